//
// Generated by NVIDIA NVVM Compiler
//
// Compiler Build ID: CL-36424714
// Cuda compilation tools, release 13.0, V13.0.88
// Based on NVVM 20.0.0
//

.version 9.0
.target sm_100
.address_size 64

	// .globl	_Z14calculate_hashPjS_i
// _ZZN3cub18CUB_300001_SM_10006detail10radix_sort31DeviceRadixSortSingleTileKernelINS1_5radix10policy_hubIjjyE10Policy1000ELNS0_9SortOrderE0EjjyNS1_21identity_decomposer_tEEEvPKT1_PSA_PKT2_PSE_T3_iiT4_E12temp_storage has been demoted
// _ZZN3cub18CUB_300001_SM_10006detail10radix_sort30DeviceRadixSortHistogramKernelINS1_5radix10policy_hubIjjyE10Policy1000ELNS0_9SortOrderE0EjyNS1_21identity_decomposer_tEEEvPT2_PKT1_SA_iiT3_E12temp_storage has been demoted
// _ZZN3cub18CUB_300001_SM_10006detail10radix_sort33DeviceRadixSortExclusiveSumKernelINS1_5radix10policy_hubIjjyE10Policy1000EyEEvPT0_E12temp_storage has been demoted
// _ZZN3cub18CUB_300001_SM_10006detail10radix_sort29DeviceRadixSortOnesweepKernelINS1_5radix10policy_hubIjjyE10Policy1000ELNS0_9SortOrderE0EjjyiiNS1_21identity_decomposer_tEEEvPT5_SB_PT3_PKSC_PT1_PKSG_PT2_PKSK_T4_iiT6_E1s has been demoted
.global .align 1 .b8 _ZN34_INTERNAL_061a0eac_4_k_cu_f20016934cuda3std3__45__cpo5beginE[1];
.global .align 1 .b8 _ZN34_INTERNAL_061a0eac_4_k_cu_f20016934cuda3std3__45__cpo3endE[1];
.global .align 1 .b8 _ZN34_INTERNAL_061a0eac_4_k_cu_f20016934cuda3std3__45__cpo6cbeginE[1];
.global .align 1 .b8 _ZN34_INTERNAL_061a0eac_4_k_cu_f20016934cuda3std3__45__cpo4cendE[1];
.global .align 1 .b8 _ZN34_INTERNAL_061a0eac_4_k_cu_f20016934cuda3std3__45__cpo6rbeginE[1];
.global .align 1 .b8 _ZN34_INTERNAL_061a0eac_4_k_cu_f20016934cuda3std3__45__cpo4rendE[1];
.global .align 1 .b8 _ZN34_INTERNAL_061a0eac_4_k_cu_f20016934cuda3std3__45__cpo7crbeginE[1];
.global .align 1 .b8 _ZN34_INTERNAL_061a0eac_4_k_cu_f20016934cuda3std3__45__cpo5crendE[1];
.global .align 1 .b8 _ZN34_INTERNAL_061a0eac_4_k_cu_f20016934cuda3std3__436_GLOBAL__N__061a0eac_4_k_cu_f20016936ignoreE[1];
.global .align 1 .b8 _ZN34_INTERNAL_061a0eac_4_k_cu_f20016934cuda3std3__419piecewise_constructE[1];
.global .align 1 .b8 _ZN34_INTERNAL_061a0eac_4_k_cu_f20016934cuda3std3__48in_placeE[1];
.global .align 1 .b8 _ZN34_INTERNAL_061a0eac_4_k_cu_f20016934cuda3std3__420unreachable_sentinelE[1];
.global .align 1 .b8 _ZN34_INTERNAL_061a0eac_4_k_cu_f20016934cuda3std3__47nulloptE[1];
.global .align 1 .b8 _ZN34_INTERNAL_061a0eac_4_k_cu_f20016934cuda3std3__48unexpectE[1];
.global .align 1 .b8 _ZN34_INTERNAL_061a0eac_4_k_cu_f20016934cuda3std6ranges3__45__cpo4swapE[1];
.global .align 1 .b8 _ZN34_INTERNAL_061a0eac_4_k_cu_f20016934cuda3std6ranges3__45__cpo9iter_moveE[1];
.global .align 1 .b8 _ZN34_INTERNAL_061a0eac_4_k_cu_f20016934cuda3std6ranges3__45__cpo5beginE[1];
.global .align 1 .b8 _ZN34_INTERNAL_061a0eac_4_k_cu_f20016934cuda3std6ranges3__45__cpo3endE[1];
.global .align 1 .b8 _ZN34_INTERNAL_061a0eac_4_k_cu_f20016934cuda3std6ranges3__45__cpo6cbeginE[1];
.global .align 1 .b8 _ZN34_INTERNAL_061a0eac_4_k_cu_f20016934cuda3std6ranges3__45__cpo4cendE[1];
.global .align 1 .b8 _ZN34_INTERNAL_061a0eac_4_k_cu_f20016934cuda3std6ranges3__45__cpo7advanceE[1];
.global .align 1 .b8 _ZN34_INTERNAL_061a0eac_4_k_cu_f20016934cuda3std6ranges3__45__cpo9iter_swapE[1];
.global .align 1 .b8 _ZN34_INTERNAL_061a0eac_4_k_cu_f20016934cuda3std6ranges3__45__cpo4nextE[1];
.global .align 1 .b8 _ZN34_INTERNAL_061a0eac_4_k_cu_f20016934cuda3std6ranges3__45__cpo4prevE[1];
.global .align 1 .b8 _ZN34_INTERNAL_061a0eac_4_k_cu_f20016934cuda3std6ranges3__45__cpo4dataE[1];
.global .align 1 .b8 _ZN34_INTERNAL_061a0eac_4_k_cu_f20016934cuda3std6ranges3__45__cpo5cdataE[1];
.global .align 1 .b8 _ZN34_INTERNAL_061a0eac_4_k_cu_f20016934cuda3std6ranges3__45__cpo4sizeE[1];
.global .align 1 .b8 _ZN34_INTERNAL_061a0eac_4_k_cu_f20016934cuda3std6ranges3__45__cpo5ssizeE[1];
.global .align 1 .b8 _ZN34_INTERNAL_061a0eac_4_k_cu_f20016934cuda3std6ranges3__45__cpo8distanceE[1];
.global .align 1 .b8 _ZN34_INTERNAL_061a0eac_4_k_cu_f20016936thrust24THRUST_300001_SM_1000_NS8cuda_cub3parE[1];
.global .align 1 .b8 _ZN34_INTERNAL_061a0eac_4_k_cu_f20016936thrust24THRUST_300001_SM_1000_NS8cuda_cub10par_nosyncE[1];
.global .align 1 .b8 _ZN34_INTERNAL_061a0eac_4_k_cu_f20016936thrust24THRUST_300001_SM_1000_NS6system6detail10sequential3seqE[1];
.global .align 1 .b8 _ZN34_INTERNAL_061a0eac_4_k_cu_f20016936thrust24THRUST_300001_SM_1000_NS6system3cpp3parE[1];
.global .align 1 .b8 _ZN34_INTERNAL_061a0eac_4_k_cu_f20016936thrust24THRUST_300001_SM_1000_NS12placeholders2_1E[1];
.global .align 1 .b8 _ZN34_INTERNAL_061a0eac_4_k_cu_f20016936thrust24THRUST_300001_SM_1000_NS12placeholders2_2E[1];
.global .align 1 .b8 _ZN34_INTERNAL_061a0eac_4_k_cu_f20016936thrust24THRUST_300001_SM_1000_NS12placeholders2_3E[1];
.global .align 1 .b8 _ZN34_INTERNAL_061a0eac_4_k_cu_f20016936thrust24THRUST_300001_SM_1000_NS12placeholders2_4E[1];
.global .align 1 .b8 _ZN34_INTERNAL_061a0eac_4_k_cu_f20016936thrust24THRUST_300001_SM_1000_NS12placeholders2_5E[1];
.global .align 1 .b8 _ZN34_INTERNAL_061a0eac_4_k_cu_f20016936thrust24THRUST_300001_SM_1000_NS12placeholders2_6E[1];
.global .align 1 .b8 _ZN34_INTERNAL_061a0eac_4_k_cu_f20016936thrust24THRUST_300001_SM_1000_NS12placeholders2_7E[1];
.global .align 1 .b8 _ZN34_INTERNAL_061a0eac_4_k_cu_f20016936thrust24THRUST_300001_SM_1000_NS12placeholders2_8E[1];
.global .align 1 .b8 _ZN34_INTERNAL_061a0eac_4_k_cu_f20016936thrust24THRUST_300001_SM_1000_NS12placeholders2_9E[1];
.global .align 1 .b8 _ZN34_INTERNAL_061a0eac_4_k_cu_f20016936thrust24THRUST_300001_SM_1000_NS12placeholders3_10E[1];
.global .align 1 .b8 _ZN34_INTERNAL_061a0eac_4_k_cu_f20016936thrust24THRUST_300001_SM_1000_NS3seqE[1];
.global .align 1 .b8 _ZN34_INTERNAL_061a0eac_4_k_cu_f20016936thrust24THRUST_300001_SM_1000_NS6deviceE[1];

.visible .entry _Z14calculate_hashPjS_i(
	.param .u64 .ptr .align 1 _Z14calculate_hashPjS_i_param_0,
	.param .u64 .ptr .align 1 _Z14calculate_hashPjS_i_param_1,
	.param .u32 _Z14calculate_hashPjS_i_param_2
)
{
	.reg .pred 	%p<2>;
	.reg .b32 	%r<7>;
	.reg .b64 	%rd<8>;

	ld.param.u64 	%rd1, [_Z14calculate_hashPjS_i_param_0];
	ld.param.u64 	%rd2, [_Z14calculate_hashPjS_i_param_1];
	ld.param.u32 	%r2, [_Z14calculate_hashPjS_i_param_2];
	mov.u32 	%r3, %ctaid.x;
	mov.u32 	%r4, %ntid.x;
	mov.u32 	%r5, %tid.x;
	mad.lo.s32 	%r1, %r3, %r4, %r5;
	setp.ge.s32 	%p1, %r1, %r2;
	@%p1 bra 	$L__BB0_2;
	cvta.to.global.u64 	%rd3, %rd1;
	cvta.to.global.u64 	%rd4, %rd2;
	mul.wide.s32 	%rd5, %r1, 4;
	add.s64 	%rd6, %rd3, %rd5;
	mov.b32 	%r6, 1;
	st.global.u32 	[%rd6], %r6;
	add.s64 	%rd7, %rd4, %rd5;
	st.global.u32 	[%rd7], %r1;
$L__BB0_2:
	ret;

}
	// .globl	_ZN3cub18CUB_300001_SM_10006detail11EmptyKernelIvEEvv
.visible .entry _ZN3cub18CUB_300001_SM_10006detail11EmptyKernelIvEEvv()
{


	ret;

}
	// .globl	_ZN3cub18CUB_300001_SM_10006detail10radix_sort31DeviceRadixSortSingleTileKernelINS1_5radix10policy_hubIjjyE10Policy1000ELNS0_9SortOrderE0EjjyNS1_21identity_decomposer_tEEEvPKT1_PSA_PKT2_PSE_T3_iiT4_
.visible .entry _ZN3cub18CUB_300001_SM_10006detail10radix_sort31DeviceRadixSortSingleTileKernelINS1_5radix10policy_hubIjjyE10Policy1000ELNS0_9SortOrderE0EjjyNS1_21identity_decomposer_tEEEvPKT1_PSA_PKT2_PSE_T3_iiT4_(
	.param .u64 .ptr .align 1 _ZN3cub18CUB_300001_SM_10006detail10radix_sort31DeviceRadixSortSingleTileKernelINS1_5radix10policy_hubIjjyE10Policy1000ELNS0_9SortOrderE0EjjyNS1_21identity_decomposer_tEEEvPKT1_PSA_PKT2_PSE_T3_iiT4__param_0,
	.param .u64 .ptr .align 1 _ZN3cub18CUB_300001_SM_10006detail10radix_sort31DeviceRadixSortSingleTileKernelINS1_5radix10policy_hubIjjyE10Policy1000ELNS0_9SortOrderE0EjjyNS1_21identity_decomposer_tEEEvPKT1_PSA_PKT2_PSE_T3_iiT4__param_1,
	.param .u64 .ptr .align 1 _ZN3cub18CUB_300001_SM_10006detail10radix_sort31DeviceRadixSortSingleTileKernelINS1_5radix10policy_hubIjjyE10Policy1000ELNS0_9SortOrderE0EjjyNS1_21identity_decomposer_tEEEvPKT1_PSA_PKT2_PSE_T3_iiT4__param_2,
	.param .u64 .ptr .align 1 _ZN3cub18CUB_300001_SM_10006detail10radix_sort31DeviceRadixSortSingleTileKernelINS1_5radix10policy_hubIjjyE10Policy1000ELNS0_9SortOrderE0EjjyNS1_21identity_decomposer_tEEEvPKT1_PSA_PKT2_PSE_T3_iiT4__param_3,
	.param .u64 _ZN3cub18CUB_300001_SM_10006detail10radix_sort31DeviceRadixSortSingleTileKernelINS1_5radix10policy_hubIjjyE10Policy1000ELNS0_9SortOrderE0EjjyNS1_21identity_decomposer_tEEEvPKT1_PSA_PKT2_PSE_T3_iiT4__param_4,
	.param .u32 _ZN3cub18CUB_300001_SM_10006detail10radix_sort31DeviceRadixSortSingleTileKernelINS1_5radix10policy_hubIjjyE10Policy1000ELNS0_9SortOrderE0EjjyNS1_21identity_decomposer_tEEEvPKT1_PSA_PKT2_PSE_T3_iiT4__param_5,
	.param .u32 _ZN3cub18CUB_300001_SM_10006detail10radix_sort31DeviceRadixSortSingleTileKernelINS1_5radix10policy_hubIjjyE10Policy1000ELNS0_9SortOrderE0EjjyNS1_21identity_decomposer_tEEEvPKT1_PSA_PKT2_PSE_T3_iiT4__param_6,
	.param .align 1 .b8 _ZN3cub18CUB_300001_SM_10006detail10radix_sort31DeviceRadixSortSingleTileKernelINS1_5radix10policy_hubIjjyE10Policy1000ELNS0_9SortOrderE0EjjyNS1_21identity_decomposer_tEEEvPKT1_PSA_PKT2_PSE_T3_iiT4__param_7[1]
)
.maxntid 256
.minnctapersm 1
{
	.reg .pred 	%p<73>;
	.reg .b16 	%rs<39>;
	.reg .b32 	%r<862>;
	.reg .b64 	%rd<37>;
	// demoted variable
	.shared .align 16 .b8 _ZZN3cub18CUB_300001_SM_10006detail10radix_sort31DeviceRadixSortSingleTileKernelINS1_5radix10policy_hubIjjyE10Policy1000ELNS0_9SortOrderE0EjjyNS1_21identity_decomposer_tEEEvPKT1_PSA_PKT2_PSE_T3_iiT4_E12temp_storage[33856];
	ld.param.u64 	%rd10, [_ZN3cub18CUB_300001_SM_10006detail10radix_sort31DeviceRadixSortSingleTileKernelINS1_5radix10policy_hubIjjyE10Policy1000ELNS0_9SortOrderE0EjjyNS1_21identity_decomposer_tEEEvPKT1_PSA_PKT2_PSE_T3_iiT4__param_0];
	ld.param.u64 	%rd6, [_ZN3cub18CUB_300001_SM_10006detail10radix_sort31DeviceRadixSortSingleTileKernelINS1_5radix10policy_hubIjjyE10Policy1000ELNS0_9SortOrderE0EjjyNS1_21identity_decomposer_tEEEvPKT1_PSA_PKT2_PSE_T3_iiT4__param_1];
	ld.param.u64 	%rd7, [_ZN3cub18CUB_300001_SM_10006detail10radix_sort31DeviceRadixSortSingleTileKernelINS1_5radix10policy_hubIjjyE10Policy1000ELNS0_9SortOrderE0EjjyNS1_21identity_decomposer_tEEEvPKT1_PSA_PKT2_PSE_T3_iiT4__param_2];
	ld.param.u64 	%rd8, [_ZN3cub18CUB_300001_SM_10006detail10radix_sort31DeviceRadixSortSingleTileKernelINS1_5radix10policy_hubIjjyE10Policy1000ELNS0_9SortOrderE0EjjyNS1_21identity_decomposer_tEEEvPKT1_PSA_PKT2_PSE_T3_iiT4__param_3];
	ld.param.u64 	%rd9, [_ZN3cub18CUB_300001_SM_10006detail10radix_sort31DeviceRadixSortSingleTileKernelINS1_5radix10policy_hubIjjyE10Policy1000ELNS0_9SortOrderE0EjjyNS1_21identity_decomposer_tEEEvPKT1_PSA_PKT2_PSE_T3_iiT4__param_4];
	ld.param.u32 	%r303, [_ZN3cub18CUB_300001_SM_10006detail10radix_sort31DeviceRadixSortSingleTileKernelINS1_5radix10policy_hubIjjyE10Policy1000ELNS0_9SortOrderE0EjjyNS1_21identity_decomposer_tEEEvPKT1_PSA_PKT2_PSE_T3_iiT4__param_5];
	ld.param.u32 	%r304, [_ZN3cub18CUB_300001_SM_10006detail10radix_sort31DeviceRadixSortSingleTileKernelINS1_5radix10policy_hubIjjyE10Policy1000ELNS0_9SortOrderE0EjjyNS1_21identity_decomposer_tEEEvPKT1_PSA_PKT2_PSE_T3_iiT4__param_6];
	cvta.to.global.u64 	%rd11, %rd10;
	cvt.u32.u64 	%r1, %rd9;
	mov.u32 	%r2, %tid.x;
	mul.lo.s32 	%r3, %r2, 19;
	setp.ge.s32 	%p1, %r3, %r1;
	mul.wide.u32 	%rd12, %r3, 4;
	add.s64 	%rd1, %rd11, %rd12;
	mov.b32 	%r840, -1;
	@%p1 bra 	$L__BB2_2;
	ld.global.u32 	%r840, [%rd1];
$L__BB2_2:
	add.s32 	%r6, %r3, 1;
	setp.ge.s32 	%p2, %r6, %r1;
	mov.b32 	%r839, -1;
	@%p2 bra 	$L__BB2_4;
	ld.global.u32 	%r839, [%rd1+4];
$L__BB2_4:
	add.s32 	%r9, %r3, 2;
	setp.ge.s32 	%p3, %r9, %r1;
	mov.b32 	%r838, -1;
	@%p3 bra 	$L__BB2_6;
	ld.global.u32 	%r838, [%rd1+8];
$L__BB2_6:
	add.s32 	%r12, %r3, 3;
	setp.ge.s32 	%p4, %r12, %r1;
	mov.b32 	%r837, -1;
	@%p4 bra 	$L__BB2_8;
	ld.global.u32 	%r837, [%rd1+12];
$L__BB2_8:
	add.s32 	%r15, %r3, 4;
	setp.ge.s32 	%p5, %r15, %r1;
	mov.b32 	%r836, -1;
	@%p5 bra 	$L__BB2_10;
	ld.global.u32 	%r836, [%rd1+16];
$L__BB2_10:
	add.s32 	%r18, %r3, 5;
	setp.ge.s32 	%p6, %r18, %r1;
	mov.b32 	%r835, -1;
	@%p6 bra 	$L__BB2_12;
	ld.global.u32 	%r835, [%rd1+20];
$L__BB2_12:
	add.s32 	%r21, %r3, 6;
	setp.ge.s32 	%p7, %r21, %r1;
	mov.b32 	%r834, -1;
	@%p7 bra 	$L__BB2_14;
	ld.global.u32 	%r834, [%rd1+24];
$L__BB2_14:
	add.s32 	%r24, %r3, 7;
	setp.ge.s32 	%p8, %r24, %r1;
	mov.b32 	%r833, -1;
	@%p8 bra 	$L__BB2_16;
	ld.global.u32 	%r833, [%rd1+28];
$L__BB2_16:
	add.s32 	%r27, %r3, 8;
	setp.ge.s32 	%p9, %r27, %r1;
	mov.b32 	%r832, -1;
	@%p9 bra 	$L__BB2_18;
	ld.global.u32 	%r832, [%rd1+32];
$L__BB2_18:
	add.s32 	%r30, %r3, 9;
	setp.ge.s32 	%p10, %r30, %r1;
	mov.b32 	%r831, -1;
	@%p10 bra 	$L__BB2_20;
	ld.global.u32 	%r831, [%rd1+36];
$L__BB2_20:
	add.s32 	%r33, %r3, 10;
	setp.ge.s32 	%p11, %r33, %r1;
	mov.b32 	%r830, -1;
	@%p11 bra 	$L__BB2_22;
	ld.global.u32 	%r830, [%rd1+40];
$L__BB2_22:
	add.s32 	%r36, %r3, 11;
	setp.ge.s32 	%p12, %r36, %r1;
	mov.b32 	%r829, -1;
	@%p12 bra 	$L__BB2_24;
	ld.global.u32 	%r829, [%rd1+44];
$L__BB2_24:
	add.s32 	%r39, %r3, 12;
	setp.ge.s32 	%p13, %r39, %r1;
	mov.b32 	%r828, -1;
	@%p13 bra 	$L__BB2_26;
	ld.global.u32 	%r828, [%rd1+48];
$L__BB2_26:
	add.s32 	%r42, %r3, 13;
	setp.ge.s32 	%p14, %r42, %r1;
	mov.b32 	%r827, -1;
	@%p14 bra 	$L__BB2_28;
	ld.global.u32 	%r827, [%rd1+52];
$L__BB2_28:
	add.s32 	%r45, %r3, 14;
	setp.ge.s32 	%p15, %r45, %r1;
	mov.b32 	%r826, -1;
	@%p15 bra 	$L__BB2_30;
	ld.global.u32 	%r826, [%rd1+56];
$L__BB2_30:
	add.s32 	%r48, %r3, 15;
	setp.ge.s32 	%p16, %r48, %r1;
	mov.b32 	%r825, -1;
	@%p16 bra 	$L__BB2_32;
	ld.global.u32 	%r825, [%rd1+60];
$L__BB2_32:
	add.s32 	%r51, %r3, 16;
	setp.ge.s32 	%p17, %r51, %r1;
	mov.b32 	%r824, -1;
	@%p17 bra 	$L__BB2_34;
	ld.global.u32 	%r824, [%rd1+64];
$L__BB2_34:
	add.s32 	%r54, %r3, 17;
	setp.ge.s32 	%p18, %r54, %r1;
	mov.b32 	%r823, -1;
	@%p18 bra 	$L__BB2_36;
	ld.global.u32 	%r823, [%rd1+68];
$L__BB2_36:
	add.s32 	%r57, %r3, 18;
	setp.ge.s32 	%p19, %r57, %r1;
	mov.b32 	%r822, -1;
	@%p19 bra 	$L__BB2_38;
	ld.global.u32 	%r822, [%rd1+72];
$L__BB2_38:
	bar.sync 	0;
	mov.b64 	{%r325, %r326}, %rd9;
	shfl.sync.idx.b32	%r60|%p20, %r325, 0, 31, -1;
	shfl.sync.idx.b32	%r327|%p21, %r326, 0, 31, -1;
	mov.b64 	%rd2, {%r60, %r327};
	setp.ge.s32 	%p22, %r3, %r60;
	cvta.to.global.u64 	%rd13, %rd7;
	add.s64 	%rd3, %rd13, %rd12;
	@%p22 bra 	$L__BB2_40;
	ld.global.u32 	%r859, [%rd3];
$L__BB2_40:
	setp.ge.s32 	%p23, %r6, %r60;
	@%p23 bra 	$L__BB2_42;
	ld.global.u32 	%r858, [%rd3+4];
$L__BB2_42:
	setp.ge.s32 	%p24, %r9, %r60;
	@%p24 bra 	$L__BB2_44;
	ld.global.u32 	%r857, [%rd3+8];
$L__BB2_44:
	setp.ge.s32 	%p25, %r12, %r60;
	@%p25 bra 	$L__BB2_46;
	ld.global.u32 	%r856, [%rd3+12];
$L__BB2_46:
	setp.ge.s32 	%p26, %r15, %r60;
	@%p26 bra 	$L__BB2_48;
	ld.global.u32 	%r855, [%rd3+16];
$L__BB2_48:
	setp.ge.s32 	%p27, %r18, %r60;
	@%p27 bra 	$L__BB2_50;
	ld.global.u32 	%r854, [%rd3+20];
$L__BB2_50:
	setp.ge.s32 	%p28, %r21, %r60;
	@%p28 bra 	$L__BB2_52;
	ld.global.u32 	%r853, [%rd3+24];
$L__BB2_52:
	setp.ge.s32 	%p29, %r24, %r60;
	@%p29 bra 	$L__BB2_54;
	ld.global.u32 	%r852, [%rd3+28];
$L__BB2_54:
	setp.ge.s32 	%p30, %r27, %r60;
	@%p30 bra 	$L__BB2_56;
	ld.global.u32 	%r851, [%rd3+32];
$L__BB2_56:
	setp.ge.s32 	%p31, %r30, %r60;
	@%p31 bra 	$L__BB2_58;
	ld.global.u32 	%r850, [%rd3+36];
$L__BB2_58:
	setp.ge.s32 	%p32, %r33, %r60;
	@%p32 bra 	$L__BB2_60;
	ld.global.u32 	%r849, [%rd3+40];
$L__BB2_60:
	setp.ge.s32 	%p33, %r36, %r60;
	@%p33 bra 	$L__BB2_62;
	ld.global.u32 	%r848, [%rd3+44];
$L__BB2_62:
	setp.ge.s32 	%p34, %r39, %r60;
	@%p34 bra 	$L__BB2_64;
	ld.global.u32 	%r847, [%rd3+48];
$L__BB2_64:
	setp.ge.s32 	%p35, %r42, %r60;
	@%p35 bra 	$L__BB2_66;
	ld.global.u32 	%r846, [%rd3+52];
$L__BB2_66:
	setp.ge.s32 	%p36, %r45, %r60;
	@%p36 bra 	$L__BB2_68;
	ld.global.u32 	%r845, [%rd3+56];
$L__BB2_68:
	setp.ge.s32 	%p37, %r48, %r60;
	@%p37 bra 	$L__BB2_70;
	ld.global.u32 	%r844, [%rd3+60];
$L__BB2_70:
	setp.ge.s32 	%p38, %r51, %r60;
	@%p38 bra 	$L__BB2_72;
	ld.global.u32 	%r843, [%rd3+64];
$L__BB2_72:
	setp.ge.s32 	%p39, %r54, %r60;
	@%p39 bra 	$L__BB2_74;
	ld.global.u32 	%r842, [%rd3+68];
$L__BB2_74:
	setp.ge.s32 	%p40, %r57, %r60;
	@%p40 bra 	$L__BB2_76;
	ld.global.u32 	%r841, [%rd3+72];
$L__BB2_76:
	bar.sync 	0;
	shr.u32 	%r99, %r2, 5;
	shl.b32 	%r347, %r2, 2;
	mov.u32 	%r348, _ZZN3cub18CUB_300001_SM_10006detail10radix_sort31DeviceRadixSortSingleTileKernelINS1_5radix10policy_hubIjjyE10Policy1000ELNS0_9SortOrderE0EjjyNS1_21identity_decomposer_tEEEvPKT1_PSA_PKT2_PSE_T3_iiT4_E12temp_storage;
	add.s32 	%r100, %r348, %r347;
	shl.b32 	%r349, %r2, 7;
	add.s32 	%r101, %r100, %r349;
	shl.b32 	%r350, %r99, 2;
	add.s32 	%r351, %r348, %r350;
	add.s32 	%r102, %r351, 33792;
	mad.lo.s32 	%r103, %r2, -56, %r101;
	add.s32 	%r821, %r303, 6;
	sub.s32 	%r820, %r304, %r303;
$L__BB2_77:
	add.s32 	%r411, %r821, -6;
	min.s32 	%r354, %r820, 6;
	mov.b32 	%r440, 0;
	st.shared.u32 	[%r100], %r440;
	st.shared.u32 	[%r100+1024], %r440;
	st.shared.u32 	[%r100+2048], %r440;
	st.shared.u32 	[%r100+3072], %r440;
	st.shared.u32 	[%r100+4096], %r440;
	st.shared.u32 	[%r100+5120], %r440;
	st.shared.u32 	[%r100+6144], %r440;
	st.shared.u32 	[%r100+7168], %r440;
	st.shared.u32 	[%r100+8192], %r440;
	st.shared.u32 	[%r100+9216], %r440;
	st.shared.u32 	[%r100+10240], %r440;
	st.shared.u32 	[%r100+11264], %r440;
	st.shared.u32 	[%r100+12288], %r440;
	st.shared.u32 	[%r100+13312], %r440;
	st.shared.u32 	[%r100+14336], %r440;
	st.shared.u32 	[%r100+15360], %r440;
	st.shared.u32 	[%r100+16384], %r440;
	st.shared.u32 	[%r100+17408], %r440;
	st.shared.u32 	[%r100+18432], %r440;
	st.shared.u32 	[%r100+19456], %r440;
	st.shared.u32 	[%r100+20480], %r440;
	st.shared.u32 	[%r100+21504], %r440;
	st.shared.u32 	[%r100+22528], %r440;
	st.shared.u32 	[%r100+23552], %r440;
	st.shared.u32 	[%r100+24576], %r440;
	st.shared.u32 	[%r100+25600], %r440;
	st.shared.u32 	[%r100+26624], %r440;
	st.shared.u32 	[%r100+27648], %r440;
	st.shared.u32 	[%r100+28672], %r440;
	st.shared.u32 	[%r100+29696], %r440;
	st.shared.u32 	[%r100+30720], %r440;
	st.shared.u32 	[%r100+31744], %r440;
	st.shared.u32 	[%r100+32768], %r440;
	// begin inline asm
	bmsk.clamp.b32 %r352, %r440, %r354;
	// end inline asm
	// begin inline asm
	shr.b32 %r355, %r840, %r411;
	// end inline asm
	and.b32  	%r443, %r352, %r355;
	shl.b32 	%r444, %r443, 10;
	and.b32  	%r445, %r444, 31744;
	add.s32 	%r446, %r100, %r445;
	shr.u32 	%r447, %r443, 4;
	and.b32  	%r448, %r447, 268435454;
	add.s32 	%r147, %r446, %r448;
	ld.shared.u16 	%rs1, [%r147];
	add.s16 	%rs20, %rs1, 1;
	st.shared.u16 	[%r147], %rs20;
	// begin inline asm
	shr.b32 %r358, %r839, %r411;
	// end inline asm
	and.b32  	%r449, %r352, %r358;
	shl.b32 	%r450, %r449, 10;
	and.b32  	%r451, %r450, 31744;
	add.s32 	%r452, %r100, %r451;
	shr.u32 	%r453, %r449, 4;
	and.b32  	%r454, %r453, 268435454;
	add.s32 	%r148, %r452, %r454;
	ld.shared.u16 	%rs2, [%r148];
	add.s16 	%rs21, %rs2, 1;
	st.shared.u16 	[%r148], %rs21;
	// begin inline asm
	shr.b32 %r361, %r838, %r411;
	// end inline asm
	and.b32  	%r455, %r352, %r361;
	shl.b32 	%r456, %r455, 10;
	and.b32  	%r457, %r456, 31744;
	add.s32 	%r458, %r100, %r457;
	shr.u32 	%r459, %r455, 4;
	and.b32  	%r460, %r459, 268435454;
	add.s32 	%r149, %r458, %r460;
	ld.shared.u16 	%rs3, [%r149];
	add.s16 	%rs22, %rs3, 1;
	st.shared.u16 	[%r149], %rs22;
	// begin inline asm
	shr.b32 %r364, %r837, %r411;
	// end inline asm
	and.b32  	%r461, %r352, %r364;
	shl.b32 	%r462, %r461, 10;
	and.b32  	%r463, %r462, 31744;
	add.s32 	%r464, %r100, %r463;
	shr.u32 	%r465, %r461, 4;
	and.b32  	%r466, %r465, 268435454;
	add.s32 	%r150, %r464, %r466;
	ld.shared.u16 	%rs4, [%r150];
	add.s16 	%rs23, %rs4, 1;
	st.shared.u16 	[%r150], %rs23;
	// begin inline asm
	shr.b32 %r367, %r836, %r411;
	// end inline asm
	and.b32  	%r467, %r352, %r367;
	shl.b32 	%r468, %r467, 10;
	and.b32  	%r469, %r468, 31744;
	add.s32 	%r470, %r100, %r469;
	shr.u32 	%r471, %r467, 4;
	and.b32  	%r472, %r471, 268435454;
	add.s32 	%r151, %r470, %r472;
	ld.shared.u16 	%rs5, [%r151];
	add.s16 	%rs24, %rs5, 1;
	st.shared.u16 	[%r151], %rs24;
	// begin inline asm
	shr.b32 %r370, %r835, %r411;
	// end inline asm
	and.b32  	%r473, %r352, %r370;
	shl.b32 	%r474, %r473, 10;
	and.b32  	%r475, %r474, 31744;
	add.s32 	%r476, %r100, %r475;
	shr.u32 	%r477, %r473, 4;
	and.b32  	%r478, %r477, 268435454;
	add.s32 	%r152, %r476, %r478;
	ld.shared.u16 	%rs6, [%r152];
	add.s16 	%rs25, %rs6, 1;
	st.shared.u16 	[%r152], %rs25;
	// begin inline asm
	shr.b32 %r373, %r834, %r411;
	// end inline asm
	and.b32  	%r479, %r352, %r373;
	shl.b32 	%r480, %r479, 10;
	and.b32  	%r481, %r480, 31744;
	add.s32 	%r482, %r100, %r481;
	shr.u32 	%r483, %r479, 4;
	and.b32  	%r484, %r483, 268435454;
	add.s32 	%r153, %r482, %r484;
	ld.shared.u16 	%rs7, [%r153];
	add.s16 	%rs26, %rs7, 1;
	st.shared.u16 	[%r153], %rs26;
	// begin inline asm
	shr.b32 %r376, %r833, %r411;
	// end inline asm
	and.b32  	%r485, %r352, %r376;
	shl.b32 	%r486, %r485, 10;
	and.b32  	%r487, %r486, 31744;
	add.s32 	%r488, %r100, %r487;
	shr.u32 	%r489, %r485, 4;
	and.b32  	%r490, %r489, 268435454;
	add.s32 	%r154, %r488, %r490;
	ld.shared.u16 	%rs8, [%r154];
	add.s16 	%rs27, %rs8, 1;
	st.shared.u16 	[%r154], %rs27;
	// begin inline asm
	shr.b32 %r379, %r832, %r411;
	// end inline asm
	and.b32  	%r491, %r352, %r379;
	shl.b32 	%r492, %r491, 10;
	and.b32  	%r493, %r492, 31744;
	add.s32 	%r494, %r100, %r493;
	shr.u32 	%r495, %r491, 4;
	and.b32  	%r496, %r495, 268435454;
	add.s32 	%r155, %r494, %r496;
	ld.shared.u16 	%rs9, [%r155];
	add.s16 	%rs28, %rs9, 1;
	st.shared.u16 	[%r155], %rs28;
	// begin inline asm
	shr.b32 %r382, %r831, %r411;
	// end inline asm
	and.b32  	%r497, %r352, %r382;
	shl.b32 	%r498, %r497, 10;
	and.b32  	%r499, %r498, 31744;
	add.s32 	%r500, %r100, %r499;
	shr.u32 	%r501, %r497, 4;
	and.b32  	%r502, %r501, 268435454;
	add.s32 	%r156, %r500, %r502;
	ld.shared.u16 	%rs10, [%r156];
	add.s16 	%rs29, %rs10, 1;
	st.shared.u16 	[%r156], %rs29;
	// begin inline asm
	shr.b32 %r385, %r830, %r411;
	// end inline asm
	and.b32  	%r503, %r352, %r385;
	shl.b32 	%r504, %r503, 10;
	and.b32  	%r505, %r504, 31744;
	add.s32 	%r506, %r100, %r505;
	shr.u32 	%r507, %r503, 4;
	and.b32  	%r508, %r507, 268435454;
	add.s32 	%r157, %r506, %r508;
	ld.shared.u16 	%rs11, [%r157];
	add.s16 	%rs30, %rs11, 1;
	st.shared.u16 	[%r157], %rs30;
	// begin inline asm
	shr.b32 %r388, %r829, %r411;
	// end inline asm
	and.b32  	%r509, %r352, %r388;
	shl.b32 	%r510, %r509, 10;
	and.b32  	%r511, %r510, 31744;
	add.s32 	%r512, %r100, %r511;
	shr.u32 	%r513, %r509, 4;
	and.b32  	%r514, %r513, 268435454;
	add.s32 	%r158, %r512, %r514;
	ld.shared.u16 	%rs12, [%r158];
	add.s16 	%rs31, %rs12, 1;
	st.shared.u16 	[%r158], %rs31;
	// begin inline asm
	shr.b32 %r391, %r828, %r411;
	// end inline asm
	and.b32  	%r515, %r352, %r391;
	shl.b32 	%r516, %r515, 10;
	and.b32  	%r517, %r516, 31744;
	add.s32 	%r518, %r100, %r517;
	shr.u32 	%r519, %r515, 4;
	and.b32  	%r520, %r519, 268435454;
	add.s32 	%r159, %r518, %r520;
	ld.shared.u16 	%rs13, [%r159];
	add.s16 	%rs32, %rs13, 1;
	st.shared.u16 	[%r159], %rs32;
	// begin inline asm
	shr.b32 %r394, %r827, %r411;
	// end inline asm
	and.b32  	%r521, %r352, %r394;
	shl.b32 	%r522, %r521, 10;
	and.b32  	%r523, %r522, 31744;
	add.s32 	%r524, %r100, %r523;
	shr.u32 	%r525, %r521, 4;
	and.b32  	%r526, %r525, 268435454;
	add.s32 	%r160, %r524, %r526;
	ld.shared.u16 	%rs14, [%r160];
	add.s16 	%rs33, %rs14, 1;
	st.shared.u16 	[%r160], %rs33;
	// begin inline asm
	shr.b32 %r397, %r826, %r411;
	// end inline asm
	and.b32  	%r527, %r352, %r397;
	shl.b32 	%r528, %r527, 10;
	and.b32  	%r529, %r528, 31744;
	add.s32 	%r530, %r100, %r529;
	shr.u32 	%r531, %r527, 4;
	and.b32  	%r532, %r531, 268435454;
	add.s32 	%r161, %r530, %r532;
	ld.shared.u16 	%rs15, [%r161];
	add.s16 	%rs34, %rs15, 1;
	st.shared.u16 	[%r161], %rs34;
	// begin inline asm
	shr.b32 %r400, %r825, %r411;
	// end inline asm
	and.b32  	%r533, %r352, %r400;
	shl.b32 	%r534, %r533, 10;
	and.b32  	%r535, %r534, 31744;
	add.s32 	%r536, %r100, %r535;
	shr.u32 	%r537, %r533, 4;
	and.b32  	%r538, %r537, 268435454;
	add.s32 	%r162, %r536, %r538;
	ld.shared.u16 	%rs16, [%r162];
	add.s16 	%rs35, %rs16, 1;
	st.shared.u16 	[%r162], %rs35;
	// begin inline asm
	shr.b32 %r403, %r824, %r411;
	// end inline asm
	and.b32  	%r539, %r352, %r403;
	shl.b32 	%r540, %r539, 10;
	and.b32  	%r541, %r540, 31744;
	add.s32 	%r542, %r100, %r541;
	shr.u32 	%r543, %r539, 4;
	and.b32  	%r544, %r543, 268435454;
	add.s32 	%r163, %r542, %r544;
	ld.shared.u16 	%rs17, [%r163];
	add.s16 	%rs36, %rs17, 1;
	st.shared.u16 	[%r163], %rs36;
	// begin inline asm
	shr.b32 %r406, %r823, %r411;
	// end inline asm
	and.b32  	%r545, %r352, %r406;
	shl.b32 	%r546, %r545, 10;
	and.b32  	%r547, %r546, 31744;
	add.s32 	%r548, %r100, %r547;
	shr.u32 	%r549, %r545, 4;
	and.b32  	%r550, %r549, 268435454;
	add.s32 	%r164, %r548, %r550;
	ld.shared.u16 	%rs18, [%r164];
	add.s16 	%rs37, %rs18, 1;
	st.shared.u16 	[%r164], %rs37;
	// begin inline asm
	shr.b32 %r409, %r822, %r411;
	// end inline asm
	and.b32  	%r551, %r352, %r409;
	shl.b32 	%r552, %r551, 10;
	and.b32  	%r553, %r552, 31744;
	add.s32 	%r554, %r100, %r553;
	shr.u32 	%r555, %r551, 4;
	and.b32  	%r556, %r555, 268435454;
	add.s32 	%r165, %r554, %r556;
	ld.shared.u16 	%rs19, [%r165];
	add.s16 	%rs38, %rs19, 1;
	st.shared.u16 	[%r165], %rs38;
	bar.sync 	0;
	ld.shared.u32 	%r166, [%r101];
	ld.shared.u32 	%r557, [%r101+4];
	ld.shared.u32 	%r558, [%r101+8];
	ld.shared.u32 	%r559, [%r101+12];
	ld.shared.u32 	%r560, [%r101+16];
	ld.shared.u32 	%r561, [%r101+20];
	ld.shared.u32 	%r562, [%r101+24];
	ld.shared.u32 	%r563, [%r101+28];
	ld.shared.u32 	%r564, [%r101+32];
	ld.shared.u32 	%r565, [%r101+36];
	ld.shared.u32 	%r566, [%r101+40];
	ld.shared.u32 	%r567, [%r101+44];
	ld.shared.u32 	%r568, [%r101+48];
	ld.shared.u32 	%r569, [%r101+52];
	ld.shared.u32 	%r570, [%r101+56];
	ld.shared.u32 	%r571, [%r101+60];
	ld.shared.u32 	%r572, [%r101+64];
	ld.shared.u32 	%r573, [%r101+68];
	ld.shared.u32 	%r574, [%r101+72];
	ld.shared.u32 	%r575, [%r101+76];
	ld.shared.u32 	%r576, [%r101+80];
	ld.shared.u32 	%r577, [%r101+84];
	ld.shared.u32 	%r578, [%r101+88];
	ld.shared.u32 	%r579, [%r101+92];
	ld.shared.u32 	%r580, [%r101+96];
	ld.shared.u32 	%r581, [%r101+100];
	ld.shared.u32 	%r582, [%r101+104];
	ld.shared.u32 	%r583, [%r101+108];
	ld.shared.u32 	%r584, [%r101+112];
	ld.shared.u32 	%r585, [%r101+116];
	ld.shared.u32 	%r586, [%r101+120];
	ld.shared.u32 	%r587, [%r101+124];
	ld.shared.u32 	%r588, [%r101+128];
	add.s32 	%r167, %r557, %r166;
	add.s32 	%r168, %r558, %r167;
	add.s32 	%r169, %r559, %r168;
	add.s32 	%r170, %r560, %r169;
	add.s32 	%r171, %r561, %r170;
	add.s32 	%r172, %r562, %r171;
	add.s32 	%r173, %r563, %r172;
	add.s32 	%r174, %r564, %r173;
	add.s32 	%r175, %r565, %r174;
	add.s32 	%r176, %r566, %r175;
	add.s32 	%r177, %r567, %r176;
	add.s32 	%r178, %r568, %r177;
	add.s32 	%r179, %r569, %r178;
	add.s32 	%r180, %r570, %r179;
	add.s32 	%r181, %r571, %r180;
	add.s32 	%r182, %r572, %r181;
	add.s32 	%r183, %r573, %r182;
	add.s32 	%r184, %r574, %r183;
	add.s32 	%r185, %r575, %r184;
	add.s32 	%r186, %r576, %r185;
	add.s32 	%r187, %r577, %r186;
	add.s32 	%r188, %r578, %r187;
	add.s32 	%r189, %r579, %r188;
	add.s32 	%r190, %r580, %r189;
	add.s32 	%r191, %r581, %r190;
	add.s32 	%r192, %r582, %r191;
	add.s32 	%r193, %r583, %r192;
	add.s32 	%r194, %r584, %r193;
	add.s32 	%r195, %r585, %r194;
	add.s32 	%r196, %r586, %r195;
	add.s32 	%r197, %r587, %r196;
	add.s32 	%r417, %r588, %r197;
	// begin inline asm
	mov.u32 %r412, %laneid;
	// end inline asm
	mov.b32 	%r415, 1;
	mov.b32 	%r442, -1;
	// begin inline asm
	{  .reg .u32 r0;  .reg .pred p;  shfl.sync.up.b32 r0|p, %r417, %r415, %r440, %r442;  @p add.u32 r0, r0, %r417;  mov.u32 %r413, r0;}
	// end inline asm
	mov.b32 	%r421, 2;
	// begin inline asm
	{  .reg .u32 r0;  .reg .pred p;  shfl.sync.up.b32 r0|p, %r413, %r421, %r440, %r442;  @p add.u32 r0, r0, %r413;  mov.u32 %r419, r0;}
	// end inline asm
	mov.b32 	%r427, 4;
	// begin inline asm
	{  .reg .u32 r0;  .reg .pred p;  shfl.sync.up.b32 r0|p, %r419, %r427, %r440, %r442;  @p add.u32 r0, r0, %r419;  mov.u32 %r425, r0;}
	// end inline asm
	mov.b32 	%r433, 8;
	// begin inline asm
	{  .reg .u32 r0;  .reg .pred p;  shfl.sync.up.b32 r0|p, %r425, %r433, %r440, %r442;  @p add.u32 r0, r0, %r425;  mov.u32 %r431, r0;}
	// end inline asm
	mov.b32 	%r439, 16;
	// begin inline asm
	{  .reg .u32 r0;  .reg .pred p;  shfl.sync.up.b32 r0|p, %r431, %r439, %r440, %r442;  @p add.u32 r0, r0, %r431;  mov.u32 %r437, r0;}
	// end inline asm
	setp.ne.s32 	%p41, %r412, 31;
	@%p41 bra 	$L__BB2_79;
	st.shared.u32 	[%r102], %r437;
$L__BB2_79:
	sub.s32 	%r589, %r437, %r417;
	setp.gt.u32 	%p42, %r2, 31;
	setp.eq.s32 	%p43, %r99, 7;
	setp.eq.s32 	%p44, %r99, 6;
	setp.eq.s32 	%p45, %r99, 5;
	setp.eq.s32 	%p46, %r99, 4;
	setp.eq.s32 	%p47, %r99, 3;
	setp.eq.s32 	%p48, %r99, 2;
	setp.eq.s32 	%p49, %r99, 1;
	bar.sync 	0;
	ld.shared.v4.u32 	{%r590, %r591, %r592, %r593}, [_ZZN3cub18CUB_300001_SM_10006detail10radix_sort31DeviceRadixSortSingleTileKernelINS1_5radix10policy_hubIjjyE10Policy1000ELNS0_9SortOrderE0EjjyNS1_21identity_decomposer_tEEEvPKT1_PSA_PKT2_PSE_T3_iiT4_E12temp_storage+33792];
	selp.b32 	%r594, %r590, %r860, %p49;
	add.s32 	%r595, %r591, %r590;
	selp.b32 	%r596, %r595, %r594, %p48;
	add.s32 	%r597, %r595, %r592;
	selp.b32 	%r598, %r597, %r596, %p47;
	add.s32 	%r599, %r597, %r593;
	selp.b32 	%r600, %r599, %r598, %p46;
	ld.shared.v4.u32 	{%r601, %r602, %r603, %r604}, [_ZZN3cub18CUB_300001_SM_10006detail10radix_sort31DeviceRadixSortSingleTileKernelINS1_5radix10policy_hubIjjyE10Policy1000ELNS0_9SortOrderE0EjjyNS1_21identity_decomposer_tEEEvPKT1_PSA_PKT2_PSE_T3_iiT4_E12temp_storage+33808];
	add.s32 	%r605, %r599, %r601;
	selp.b32 	%r606, %r605, %r600, %p45;
	add.s32 	%r607, %r605, %r602;
	selp.b32 	%r608, %r607, %r606, %p44;
	add.s32 	%r609, %r607, %r603;
	selp.b32 	%r860, %r609, %r608, %p43;
	add.s32 	%r202, %r609, %r604;
	setp.ne.s32 	%p50, %r412, 0;
	selp.b32 	%r610, %r589, 0, %p50;
	add.s32 	%r611, %r860, %r610;
	or.pred  	%p51, %p42, %p50;
	selp.b32 	%r861, %r611, %r589, %p42;
	@%p51 bra 	$L__BB2_81;
	shl.b32 	%r861, %r202, 16;
	st.shared.u32 	[_ZZN3cub18CUB_300001_SM_10006detail10radix_sort31DeviceRadixSortSingleTileKernelINS1_5radix10policy_hubIjjyE10Policy1000ELNS0_9SortOrderE0EjjyNS1_21identity_decomposer_tEEEvPKT1_PSA_PKT2_PSE_T3_iiT4_E12temp_storage+33832], %r861;
$L__BB2_81:
	setp.eq.s32 	%p52, %r2, 0;
	bar.sync 	0;
	ld.shared.u32 	%r612, [_ZZN3cub18CUB_300001_SM_10006detail10radix_sort31DeviceRadixSortSingleTileKernelINS1_5radix10policy_hubIjjyE10Policy1000ELNS0_9SortOrderE0EjjyNS1_21identity_decomposer_tEEEvPKT1_PSA_PKT2_PSE_T3_iiT4_E12temp_storage+33832];
	selp.b32 	%r613, 0, %r612, %p52;
	add.s32 	%r614, %r861, %r613;
	add.s32 	%r615, %r166, %r614;
	add.s32 	%r616, %r167, %r614;
	add.s32 	%r617, %r168, %r614;
	add.s32 	%r618, %r169, %r614;
	add.s32 	%r619, %r170, %r614;
	add.s32 	%r620, %r171, %r614;
	add.s32 	%r621, %r172, %r614;
	add.s32 	%r622, %r173, %r614;
	add.s32 	%r623, %r174, %r614;
	add.s32 	%r624, %r175, %r614;
	add.s32 	%r625, %r176, %r614;
	add.s32 	%r626, %r177, %r614;
	add.s32 	%r627, %r178, %r614;
	add.s32 	%r628, %r179, %r614;
	add.s32 	%r629, %r180, %r614;
	add.s32 	%r630, %r181, %r614;
	add.s32 	%r631, %r182, %r614;
	add.s32 	%r632, %r183, %r614;
	add.s32 	%r633, %r184, %r614;
	add.s32 	%r634, %r185, %r614;
	add.s32 	%r635, %r186, %r614;
	add.s32 	%r636, %r187, %r614;
	add.s32 	%r637, %r188, %r614;
	add.s32 	%r638, %r189, %r614;
	add.s32 	%r639, %r190, %r614;
	add.s32 	%r640, %r191, %r614;
	add.s32 	%r641, %r192, %r614;
	add.s32 	%r642, %r193, %r614;
	add.s32 	%r643, %r194, %r614;
	add.s32 	%r644, %r195, %r614;
	add.s32 	%r645, %r196, %r614;
	add.s32 	%r646, %r197, %r614;
	st.shared.u32 	[%r101], %r614;
	st.shared.u32 	[%r101+4], %r615;
	st.shared.u32 	[%r101+8], %r616;
	st.shared.u32 	[%r101+12], %r617;
	st.shared.u32 	[%r101+16], %r618;
	st.shared.u32 	[%r101+20], %r619;
	st.shared.u32 	[%r101+24], %r620;
	st.shared.u32 	[%r101+28], %r621;
	st.shared.u32 	[%r101+32], %r622;
	st.shared.u32 	[%r101+36], %r623;
	st.shared.u32 	[%r101+40], %r624;
	st.shared.u32 	[%r101+44], %r625;
	st.shared.u32 	[%r101+48], %r626;
	st.shared.u32 	[%r101+52], %r627;
	st.shared.u32 	[%r101+56], %r628;
	st.shared.u32 	[%r101+60], %r629;
	st.shared.u32 	[%r101+64], %r630;
	st.shared.u32 	[%r101+68], %r631;
	st.shared.u32 	[%r101+72], %r632;
	st.shared.u32 	[%r101+76], %r633;
	st.shared.u32 	[%r101+80], %r634;
	st.shared.u32 	[%r101+84], %r635;
	st.shared.u32 	[%r101+88], %r636;
	st.shared.u32 	[%r101+92], %r637;
	st.shared.u32 	[%r101+96], %r638;
	st.shared.u32 	[%r101+100], %r639;
	st.shared.u32 	[%r101+104], %r640;
	st.shared.u32 	[%r101+108], %r641;
	st.shared.u32 	[%r101+112], %r642;
	st.shared.u32 	[%r101+116], %r643;
	st.shared.u32 	[%r101+120], %r644;
	st.shared.u32 	[%r101+124], %r645;
	st.shared.u32 	[%r101+128], %r646;
	bar.sync 	0;
	cvt.u32.u16 	%r647, %rs1;
	ld.shared.u16 	%r648, [%r147];
	add.s32 	%r206, %r648, %r647;
	cvt.u32.u16 	%r649, %rs2;
	ld.shared.u16 	%r650, [%r148];
	add.s32 	%r207, %r650, %r649;
	cvt.u32.u16 	%r651, %rs3;
	ld.shared.u16 	%r652, [%r149];
	add.s32 	%r208, %r652, %r651;
	cvt.u32.u16 	%r653, %rs4;
	ld.shared.u16 	%r654, [%r150];
	add.s32 	%r209, %r654, %r653;
	cvt.u32.u16 	%r655, %rs5;
	ld.shared.u16 	%r656, [%r151];
	add.s32 	%r210, %r656, %r655;
	cvt.u32.u16 	%r657, %rs6;
	ld.shared.u16 	%r658, [%r152];
	add.s32 	%r211, %r658, %r657;
	cvt.u32.u16 	%r659, %rs7;
	ld.shared.u16 	%r660, [%r153];
	add.s32 	%r212, %r660, %r659;
	cvt.u32.u16 	%r661, %rs8;
	ld.shared.u16 	%r662, [%r154];
	add.s32 	%r213, %r662, %r661;
	cvt.u32.u16 	%r663, %rs9;
	ld.shared.u16 	%r664, [%r155];
	add.s32 	%r214, %r664, %r663;
	cvt.u32.u16 	%r665, %rs10;
	ld.shared.u16 	%r666, [%r156];
	add.s32 	%r215, %r666, %r665;
	cvt.u32.u16 	%r667, %rs11;
	ld.shared.u16 	%r668, [%r157];
	add.s32 	%r216, %r668, %r667;
	cvt.u32.u16 	%r669, %rs12;
	ld.shared.u16 	%r670, [%r158];
	add.s32 	%r217, %r670, %r669;
	cvt.u32.u16 	%r671, %rs13;
	ld.shared.u16 	%r672, [%r159];
	add.s32 	%r218, %r672, %r671;
	cvt.u32.u16 	%r673, %rs14;
	ld.shared.u16 	%r674, [%r160];
	add.s32 	%r219, %r674, %r673;
	cvt.u32.u16 	%r675, %rs15;
	ld.shared.u16 	%r676, [%r161];
	add.s32 	%r220, %r676, %r675;
	cvt.u32.u16 	%r677, %rs16;
	ld.shared.u16 	%r678, [%r162];
	add.s32 	%r221, %r678, %r677;
	cvt.u32.u16 	%r679, %rs17;
	ld.shared.u16 	%r680, [%r163];
	add.s32 	%r222, %r680, %r679;
	cvt.u32.u16 	%r681, %rs18;
	ld.shared.u16 	%r682, [%r164];
	add.s32 	%r223, %r682, %r681;
	cvt.u32.u16 	%r683, %rs19;
	ld.shared.u16 	%r684, [%r165];
	add.s32 	%r224, %r684, %r683;
	bar.sync 	0;
	setp.lt.s32 	%p53, %r821, %r304;
	@%p53 bra 	$L__BB2_121;
	cvt.u64.u32 	%rd15, %r2;
	shl.b32 	%r685, %r206, 2;
	mov.u32 	%r686, _ZZN3cub18CUB_300001_SM_10006detail10radix_sort31DeviceRadixSortSingleTileKernelINS1_5radix10policy_hubIjjyE10Policy1000ELNS0_9SortOrderE0EjjyNS1_21identity_decomposer_tEEEvPKT1_PSA_PKT2_PSE_T3_iiT4_E12temp_storage;
	add.s32 	%r687, %r686, %r685;
	st.shared.u32 	[%r687], %r840;
	shl.b32 	%r688, %r207, 2;
	add.s32 	%r689, %r686, %r688;
	st.shared.u32 	[%r689], %r839;
	shl.b32 	%r690, %r208, 2;
	add.s32 	%r691, %r686, %r690;
	st.shared.u32 	[%r691], %r838;
	shl.b32 	%r692, %r209, 2;
	add.s32 	%r693, %r686, %r692;
	st.shared.u32 	[%r693], %r837;
	shl.b32 	%r694, %r210, 2;
	add.s32 	%r695, %r686, %r694;
	st.shared.u32 	[%r695], %r836;
	shl.b32 	%r696, %r211, 2;
	add.s32 	%r697, %r686, %r696;
	st.shared.u32 	[%r697], %r835;
	shl.b32 	%r698, %r212, 2;
	add.s32 	%r699, %r686, %r698;
	st.shared.u32 	[%r699], %r834;
	shl.b32 	%r700, %r213, 2;
	add.s32 	%r701, %r686, %r700;
	st.shared.u32 	[%r701], %r833;
	shl.b32 	%r702, %r214, 2;
	add.s32 	%r703, %r686, %r702;
	st.shared.u32 	[%r703], %r832;
	shl.b32 	%r704, %r215, 2;
	add.s32 	%r705, %r686, %r704;
	st.shared.u32 	[%r705], %r831;
	shl.b32 	%r706, %r216, 2;
	add.s32 	%r707, %r686, %r706;
	st.shared.u32 	[%r707], %r830;
	shl.b32 	%r708, %r217, 2;
	add.s32 	%r709, %r686, %r708;
	st.shared.u32 	[%r709], %r829;
	shl.b32 	%r710, %r218, 2;
	add.s32 	%r711, %r686, %r710;
	st.shared.u32 	[%r711], %r828;
	shl.b32 	%r712, %r219, 2;
	add.s32 	%r713, %r686, %r712;
	st.shared.u32 	[%r713], %r827;
	shl.b32 	%r714, %r220, 2;
	add.s32 	%r715, %r686, %r714;
	st.shared.u32 	[%r715], %r826;
	shl.b32 	%r716, %r221, 2;
	add.s32 	%r717, %r686, %r716;
	st.shared.u32 	[%r717], %r825;
	shl.b32 	%r718, %r222, 2;
	add.s32 	%r719, %r686, %r718;
	st.shared.u32 	[%r719], %r824;
	shl.b32 	%r720, %r223, 2;
	add.s32 	%r721, %r686, %r720;
	st.shared.u32 	[%r721], %r823;
	shl.b32 	%r722, %r224, 2;
	add.s32 	%r723, %r686, %r722;
	st.shared.u32 	[%r723], %r822;
	bar.sync 	0;
	mad.lo.s32 	%r225, %r2, -72, %r103;
	ld.shared.u32 	%r226, [%r225];
	ld.shared.u32 	%r227, [%r225+1024];
	ld.shared.u32 	%r228, [%r225+2048];
	ld.shared.u32 	%r229, [%r225+3072];
	ld.shared.u32 	%r230, [%r225+4096];
	ld.shared.u32 	%r231, [%r225+5120];
	ld.shared.u32 	%r232, [%r225+6144];
	ld.shared.u32 	%r233, [%r225+7168];
	ld.shared.u32 	%r234, [%r225+8192];
	ld.shared.u32 	%r235, [%r225+9216];
	ld.shared.u32 	%r236, [%r225+10240];
	ld.shared.u32 	%r237, [%r225+11264];
	ld.shared.u32 	%r238, [%r225+12288];
	ld.shared.u32 	%r239, [%r225+13312];
	ld.shared.u32 	%r240, [%r225+14336];
	ld.shared.u32 	%r241, [%r225+15360];
	ld.shared.u32 	%r242, [%r225+16384];
	ld.shared.u32 	%r243, [%r225+17408];
	ld.shared.u32 	%r244, [%r225+18432];
	bar.sync 	0;
	st.shared.u32 	[%r687], %r859;
	st.shared.u32 	[%r689], %r858;
	st.shared.u32 	[%r691], %r857;
	st.shared.u32 	[%r693], %r856;
	st.shared.u32 	[%r695], %r855;
	st.shared.u32 	[%r697], %r854;
	st.shared.u32 	[%r699], %r853;
	st.shared.u32 	[%r701], %r852;
	st.shared.u32 	[%r703], %r851;
	st.shared.u32 	[%r705], %r850;
	st.shared.u32 	[%r707], %r849;
	st.shared.u32 	[%r709], %r848;
	st.shared.u32 	[%r711], %r847;
	st.shared.u32 	[%r713], %r846;
	st.shared.u32 	[%r715], %r845;
	st.shared.u32 	[%r717], %r844;
	st.shared.u32 	[%r719], %r843;
	st.shared.u32 	[%r721], %r842;
	st.shared.u32 	[%r723], %r841;
	bar.sync 	0;
	ld.shared.u32 	%r245, [%r225+1024];
	ld.shared.u32 	%r246, [%r225+2048];
	ld.shared.u32 	%r247, [%r225+3072];
	ld.shared.u32 	%r248, [%r225+4096];
	ld.shared.u32 	%r249, [%r225+5120];
	ld.shared.u32 	%r250, [%r225+6144];
	ld.shared.u32 	%r251, [%r225+7168];
	ld.shared.u32 	%r252, [%r225+8192];
	ld.shared.u32 	%r253, [%r225+9216];
	ld.shared.u32 	%r254, [%r225+10240];
	ld.shared.u32 	%r255, [%r225+11264];
	ld.shared.u32 	%r256, [%r225+12288];
	ld.shared.u32 	%r257, [%r225+13312];
	ld.shared.u32 	%r258, [%r225+14336];
	ld.shared.u32 	%r259, [%r225+15360];
	ld.shared.u32 	%r260, [%r225+16384];
	ld.shared.u32 	%r261, [%r225+17408];
	ld.shared.u32 	%r262, [%r225+18432];
	setp.gt.u64 	%p54, %rd2, %rd15;
	cvta.to.global.u64 	%rd16, %rd6;
	mul.wide.u32 	%rd17, %r2, 4;
	add.s64 	%rd4, %rd16, %rd17;
	cvta.to.global.u64 	%rd18, %rd8;
	add.s64 	%rd5, %rd18, %rd17;
	@%p54 bra 	$L__BB2_83;
	bra.uni 	$L__BB2_84;
$L__BB2_83:
	ld.shared.u32 	%r724, [%r225];
	st.global.u32 	[%rd4], %r226;
	st.global.u32 	[%rd5], %r724;
$L__BB2_84:
	add.s32 	%r725, %r2, 256;
	cvt.u64.u32 	%rd19, %r725;
	setp.le.u64 	%p55, %rd2, %rd19;
	@%p55 bra 	$L__BB2_86;
	st.global.u32 	[%rd4+1024], %r227;
	st.global.u32 	[%rd5+1024], %r245;
$L__BB2_86:
	add.s32 	%r726, %r2, 512;
	cvt.u64.u32 	%rd20, %r726;
	setp.le.u64 	%p56, %rd2, %rd20;
	@%p56 bra 	$L__BB2_88;
	st.global.u32 	[%rd4+2048], %r228;
	st.global.u32 	[%rd5+2048], %r246;
$L__BB2_88:
	add.s32 	%r727, %r2, 768;
	cvt.u64.u32 	%rd21, %r727;
	setp.le.u64 	%p57, %rd2, %rd21;
	@%p57 bra 	$L__BB2_90;
	st.global.u32 	[%rd4+3072], %r229;
	st.global.u32 	[%rd5+3072], %r247;
$L__BB2_90:
	or.b32  	%r728, %r2, 1024;
	cvt.u64.u32 	%rd22, %r728;
	setp.le.u64 	%p58, %rd2, %rd22;
	@%p58 bra 	$L__BB2_92;
	st.global.u32 	[%rd4+4096], %r230;
	st.global.u32 	[%rd5+4096], %r248;
$L__BB2_92:
	add.s32 	%r729, %r2, 1280;
	cvt.u64.u32 	%rd23, %r729;
	setp.le.u64 	%p59, %rd2, %rd23;
	@%p59 bra 	$L__BB2_94;
	st.global.u32 	[%rd4+5120], %r231;
	st.global.u32 	[%rd5+5120], %r249;
$L__BB2_94:
	add.s32 	%r730, %r2, 1536;
	cvt.u64.u32 	%rd24, %r730;
	setp.le.u64 	%p60, %rd2, %rd24;
	@%p60 bra 	$L__BB2_96;
	st.global.u32 	[%rd4+6144], %r232;
	st.global.u32 	[%rd5+6144], %r250;
$L__BB2_96:
	add.s32 	%r731, %r2, 1792;
	cvt.u64.u32 	%rd25, %r731;
	setp.le.u64 	%p61, %rd2, %rd25;
	@%p61 bra 	$L__BB2_98;
	st.global.u32 	[%rd4+7168], %r233;
	st.global.u32 	[%rd5+7168], %r251;
$L__BB2_98:
	or.b32  	%r732, %r2, 2048;
	cvt.u64.u32 	%rd26, %r732;
	setp.le.u64 	%p62, %rd2, %rd26;
	@%p62 bra 	$L__BB2_100;
	st.global.u32 	[%rd4+8192], %r234;
	st.global.u32 	[%rd5+8192], %r252;
$L__BB2_100:
	add.s32 	%r733, %r2, 2304;
	cvt.u64.u32 	%rd27, %r733;
	setp.le.u64 	%p63, %rd2, %rd27;
	@%p63 bra 	$L__BB2_102;
	st.global.u32 	[%rd4+9216], %r235;
	st.global.u32 	[%rd5+9216], %r253;
$L__BB2_102:
	add.s32 	%r734, %r2, 2560;
	cvt.u64.u32 	%rd28, %r734;
	setp.le.u64 	%p64, %rd2, %rd28;
	@%p64 bra 	$L__BB2_104;
	st.global.u32 	[%rd4+10240], %r236;
	st.global.u32 	[%rd5+10240], %r254;
$L__BB2_104:
	add.s32 	%r735, %r2, 2816;
	cvt.u64.u32 	%rd29, %r735;
	setp.le.u64 	%p65, %rd2, %rd29;
	@%p65 bra 	$L__BB2_106;
	st.global.u32 	[%rd4+11264], %r237;
	st.global.u32 	[%rd5+11264], %r255;
$L__BB2_106:
	or.b32  	%r736, %r2, 3072;
	cvt.u64.u32 	%rd30, %r736;
	setp.le.u64 	%p66, %rd2, %rd30;
	@%p66 bra 	$L__BB2_108;
	st.global.u32 	[%rd4+12288], %r238;
	st.global.u32 	[%rd5+12288], %r256;
$L__BB2_108:
	add.s32 	%r737, %r2, 3328;
	cvt.u64.u32 	%rd31, %r737;
	setp.le.u64 	%p67, %rd2, %rd31;
	@%p67 bra 	$L__BB2_110;
	st.global.u32 	[%rd4+13312], %r239;
	st.global.u32 	[%rd5+13312], %r257;
$L__BB2_110:
	add.s32 	%r738, %r2, 3584;
	cvt.u64.u32 	%rd32, %r738;
	setp.le.u64 	%p68, %rd2, %rd32;
	@%p68 bra 	$L__BB2_112;
	st.global.u32 	[%rd4+14336], %r240;
	st.global.u32 	[%rd5+14336], %r258;
$L__BB2_112:
	add.s32 	%r739, %r2, 3840;
	cvt.u64.u32 	%rd33, %r739;
	setp.le.u64 	%p69, %rd2, %rd33;
	@%p69 bra 	$L__BB2_114;
	st.global.u32 	[%rd4+15360], %r241;
	st.global.u32 	[%rd5+15360], %r259;
$L__BB2_114:
	or.b32  	%r740, %r2, 4096;
	cvt.u64.u32 	%rd34, %r740;
	setp.le.u64 	%p70, %rd2, %rd34;
	@%p70 bra 	$L__BB2_116;
	st.global.u32 	[%rd4+16384], %r242;
	st.global.u32 	[%rd5+16384], %r260;
$L__BB2_116:
	add.s32 	%r741, %r2, 4352;
	cvt.u64.u32 	%rd35, %r741;
	setp.le.u64 	%p71, %rd2, %rd35;
	@%p71 bra 	$L__BB2_118;
	st.global.u32 	[%rd4+17408], %r243;
	st.global.u32 	[%rd5+17408], %r261;
$L__BB2_118:
	add.s32 	%r742, %r2, 4608;
	cvt.u64.u32 	%rd36, %r742;
	setp.le.u64 	%p72, %rd2, %rd36;
	@%p72 bra 	$L__BB2_120;
	st.global.u32 	[%rd4+18432], %r244;
	st.global.u32 	[%rd5+18432], %r262;
$L__BB2_120:
	ret;
$L__BB2_121:
	shl.b32 	%r743, %r206, 2;
	mov.u32 	%r744, _ZZN3cub18CUB_300001_SM_10006detail10radix_sort31DeviceRadixSortSingleTileKernelINS1_5radix10policy_hubIjjyE10Policy1000ELNS0_9SortOrderE0EjjyNS1_21identity_decomposer_tEEEvPKT1_PSA_PKT2_PSE_T3_iiT4_E12temp_storage;
	add.s32 	%r745, %r744, %r743;
	st.shared.u32 	[%r745], %r840;
	shl.b32 	%r746, %r207, 2;
	add.s32 	%r747, %r744, %r746;
	st.shared.u32 	[%r747], %r839;
	shl.b32 	%r748, %r208, 2;
	add.s32 	%r749, %r744, %r748;
	st.shared.u32 	[%r749], %r838;
	shl.b32 	%r750, %r209, 2;
	add.s32 	%r751, %r744, %r750;
	st.shared.u32 	[%r751], %r837;
	shl.b32 	%r752, %r210, 2;
	add.s32 	%r753, %r744, %r752;
	st.shared.u32 	[%r753], %r836;
	shl.b32 	%r754, %r211, 2;
	add.s32 	%r755, %r744, %r754;
	st.shared.u32 	[%r755], %r835;
	shl.b32 	%r756, %r212, 2;
	add.s32 	%r757, %r744, %r756;
	st.shared.u32 	[%r757], %r834;
	shl.b32 	%r758, %r213, 2;
	add.s32 	%r759, %r744, %r758;
	st.shared.u32 	[%r759], %r833;
	shl.b32 	%r760, %r214, 2;
	add.s32 	%r761, %r744, %r760;
	st.shared.u32 	[%r761], %r832;
	shl.b32 	%r762, %r215, 2;
	add.s32 	%r763, %r744, %r762;
	st.shared.u32 	[%r763], %r831;
	shl.b32 	%r764, %r216, 2;
	add.s32 	%r765, %r744, %r764;
	st.shared.u32 	[%r765], %r830;
	shl.b32 	%r766, %r217, 2;
	add.s32 	%r767, %r744, %r766;
	st.shared.u32 	[%r767], %r829;
	shl.b32 	%r768, %r218, 2;
	add.s32 	%r769, %r744, %r768;
	st.shared.u32 	[%r769], %r828;
	shl.b32 	%r770, %r219, 2;
	add.s32 	%r771, %r744, %r770;
	st.shared.u32 	[%r771], %r827;
	shl.b32 	%r772, %r220, 2;
	add.s32 	%r773, %r744, %r772;
	st.shared.u32 	[%r773], %r826;
	shl.b32 	%r774, %r221, 2;
	add.s32 	%r775, %r744, %r774;
	st.shared.u32 	[%r775], %r825;
	shl.b32 	%r776, %r222, 2;
	add.s32 	%r777, %r744, %r776;
	st.shared.u32 	[%r777], %r824;
	shl.b32 	%r778, %r223, 2;
	add.s32 	%r779, %r744, %r778;
	st.shared.u32 	[%r779], %r823;
	shl.b32 	%r780, %r224, 2;
	add.s32 	%r781, %r744, %r780;
	st.shared.u32 	[%r781], %r822;
	bar.sync 	0;
	ld.shared.u32 	%r840, [%r103];
	ld.shared.u32 	%r839, [%r103+4];
	ld.shared.u32 	%r838, [%r103+8];
	ld.shared.u32 	%r837, [%r103+12];
	ld.shared.u32 	%r836, [%r103+16];
	ld.shared.u32 	%r835, [%r103+20];
	ld.shared.u32 	%r834, [%r103+24];
	ld.shared.u32 	%r833, [%r103+28];
	ld.shared.u32 	%r832, [%r103+32];
	ld.shared.u32 	%r831, [%r103+36];
	ld.shared.u32 	%r830, [%r103+40];
	ld.shared.u32 	%r829, [%r103+44];
	ld.shared.u32 	%r828, [%r103+48];
	ld.shared.u32 	%r827, [%r103+52];
	ld.shared.u32 	%r826, [%r103+56];
	ld.shared.u32 	%r825, [%r103+60];
	ld.shared.u32 	%r824, [%r103+64];
	ld.shared.u32 	%r823, [%r103+68];
	ld.shared.u32 	%r822, [%r103+72];
	bar.sync 	0;
	st.shared.u32 	[%r745], %r859;
	st.shared.u32 	[%r747], %r858;
	st.shared.u32 	[%r749], %r857;
	st.shared.u32 	[%r751], %r856;
	st.shared.u32 	[%r753], %r855;
	st.shared.u32 	[%r755], %r854;
	st.shared.u32 	[%r757], %r853;
	st.shared.u32 	[%r759], %r852;
	st.shared.u32 	[%r761], %r851;
	st.shared.u32 	[%r763], %r850;
	st.shared.u32 	[%r765], %r849;
	st.shared.u32 	[%r767], %r848;
	st.shared.u32 	[%r769], %r847;
	st.shared.u32 	[%r771], %r846;
	st.shared.u32 	[%r773], %r845;
	st.shared.u32 	[%r775], %r844;
	st.shared.u32 	[%r777], %r843;
	st.shared.u32 	[%r779], %r842;
	st.shared.u32 	[%r781], %r841;
	bar.sync 	0;
	ld.shared.u32 	%r859, [%r103];
	ld.shared.u32 	%r858, [%r103+4];
	ld.shared.u32 	%r857, [%r103+8];
	ld.shared.u32 	%r856, [%r103+12];
	ld.shared.u32 	%r855, [%r103+16];
	ld.shared.u32 	%r854, [%r103+20];
	ld.shared.u32 	%r853, [%r103+24];
	ld.shared.u32 	%r852, [%r103+28];
	ld.shared.u32 	%r851, [%r103+32];
	ld.shared.u32 	%r850, [%r103+36];
	ld.shared.u32 	%r849, [%r103+40];
	ld.shared.u32 	%r848, [%r103+44];
	ld.shared.u32 	%r847, [%r103+48];
	ld.shared.u32 	%r846, [%r103+52];
	ld.shared.u32 	%r845, [%r103+56];
	ld.shared.u32 	%r844, [%r103+60];
	ld.shared.u32 	%r843, [%r103+64];
	ld.shared.u32 	%r842, [%r103+68];
	ld.shared.u32 	%r841, [%r103+72];
	bar.sync 	0;
	add.s32 	%r821, %r821, 6;
	add.s32 	%r820, %r820, -6;
	bra.uni 	$L__BB2_77;

}
	// .globl	_ZN3cub18CUB_300001_SM_10006detail10radix_sort30DeviceRadixSortHistogramKernelINS1_5radix10policy_hubIjjyE10Policy1000ELNS0_9SortOrderE0EjyNS1_21identity_decomposer_tEEEvPT2_PKT1_SA_iiT3_
.visible .entry _ZN3cub18CUB_300001_SM_10006detail10radix_sort30DeviceRadixSortHistogramKernelINS1_5radix10policy_hubIjjyE10Policy1000ELNS0_9SortOrderE0EjyNS1_21identity_decomposer_tEEEvPT2_PKT1_SA_iiT3_(
	.param .u64 .ptr .align 1 _ZN3cub18CUB_300001_SM_10006detail10radix_sort30DeviceRadixSortHistogramKernelINS1_5radix10policy_hubIjjyE10Policy1000ELNS0_9SortOrderE0EjyNS1_21identity_decomposer_tEEEvPT2_PKT1_SA_iiT3__param_0,
	.param .u64 .ptr .align 1 _ZN3cub18CUB_300001_SM_10006detail10radix_sort30DeviceRadixSortHistogramKernelINS1_5radix10policy_hubIjjyE10Policy1000ELNS0_9SortOrderE0EjyNS1_21identity_decomposer_tEEEvPT2_PKT1_SA_iiT3__param_1,
	.param .u64 _ZN3cub18CUB_300001_SM_10006detail10radix_sort30DeviceRadixSortHistogramKernelINS1_5radix10policy_hubIjjyE10Policy1000ELNS0_9SortOrderE0EjyNS1_21identity_decomposer_tEEEvPT2_PKT1_SA_iiT3__param_2,
	.param .u32 _ZN3cub18CUB_300001_SM_10006detail10radix_sort30DeviceRadixSortHistogramKernelINS1_5radix10policy_hubIjjyE10Policy1000ELNS0_9SortOrderE0EjyNS1_21identity_decomposer_tEEEvPT2_PKT1_SA_iiT3__param_3,
	.param .u32 _ZN3cub18CUB_300001_SM_10006detail10radix_sort30DeviceRadixSortHistogramKernelINS1_5radix10policy_hubIjjyE10Policy1000ELNS0_9SortOrderE0EjyNS1_21identity_decomposer_tEEEvPT2_PKT1_SA_iiT3__param_4,
	.param .align 1 .b8 _ZN3cub18CUB_300001_SM_10006detail10radix_sort30DeviceRadixSortHistogramKernelINS1_5radix10policy_hubIjjyE10Policy1000ELNS0_9SortOrderE0EjyNS1_21identity_decomposer_tEEEvPT2_PKT1_SA_iiT3__param_5[1]
)
.maxntid 128
{
	.reg .pred 	%p<91>;
	.reg .b32 	%r<470>;
	.reg .b64 	%rd<137>;
	// demoted variable
	.shared .align 4 .b8 _ZZN3cub18CUB_300001_SM_10006detail10radix_sort30DeviceRadixSortHistogramKernelINS1_5radix10policy_hubIjjyE10Policy1000ELNS0_9SortOrderE0EjyNS1_21identity_decomposer_tEEEvPT2_PKT1_SA_iiT3_E12temp_storage[4096];
	ld.param.u64 	%rd18, [_ZN3cub18CUB_300001_SM_10006detail10radix_sort30DeviceRadixSortHistogramKernelINS1_5radix10policy_hubIjjyE10Policy1000ELNS0_9SortOrderE0EjyNS1_21identity_decomposer_tEEEvPT2_PKT1_SA_iiT3__param_0];
	ld.param.u64 	%rd19, [_ZN3cub18CUB_300001_SM_10006detail10radix_sort30DeviceRadixSortHistogramKernelINS1_5radix10policy_hubIjjyE10Policy1000ELNS0_9SortOrderE0EjyNS1_21identity_decomposer_tEEEvPT2_PKT1_SA_iiT3__param_1];
	ld.param.u64 	%rd17, [_ZN3cub18CUB_300001_SM_10006detail10radix_sort30DeviceRadixSortHistogramKernelINS1_5radix10policy_hubIjjyE10Policy1000ELNS0_9SortOrderE0EjyNS1_21identity_decomposer_tEEEvPT2_PKT1_SA_iiT3__param_2];
	ld.param.u32 	%r158, [_ZN3cub18CUB_300001_SM_10006detail10radix_sort30DeviceRadixSortHistogramKernelINS1_5radix10policy_hubIjjyE10Policy1000ELNS0_9SortOrderE0EjyNS1_21identity_decomposer_tEEEvPT2_PKT1_SA_iiT3__param_3];
	ld.param.u32 	%r159, [_ZN3cub18CUB_300001_SM_10006detail10radix_sort30DeviceRadixSortHistogramKernelINS1_5radix10policy_hubIjjyE10Policy1000ELNS0_9SortOrderE0EjyNS1_21identity_decomposer_tEEEvPT2_PKT1_SA_iiT3__param_4];
	cvta.to.global.u64 	%rd1, %rd19;
	cvta.to.global.u64 	%rd2, %rd18;
	setp.eq.s64 	%p2, %rd17, 0;
	@%p2 bra 	$L__BB3_153;
	sub.s32 	%r160, %r159, %r158;
	add.s32 	%r161, %r160, 7;
	shr.s32 	%r162, %r161, 31;
	shr.u32 	%r163, %r162, 29;
	add.s32 	%r164, %r161, %r163;
	shr.s32 	%r165, %r164, 3;
	mov.u32 	%r166, %tid.x;
	setp.gt.u32 	%p3, %r166, 255;
	setp.lt.s32 	%p4, %r161, 8;
	mov.u32 	%r167, %ctaid.x;
	shl.b32 	%r168, %r167, 11;
	cvt.u64.u32 	%rd3, %r168;
	mov.u32 	%r169, %nctaid.x;
	shl.b32 	%r170, %r169, 11;
	cvt.u64.u32 	%rd4, %r170;
	add.s32 	%r1, %r165, -1;
	and.b32  	%r2, %r165, 15;
	and.b32  	%r3, %r165, 7;
	add.s32 	%r4, %r3, -1;
	and.b32  	%r5, %r165, 3;
	or.pred  	%p1, %p3, %p4;
	shl.b32 	%r171, %r166, 2;
	mov.u32 	%r172, _ZZN3cub18CUB_300001_SM_10006detail10radix_sort30DeviceRadixSortHistogramKernelINS1_5radix10policy_hubIjjyE10Policy1000ELNS0_9SortOrderE0EjyNS1_21identity_decomposer_tEEEvPT2_PKT1_SA_iiT3_E12temp_storage;
	add.s32 	%r6, %r172, %r171;
	and.b32  	%r7, %r165, 268435440;
	cvt.u64.u32 	%rd5, %r166;
	add.s32 	%r8, %r166, 128;
	add.s32 	%r9, %r166, 256;
	add.s32 	%r10, %r166, 384;
	add.s32 	%r11, %r166, 512;
	add.s32 	%r12, %r166, 640;
	add.s32 	%r13, %r166, 768;
	add.s32 	%r14, %r166, 1280;
	add.s32 	%r15, %r166, 1920;
	and.b32  	%r16, %r165, 268435448;
	and.b32  	%r17, %r165, 1;
	neg.s32 	%r18, %r7;
	add.s32 	%r19, %r6, 8192;
	add.s64 	%rd21, %rd17, -1;
	shr.u64 	%rd22, %rd21, 30;
	add.s64 	%rd23, %rd22, 1;
	min.u64 	%rd6, %rd23, %rd17;
	mov.b64 	%rd135, 0;
$L__BB3_2:
	@%p1 bra 	$L__BB3_30;
	setp.lt.u32 	%p5, %r1, 15;
	mov.b32 	%r423, 0;
	@%p5 bra 	$L__BB3_6;
	mov.u32 	%r420, %r19;
	mov.u32 	%r421, %r18;
$L__BB3_5:
	.pragma "nounroll";
	mov.b32 	%r174, 0;
	st.shared.u32 	[%r420+-8192], %r174;
	st.shared.u32 	[%r420+-7168], %r174;
	st.shared.u32 	[%r420+-6144], %r174;
	st.shared.u32 	[%r420+-5120], %r174;
	st.shared.u32 	[%r420+-4096], %r174;
	st.shared.u32 	[%r420+-3072], %r174;
	st.shared.u32 	[%r420+-2048], %r174;
	st.shared.u32 	[%r420+-1024], %r174;
	st.shared.u32 	[%r420], %r174;
	st.shared.u32 	[%r420+1024], %r174;
	st.shared.u32 	[%r420+2048], %r174;
	st.shared.u32 	[%r420+3072], %r174;
	st.shared.u32 	[%r420+4096], %r174;
	st.shared.u32 	[%r420+5120], %r174;
	st.shared.u32 	[%r420+6144], %r174;
	st.shared.u32 	[%r420+7168], %r174;
	add.s32 	%r421, %r421, 16;
	add.s32 	%r420, %r420, 16384;
	setp.ne.s32 	%p6, %r421, 0;
	mov.u32 	%r423, %r7;
	@%p6 bra 	$L__BB3_5;
$L__BB3_6:
	add.s32 	%r25, %r2, -1;
	setp.eq.s32 	%p7, %r2, 0;
	@%p7 bra 	$L__BB3_16;
	setp.lt.u32 	%p8, %r25, 7;
	@%p8 bra 	$L__BB3_9;
	shl.b32 	%r175, %r423, 10;
	add.s32 	%r176, %r6, %r175;
	mov.b32 	%r177, 0;
	st.shared.u32 	[%r176], %r177;
	st.shared.u32 	[%r176+1024], %r177;
	st.shared.u32 	[%r176+2048], %r177;
	st.shared.u32 	[%r176+3072], %r177;
	st.shared.u32 	[%r176+4096], %r177;
	st.shared.u32 	[%r176+5120], %r177;
	st.shared.u32 	[%r176+6144], %r177;
	st.shared.u32 	[%r176+7168], %r177;
	add.s32 	%r423, %r423, 8;
$L__BB3_9:
	setp.eq.s32 	%p9, %r3, 0;
	@%p9 bra 	$L__BB3_16;
	setp.lt.u32 	%p10, %r4, 3;
	@%p10 bra 	$L__BB3_12;
	shl.b32 	%r178, %r423, 10;
	add.s32 	%r179, %r6, %r178;
	mov.b32 	%r180, 0;
	st.shared.u32 	[%r179], %r180;
	st.shared.u32 	[%r179+1024], %r180;
	st.shared.u32 	[%r179+2048], %r180;
	st.shared.u32 	[%r179+3072], %r180;
	add.s32 	%r423, %r423, 4;
$L__BB3_12:
	setp.eq.s32 	%p11, %r5, 0;
	@%p11 bra 	$L__BB3_16;
	setp.eq.s32 	%p12, %r5, 1;
	shl.b32 	%r181, %r423, 10;
	add.s32 	%r30, %r6, %r181;
	mov.b32 	%r182, 0;
	st.shared.u32 	[%r30], %r182;
	@%p12 bra 	$L__BB3_16;
	setp.eq.s32 	%p13, %r5, 2;
	mov.b32 	%r183, 0;
	st.shared.u32 	[%r30+1024], %r183;
	@%p13 bra 	$L__BB3_16;
	mov.b32 	%r184, 0;
	st.shared.u32 	[%r30+2048], %r184;
$L__BB3_16:
	cvt.u32.u64 	%r185, %rd5;
	setp.gt.u32 	%p14, %r185, 127;
	@%p14 bra 	$L__BB3_30;
	setp.lt.u32 	%p15, %r1, 15;
	mov.b32 	%r427, 0;
	@%p15 bra 	$L__BB3_20;
	mov.b32 	%r425, 0;
$L__BB3_19:
	.pragma "nounroll";
	shl.b32 	%r188, %r425, 10;
	add.s32 	%r189, %r6, %r188;
	mov.b32 	%r190, 0;
	st.shared.u32 	[%r189+512], %r190;
	st.shared.u32 	[%r189+1536], %r190;
	st.shared.u32 	[%r189+2560], %r190;
	st.shared.u32 	[%r189+3584], %r190;
	st.shared.u32 	[%r189+4608], %r190;
	st.shared.u32 	[%r189+5632], %r190;
	st.shared.u32 	[%r189+6656], %r190;
	st.shared.u32 	[%r189+7680], %r190;
	st.shared.u32 	[%r189+8704], %r190;
	st.shared.u32 	[%r189+9728], %r190;
	st.shared.u32 	[%r189+10752], %r190;
	st.shared.u32 	[%r189+11776], %r190;
	st.shared.u32 	[%r189+12800], %r190;
	st.shared.u32 	[%r189+13824], %r190;
	st.shared.u32 	[%r189+14848], %r190;
	st.shared.u32 	[%r189+15872], %r190;
	add.s32 	%r425, %r425, 16;
	setp.ne.s32 	%p16, %r425, %r7;
	mov.u32 	%r427, %r7;
	@%p16 bra 	$L__BB3_19;
$L__BB3_20:
	setp.eq.s32 	%p17, %r2, 0;
	@%p17 bra 	$L__BB3_30;
	setp.lt.u32 	%p18, %r25, 7;
	@%p18 bra 	$L__BB3_23;
	shl.b32 	%r191, %r427, 10;
	add.s32 	%r192, %r6, %r191;
	mov.b32 	%r193, 0;
	st.shared.u32 	[%r192+512], %r193;
	st.shared.u32 	[%r192+1536], %r193;
	st.shared.u32 	[%r192+2560], %r193;
	st.shared.u32 	[%r192+3584], %r193;
	st.shared.u32 	[%r192+4608], %r193;
	st.shared.u32 	[%r192+5632], %r193;
	st.shared.u32 	[%r192+6656], %r193;
	st.shared.u32 	[%r192+7680], %r193;
	add.s32 	%r427, %r427, 8;
$L__BB3_23:
	setp.eq.s32 	%p19, %r3, 0;
	@%p19 bra 	$L__BB3_30;
	setp.lt.u32 	%p20, %r4, 3;
	@%p20 bra 	$L__BB3_26;
	shl.b32 	%r194, %r427, 10;
	add.s32 	%r195, %r6, %r194;
	mov.b32 	%r196, 0;
	st.shared.u32 	[%r195+512], %r196;
	st.shared.u32 	[%r195+1536], %r196;
	st.shared.u32 	[%r195+2560], %r196;
	st.shared.u32 	[%r195+3584], %r196;
	add.s32 	%r427, %r427, 4;
$L__BB3_26:
	setp.eq.s32 	%p21, %r5, 0;
	@%p21 bra 	$L__BB3_30;
	setp.eq.s32 	%p22, %r5, 1;
	shl.b32 	%r197, %r427, 10;
	add.s32 	%r38, %r6, %r197;
	mov.b32 	%r198, 0;
	st.shared.u32 	[%r38+512], %r198;
	@%p22 bra 	$L__BB3_30;
	setp.eq.s32 	%p23, %r5, 2;
	mov.b32 	%r199, 0;
	st.shared.u32 	[%r38+1536], %r199;
	@%p23 bra 	$L__BB3_30;
	mov.b32 	%r200, 0;
	st.shared.u32 	[%r38+2560], %r200;
$L__BB3_30:
	bar.sync 	0;
	bar.sync 	0;
	shl.b64 	%rd8, %rd135, 30;
	sub.s64 	%rd24, %rd17, %rd8;
	min.u64 	%rd9, %rd24, 1073741824;
	setp.le.u64 	%p24, %rd9, %rd3;
	@%p24 bra 	$L__BB3_70;
	mov.u64 	%rd136, %rd3;
$L__BB3_32:
	add.s64 	%rd11, %rd136, %rd8;
	sub.s64 	%rd12, %rd17, %rd11;
	setp.lt.u64 	%p25, %rd12, 2048;
	@%p25 bra 	$L__BB3_34;
	add.s64 	%rd27, %rd11, %rd5;
	shl.b64 	%rd28, %rd27, 2;
	add.s64 	%rd29, %rd1, %rd28;
	ld.global.u32 	%r459, [%rd29];
	ld.global.u32 	%r458, [%rd29+512];
	ld.global.u32 	%r457, [%rd29+1024];
	ld.global.u32 	%r456, [%rd29+1536];
	ld.global.u32 	%r455, [%rd29+2048];
	ld.global.u32 	%r454, [%rd29+2560];
	ld.global.u32 	%r453, [%rd29+3072];
	ld.global.u32 	%r452, [%rd29+3584];
	ld.global.u32 	%r451, [%rd29+4096];
	ld.global.u32 	%r450, [%rd29+4608];
	ld.global.u32 	%r449, [%rd29+5120];
	ld.global.u32 	%r448, [%rd29+5632];
	ld.global.u32 	%r447, [%rd29+6144];
	ld.global.u32 	%r446, [%rd29+6656];
	ld.global.u32 	%r445, [%rd29+7168];
	ld.global.u32 	%r444, [%rd29+7680];
	bra.uni 	$L__BB3_66;
$L__BB3_34:
	cvt.u32.u64 	%r202, %rd5;
	cvt.u32.u64 	%r55, %rd12;
	setp.ge.s32 	%p26, %r202, %r55;
	add.s64 	%rd25, %rd11, %rd5;
	shl.b64 	%rd26, %rd25, 2;
	add.s64 	%rd13, %rd1, %rd26;
	mov.b32 	%r459, -1;
	@%p26 bra 	$L__BB3_36;
	ld.global.u32 	%r459, [%rd13];
$L__BB3_36:
	setp.ge.s32 	%p27, %r8, %r55;
	mov.b32 	%r458, -1;
	@%p27 bra 	$L__BB3_38;
	ld.global.u32 	%r458, [%rd13+512];
$L__BB3_38:
	setp.ge.s32 	%p28, %r9, %r55;
	mov.b32 	%r457, -1;
	@%p28 bra 	$L__BB3_40;
	ld.global.u32 	%r457, [%rd13+1024];
$L__BB3_40:
	setp.ge.s32 	%p29, %r10, %r55;
	mov.b32 	%r456, -1;
	@%p29 bra 	$L__BB3_42;
	ld.global.u32 	%r456, [%rd13+1536];
$L__BB3_42:
	setp.ge.s32 	%p30, %r11, %r55;
	mov.b32 	%r455, -1;
	@%p30 bra 	$L__BB3_44;
	ld.global.u32 	%r455, [%rd13+2048];
$L__BB3_44:
	setp.ge.s32 	%p31, %r12, %r55;
	mov.b32 	%r454, -1;
	@%p31 bra 	$L__BB3_46;
	ld.global.u32 	%r454, [%rd13+2560];
$L__BB3_46:
	setp.ge.s32 	%p32, %r13, %r55;
	mov.b32 	%r453, -1;
	@%p32 bra 	$L__BB3_48;
	ld.global.u32 	%r453, [%rd13+3072];
$L__BB3_48:
	mov.u32 	%r210, %tid.x;
	add.s32 	%r211, %r210, 896;
	setp.ge.s32 	%p33, %r211, %r55;
	mov.b32 	%r452, -1;
	@%p33 bra 	$L__BB3_50;
	ld.global.u32 	%r452, [%rd13+3584];
$L__BB3_50:
	or.b32  	%r214, %r210, 1024;
	setp.ge.s32 	%p34, %r214, %r55;
	mov.b32 	%r451, -1;
	@%p34 bra 	$L__BB3_52;
	ld.global.u32 	%r451, [%rd13+4096];
$L__BB3_52:
	add.s32 	%r217, %r210, 1152;
	setp.ge.s32 	%p35, %r217, %r55;
	mov.b32 	%r450, -1;
	@%p35 bra 	$L__BB3_54;
	ld.global.u32 	%r450, [%rd13+4608];
$L__BB3_54:
	setp.ge.s32 	%p36, %r14, %r55;
	mov.b32 	%r449, -1;
	@%p36 bra 	$L__BB3_56;
	ld.global.u32 	%r449, [%rd13+5120];
$L__BB3_56:
	add.s32 	%r221, %r210, 1408;
	setp.ge.s32 	%p37, %r221, %r55;
	mov.b32 	%r448, -1;
	@%p37 bra 	$L__BB3_58;
	ld.global.u32 	%r448, [%rd13+5632];
$L__BB3_58:
	add.s32 	%r224, %r210, 1536;
	setp.ge.s32 	%p38, %r224, %r55;
	mov.b32 	%r447, -1;
	@%p38 bra 	$L__BB3_60;
	ld.global.u32 	%r447, [%rd13+6144];
$L__BB3_60:
	add.s32 	%r227, %r210, 1664;
	setp.ge.s32 	%p39, %r227, %r55;
	mov.b32 	%r446, -1;
	@%p39 bra 	$L__BB3_62;
	ld.global.u32 	%r446, [%rd13+6656];
$L__BB3_62:
	add.s32 	%r230, %r210, 1792;
	setp.ge.s32 	%p40, %r230, %r55;
	mov.b32 	%r445, -1;
	@%p40 bra 	$L__BB3_64;
	ld.global.u32 	%r445, [%rd13+7168];
$L__BB3_64:
	setp.ge.s32 	%p41, %r15, %r55;
	mov.b32 	%r444, -1;
	@%p41 bra 	$L__BB3_66;
	ld.global.u32 	%r444, [%rd13+7680];
$L__BB3_66:
	setp.le.s32 	%p42, %r159, %r158;
	@%p42 bra 	$L__BB3_69;
	mov.b32 	%r460, 0;
	mov.u32 	%r461, %r158;
$L__BB3_68:
	sub.s32 	%r233, %r159, %r461;
	shl.b32 	%r234, %r460, 10;
	mov.u32 	%r235, _ZZN3cub18CUB_300001_SM_10006detail10radix_sort30DeviceRadixSortHistogramKernelINS1_5radix10policy_hubIjjyE10Policy1000ELNS0_9SortOrderE0EjyNS1_21identity_decomposer_tEEEvPT2_PKT1_SA_iiT3_E12temp_storage;
	add.s32 	%r236, %r235, %r234;
	min.s32 	%r237, %r233, 8;
	mov.b32 	%r238, -1;
	shl.b32 	%r239, %r238, %r237;
	not.b32 	%r240, %r239;
	shr.u32 	%r241, %r459, %r461;
	and.b32  	%r242, %r241, %r240;
	shl.b32 	%r243, %r242, 2;
	add.s32 	%r244, %r236, %r243;
	atom.shared.add.u32 	%r245, [%r244], 1;
	shr.u32 	%r246, %r458, %r461;
	and.b32  	%r247, %r246, %r240;
	shl.b32 	%r248, %r247, 2;
	add.s32 	%r249, %r236, %r248;
	atom.shared.add.u32 	%r250, [%r249], 1;
	shr.u32 	%r251, %r457, %r461;
	and.b32  	%r252, %r251, %r240;
	shl.b32 	%r253, %r252, 2;
	add.s32 	%r254, %r236, %r253;
	atom.shared.add.u32 	%r255, [%r254], 1;
	shr.u32 	%r256, %r456, %r461;
	and.b32  	%r257, %r256, %r240;
	shl.b32 	%r258, %r257, 2;
	add.s32 	%r259, %r236, %r258;
	atom.shared.add.u32 	%r260, [%r259], 1;
	shr.u32 	%r261, %r455, %r461;
	and.b32  	%r262, %r261, %r240;
	shl.b32 	%r263, %r262, 2;
	add.s32 	%r264, %r236, %r263;
	atom.shared.add.u32 	%r265, [%r264], 1;
	shr.u32 	%r266, %r454, %r461;
	and.b32  	%r267, %r266, %r240;
	shl.b32 	%r268, %r267, 2;
	add.s32 	%r269, %r236, %r268;
	atom.shared.add.u32 	%r270, [%r269], 1;
	shr.u32 	%r271, %r453, %r461;
	and.b32  	%r272, %r271, %r240;
	shl.b32 	%r273, %r272, 2;
	add.s32 	%r274, %r236, %r273;
	atom.shared.add.u32 	%r275, [%r274], 1;
	shr.u32 	%r276, %r452, %r461;
	and.b32  	%r277, %r276, %r240;
	shl.b32 	%r278, %r277, 2;
	add.s32 	%r279, %r236, %r278;
	atom.shared.add.u32 	%r280, [%r279], 1;
	shr.u32 	%r281, %r451, %r461;
	and.b32  	%r282, %r281, %r240;
	shl.b32 	%r283, %r282, 2;
	add.s32 	%r284, %r236, %r283;
	atom.shared.add.u32 	%r285, [%r284], 1;
	shr.u32 	%r286, %r450, %r461;
	and.b32  	%r287, %r286, %r240;
	shl.b32 	%r288, %r287, 2;
	add.s32 	%r289, %r236, %r288;
	atom.shared.add.u32 	%r290, [%r289], 1;
	shr.u32 	%r291, %r449, %r461;
	and.b32  	%r292, %r291, %r240;
	shl.b32 	%r293, %r292, 2;
	add.s32 	%r294, %r236, %r293;
	atom.shared.add.u32 	%r295, [%r294], 1;
	shr.u32 	%r296, %r448, %r461;
	and.b32  	%r297, %r296, %r240;
	shl.b32 	%r298, %r297, 2;
	add.s32 	%r299, %r236, %r298;
	atom.shared.add.u32 	%r300, [%r299], 1;
	shr.u32 	%r301, %r447, %r461;
	and.b32  	%r302, %r301, %r240;
	shl.b32 	%r303, %r302, 2;
	add.s32 	%r304, %r236, %r303;
	atom.shared.add.u32 	%r305, [%r304], 1;
	shr.u32 	%r306, %r446, %r461;
	and.b32  	%r307, %r306, %r240;
	shl.b32 	%r308, %r307, 2;
	add.s32 	%r309, %r236, %r308;
	atom.shared.add.u32 	%r310, [%r309], 1;
	shr.u32 	%r311, %r445, %r461;
	and.b32  	%r312, %r311, %r240;
	shl.b32 	%r313, %r312, 2;
	add.s32 	%r314, %r236, %r313;
	atom.shared.add.u32 	%r315, [%r314], 1;
	shr.u32 	%r316, %r444, %r461;
	and.b32  	%r317, %r316, %r240;
	shl.b32 	%r318, %r317, 2;
	add.s32 	%r319, %r236, %r318;
	atom.shared.add.u32 	%r320, [%r319], 1;
	add.s32 	%r461, %r461, 8;
	add.s32 	%r460, %r460, 1;
	setp.lt.s32 	%p43, %r461, %r159;
	@%p43 bra 	$L__BB3_68;
$L__BB3_69:
	add.s64 	%rd136, %rd136, %rd4;
	setp.lt.u64 	%p44, %rd136, %rd9;
	@%p44 bra 	$L__BB3_32;
$L__BB3_70:
	bar.sync 	0;
	@%p1 bra 	$L__BB3_152;
	setp.lt.u32 	%p45, %r1, 7;
	mov.b32 	%r464, 0;
	@%p45 bra 	$L__BB3_90;
	mov.b32 	%r462, 0;
$L__BB3_73:
	.pragma "nounroll";
	shl.b32 	%r323, %r462, 10;
	add.s32 	%r108, %r6, %r323;
	ld.shared.u32 	%r109, [%r108];
	setp.eq.s32 	%p46, %r109, 0;
	@%p46 bra 	$L__BB3_75;
	cvt.u32.u64 	%r324, %rd5;
	shl.b32 	%r325, %r462, 8;
	add.s32 	%r326, %r325, %r324;
	mul.wide.u32 	%rd30, %r326, 8;
	add.s64 	%rd31, %rd2, %rd30;
	cvt.u64.u32 	%rd32, %r109;
	atom.global.add.u64 	%rd33, [%rd31], %rd32;
$L__BB3_75:
	ld.shared.u32 	%r110, [%r108+1024];
	setp.eq.s32 	%p47, %r110, 0;
	@%p47 bra 	$L__BB3_77;
	cvt.u32.u64 	%r327, %rd5;
	shl.b32 	%r328, %r462, 8;
	add.s32 	%r329, %r328, %r327;
	add.s32 	%r330, %r329, 256;
	mul.wide.u32 	%rd34, %r330, 8;
	add.s64 	%rd35, %rd2, %rd34;
	cvt.u64.u32 	%rd36, %r110;
	atom.global.add.u64 	%rd37, [%rd35], %rd36;
$L__BB3_77:
	ld.shared.u32 	%r111, [%r108+2048];
	setp.eq.s32 	%p48, %r111, 0;
	@%p48 bra 	$L__BB3_79;
	cvt.u32.u64 	%r331, %rd5;
	shl.b32 	%r332, %r462, 8;
	add.s32 	%r333, %r332, %r331;
	add.s32 	%r334, %r333, 512;
	mul.wide.u32 	%rd38, %r334, 8;
	add.s64 	%rd39, %rd2, %rd38;
	cvt.u64.u32 	%rd40, %r111;
	atom.global.add.u64 	%rd41, [%rd39], %rd40;
$L__BB3_79:
	ld.shared.u32 	%r112, [%r108+3072];
	setp.eq.s32 	%p49, %r112, 0;
	@%p49 bra 	$L__BB3_81;
	cvt.u32.u64 	%r335, %rd5;
	shl.b32 	%r336, %r462, 8;
	add.s32 	%r337, %r336, %r335;
	add.s32 	%r338, %r337, 768;
	mul.wide.u32 	%rd42, %r338, 8;
	add.s64 	%rd43, %rd2, %rd42;
	cvt.u64.u32 	%rd44, %r112;
	atom.global.add.u64 	%rd45, [%rd43], %rd44;
$L__BB3_81:
	ld.shared.u32 	%r113, [%r108+4096];
	setp.eq.s32 	%p50, %r113, 0;
	@%p50 bra 	$L__BB3_83;
	cvt.u32.u64 	%r339, %rd5;
	shl.b32 	%r340, %r462, 8;
	add.s32 	%r341, %r340, %r339;
	add.s32 	%r342, %r341, 1024;
	mul.wide.u32 	%rd46, %r342, 8;
	add.s64 	%rd47, %rd2, %rd46;
	cvt.u64.u32 	%rd48, %r113;
	atom.global.add.u64 	%rd49, [%rd47], %rd48;
$L__BB3_83:
	ld.shared.u32 	%r114, [%r108+5120];
	setp.eq.s32 	%p51, %r114, 0;
	@%p51 bra 	$L__BB3_85;
	cvt.u32.u64 	%r343, %rd5;
	shl.b32 	%r344, %r462, 8;
	add.s32 	%r345, %r344, %r343;
	add.s32 	%r346, %r345, 1280;
	mul.wide.u32 	%rd50, %r346, 8;
	add.s64 	%rd51, %rd2, %rd50;
	cvt.u64.u32 	%rd52, %r114;
	atom.global.add.u64 	%rd53, [%rd51], %rd52;
$L__BB3_85:
	ld.shared.u32 	%r115, [%r108+6144];
	setp.eq.s32 	%p52, %r115, 0;
	@%p52 bra 	$L__BB3_87;
	cvt.u32.u64 	%r347, %rd5;
	shl.b32 	%r348, %r462, 8;
	add.s32 	%r349, %r348, %r347;
	add.s32 	%r350, %r349, 1536;
	mul.wide.u32 	%rd54, %r350, 8;
	add.s64 	%rd55, %rd2, %rd54;
	cvt.u64.u32 	%rd56, %r115;
	atom.global.add.u64 	%rd57, [%rd55], %rd56;
$L__BB3_87:
	ld.shared.u32 	%r116, [%r108+7168];
	setp.eq.s32 	%p53, %r116, 0;
	@%p53 bra 	$L__BB3_89;
	cvt.u32.u64 	%r351, %rd5;
	shl.b32 	%r352, %r462, 8;
	add.s32 	%r353, %r352, %r351;
	add.s32 	%r354, %r353, 1792;
	mul.wide.u32 	%rd58, %r354, 8;
	add.s64 	%rd59, %rd2, %rd58;
	cvt.u64.u32 	%rd60, %r116;
	atom.global.add.u64 	%rd61, [%rd59], %rd60;
$L__BB3_89:
	add.s32 	%r462, %r462, 8;
	setp.ne.s32 	%p54, %r462, %r16;
	mov.u32 	%r464, %r16;
	@%p54 bra 	$L__BB3_73;
$L__BB3_90:
	add.s32 	%r119, %r5, -1;
	setp.eq.s32 	%p55, %r3, 0;
	@%p55 bra 	$L__BB3_111;
	setp.lt.u32 	%p56, %r4, 3;
	@%p56 bra 	$L__BB3_101;
	shl.b32 	%r355, %r464, 10;
	add.s32 	%r120, %r6, %r355;
	ld.shared.u32 	%r121, [%r120];
	setp.eq.s32 	%p57, %r121, 0;
	@%p57 bra 	$L__BB3_94;
	cvt.u32.u64 	%r356, %rd5;
	shl.b32 	%r357, %r464, 8;
	add.s32 	%r358, %r357, %r356;
	mul.wide.u32 	%rd62, %r358, 8;
	add.s64 	%rd63, %rd2, %rd62;
	cvt.u64.u32 	%rd64, %r121;
	atom.global.add.u64 	%rd65, [%rd63], %rd64;
$L__BB3_94:
	ld.shared.u32 	%r122, [%r120+1024];
	setp.eq.s32 	%p58, %r122, 0;
	@%p58 bra 	$L__BB3_96;
	cvt.u32.u64 	%r359, %rd5;
	shl.b32 	%r360, %r464, 8;
	add.s32 	%r361, %r360, %r359;
	add.s32 	%r362, %r361, 256;
	mul.wide.u32 	%rd66, %r362, 8;
	add.s64 	%rd67, %rd2, %rd66;
	cvt.u64.u32 	%rd68, %r122;
	atom.global.add.u64 	%rd69, [%rd67], %rd68;
$L__BB3_96:
	ld.shared.u32 	%r123, [%r120+2048];
	setp.eq.s32 	%p59, %r123, 0;
	@%p59 bra 	$L__BB3_98;
	cvt.u32.u64 	%r363, %rd5;
	shl.b32 	%r364, %r464, 8;
	add.s32 	%r365, %r364, %r363;
	add.s32 	%r366, %r365, 512;
	mul.wide.u32 	%rd70, %r366, 8;
	add.s64 	%rd71, %rd2, %rd70;
	cvt.u64.u32 	%rd72, %r123;
	atom.global.add.u64 	%rd73, [%rd71], %rd72;
$L__BB3_98:
	ld.shared.u32 	%r124, [%r120+3072];
	setp.eq.s32 	%p60, %r124, 0;
	@%p60 bra 	$L__BB3_100;
	cvt.u32.u64 	%r367, %rd5;
	shl.b32 	%r368, %r464, 8;
	add.s32 	%r369, %r368, %r367;
	add.s32 	%r370, %r369, 768;
	mul.wide.u32 	%rd74, %r370, 8;
	add.s64 	%rd75, %rd2, %rd74;
	cvt.u64.u32 	%rd76, %r124;
	atom.global.add.u64 	%rd77, [%rd75], %rd76;
$L__BB3_100:
	add.s32 	%r464, %r464, 4;
$L__BB3_101:
	setp.eq.s32 	%p61, %r5, 0;
	@%p61 bra 	$L__BB3_111;
	setp.eq.s32 	%p62, %r119, 0;
	@%p62 bra 	$L__BB3_108;
	shl.b32 	%r371, %r464, 10;
	add.s32 	%r127, %r6, %r371;
	ld.shared.u32 	%r128, [%r127];
	setp.eq.s32 	%p63, %r128, 0;
	@%p63 bra 	$L__BB3_105;
	cvt.u32.u64 	%r372, %rd5;
	shl.b32 	%r373, %r464, 8;
	add.s32 	%r374, %r373, %r372;
	mul.wide.u32 	%rd78, %r374, 8;
	add.s64 	%rd79, %rd2, %rd78;
	cvt.u64.u32 	%rd80, %r128;
	atom.global.add.u64 	%rd81, [%rd79], %rd80;
$L__BB3_105:
	ld.shared.u32 	%r129, [%r127+1024];
	setp.eq.s32 	%p64, %r129, 0;
	@%p64 bra 	$L__BB3_107;
	cvt.u32.u64 	%r375, %rd5;
	shl.b32 	%r376, %r464, 8;
	add.s32 	%r377, %r376, %r375;
	add.s32 	%r378, %r377, 256;
	mul.wide.u32 	%rd82, %r378, 8;
	add.s64 	%rd83, %rd2, %rd82;
	cvt.u64.u32 	%rd84, %r129;
	atom.global.add.u64 	%rd85, [%rd83], %rd84;
$L__BB3_107:
	add.s32 	%r464, %r464, 2;
$L__BB3_108:
	setp.eq.s32 	%p65, %r17, 0;
	@%p65 bra 	$L__BB3_111;
	shl.b32 	%r379, %r464, 10;
	add.s32 	%r380, %r6, %r379;
	ld.shared.u32 	%r132, [%r380];
	setp.eq.s32 	%p66, %r132, 0;
	@%p66 bra 	$L__BB3_111;
	cvt.u32.u64 	%r381, %rd5;
	shl.b32 	%r382, %r464, 8;
	add.s32 	%r383, %r382, %r381;
	mul.wide.u32 	%rd86, %r383, 8;
	add.s64 	%rd87, %rd2, %rd86;
	cvt.u64.u32 	%rd88, %r132;
	atom.global.add.u64 	%rd89, [%rd87], %rd88;
$L__BB3_111:
	cvt.u32.u64 	%r384, %rd5;
	setp.gt.u32 	%p67, %r384, 127;
	@%p67 bra 	$L__BB3_152;
	setp.lt.u32 	%p68, %r1, 7;
	mov.b32 	%r468, 0;
	@%p68 bra 	$L__BB3_131;
	mov.b32 	%r466, 0;
$L__BB3_114:
	.pragma "nounroll";
	shl.b32 	%r388, %r466, 10;
	add.s32 	%r134, %r6, %r388;
	ld.shared.u32 	%r135, [%r134+512];
	setp.eq.s32 	%p69, %r135, 0;
	shl.b32 	%r389, %r466, 8;
	add.s32 	%r390, %r389, %r384;
	mul.wide.u32 	%rd90, %r390, 8;
	add.s64 	%rd15, %rd2, %rd90;
	@%p69 bra 	$L__BB3_116;
	cvt.u64.u32 	%rd91, %r135;
	atom.global.add.u64 	%rd92, [%rd15+1024], %rd91;
$L__BB3_116:
	ld.shared.u32 	%r136, [%r134+1536];
	setp.eq.s32 	%p70, %r136, 0;
	@%p70 bra 	$L__BB3_118;
	cvt.u64.u32 	%rd93, %r136;
	atom.global.add.u64 	%rd94, [%rd15+3072], %rd93;
$L__BB3_118:
	ld.shared.u32 	%r137, [%r134+2560];
	setp.eq.s32 	%p71, %r137, 0;
	@%p71 bra 	$L__BB3_120;
	cvt.u64.u32 	%rd95, %r137;
	atom.global.add.u64 	%rd96, [%rd15+5120], %rd95;
$L__BB3_120:
	ld.shared.u32 	%r138, [%r134+3584];
	setp.eq.s32 	%p72, %r138, 0;
	@%p72 bra 	$L__BB3_122;
	cvt.u64.u32 	%rd97, %r138;
	atom.global.add.u64 	%rd98, [%rd15+7168], %rd97;
$L__BB3_122:
	ld.shared.u32 	%r139, [%r134+4608];
	setp.eq.s32 	%p73, %r139, 0;
	@%p73 bra 	$L__BB3_124;
	cvt.u64.u32 	%rd99, %r139;
	atom.global.add.u64 	%rd100, [%rd15+9216], %rd99;
$L__BB3_124:
	ld.shared.u32 	%r140, [%r134+5632];
	setp.eq.s32 	%p74, %r140, 0;
	@%p74 bra 	$L__BB3_126;
	cvt.u64.u32 	%rd101, %r140;
	atom.global.add.u64 	%rd102, [%rd15+11264], %rd101;
$L__BB3_126:
	ld.shared.u32 	%r141, [%r134+6656];
	setp.eq.s32 	%p75, %r141, 0;
	@%p75 bra 	$L__BB3_128;
	cvt.u64.u32 	%rd103, %r141;
	atom.global.add.u64 	%rd104, [%rd15+13312], %rd103;
$L__BB3_128:
	ld.shared.u32 	%r142, [%r134+7680];
	setp.eq.s32 	%p76, %r142, 0;
	@%p76 bra 	$L__BB3_130;
	cvt.u64.u32 	%rd105, %r142;
	atom.global.add.u64 	%rd106, [%rd15+15360], %rd105;
$L__BB3_130:
	add.s32 	%r466, %r466, 8;
	setp.ne.s32 	%p77, %r466, %r16;
	mov.u32 	%r468, %r16;
	@%p77 bra 	$L__BB3_114;
$L__BB3_131:
	setp.eq.s32 	%p78, %r3, 0;
	@%p78 bra 	$L__BB3_152;
	setp.lt.u32 	%p79, %r4, 3;
	@%p79 bra 	$L__BB3_142;
	shl.b32 	%r391, %r468, 10;
	add.s32 	%r145, %r6, %r391;
	ld.shared.u32 	%r146, [%r145+512];
	setp.eq.s32 	%p80, %r146, 0;
	@%p80 bra 	$L__BB3_135;
	shl.b32 	%r393, %r468, 8;
	add.s32 	%r394, %r393, %r384;
	mul.wide.u32 	%rd107, %r394, 8;
	add.s64 	%rd108, %rd2, %rd107;
	cvt.u64.u32 	%rd109, %r146;
	atom.global.add.u64 	%rd110, [%rd108+1024], %rd109;
$L__BB3_135:
	ld.shared.u32 	%r147, [%r145+1536];
	setp.eq.s32 	%p81, %r147, 0;
	@%p81 bra 	$L__BB3_137;
	shl.b32 	%r396, %r468, 8;
	add.s32 	%r397, %r396, %r384;
	add.s32 	%r398, %r397, 256;
	mul.wide.u32 	%rd111, %r398, 8;
	add.s64 	%rd112, %rd2, %rd111;
	cvt.u64.u32 	%rd113, %r147;
	atom.global.add.u64 	%rd114, [%rd112+1024], %rd113;
$L__BB3_137:
	ld.shared.u32 	%r148, [%r145+2560];
	setp.eq.s32 	%p82, %r148, 0;
	@%p82 bra 	$L__BB3_139;
	shl.b32 	%r400, %r468, 8;
	add.s32 	%r401, %r400, %r384;
	add.s32 	%r402, %r401, 512;
	mul.wide.u32 	%rd115, %r402, 8;
	add.s64 	%rd116, %rd2, %rd115;
	cvt.u64.u32 	%rd117, %r148;
	atom.global.add.u64 	%rd118, [%rd116+1024], %rd117;
$L__BB3_139:
	ld.shared.u32 	%r149, [%r145+3584];
	setp.eq.s32 	%p83, %r149, 0;
	@%p83 bra 	$L__BB3_141;
	shl.b32 	%r404, %r468, 8;
	add.s32 	%r405, %r404, %r384;
	add.s32 	%r406, %r405, 768;
	mul.wide.u32 	%rd119, %r406, 8;
	add.s64 	%rd120, %rd2, %rd119;
	cvt.u64.u32 	%rd121, %r149;
	atom.global.add.u64 	%rd122, [%rd120+1024], %rd121;
$L__BB3_141:
	add.s32 	%r468, %r468, 4;
$L__BB3_142:
	setp.eq.s32 	%p84, %r5, 0;
	@%p84 bra 	$L__BB3_152;
	setp.eq.s32 	%p85, %r119, 0;
	@%p85 bra 	$L__BB3_149;
	shl.b32 	%r407, %r468, 10;
	add.s32 	%r152, %r6, %r407;
	ld.shared.u32 	%r153, [%r152+512];
	setp.eq.s32 	%p86, %r153, 0;
	@%p86 bra 	$L__BB3_146;
	shl.b32 	%r409, %r468, 8;
	add.s32 	%r410, %r409, %r384;
	mul.wide.u32 	%rd123, %r410, 8;
	add.s64 	%rd124, %rd2, %rd123;
	cvt.u64.u32 	%rd125, %r153;
	atom.global.add.u64 	%rd126, [%rd124+1024], %rd125;
$L__BB3_146:
	ld.shared.u32 	%r154, [%r152+1536];
	setp.eq.s32 	%p87, %r154, 0;
	@%p87 bra 	$L__BB3_148;
	shl.b32 	%r412, %r468, 8;
	add.s32 	%r413, %r412, %r384;
	add.s32 	%r414, %r413, 256;
	mul.wide.u32 	%rd127, %r414, 8;
	add.s64 	%rd128, %rd2, %rd127;
	cvt.u64.u32 	%rd129, %r154;
	atom.global.add.u64 	%rd130, [%rd128+1024], %rd129;
$L__BB3_148:
	add.s32 	%r468, %r468, 2;
$L__BB3_149:
	setp.eq.s32 	%p88, %r17, 0;
	@%p88 bra 	$L__BB3_152;
	shl.b32 	%r415, %r468, 10;
	add.s32 	%r416, %r6, %r415;
	ld.shared.u32 	%r157, [%r416+512];
	setp.eq.s32 	%p89, %r157, 0;
	@%p89 bra 	$L__BB3_152;
	shl.b32 	%r418, %r468, 8;
	add.s32 	%r419, %r418, %r384;
	mul.wide.u32 	%rd131, %r419, 8;
	add.s64 	%rd132, %rd2, %rd131;
	cvt.u64.u32 	%rd133, %r157;
	atom.global.add.u64 	%rd134, [%rd132+1024], %rd133;
$L__BB3_152:
	bar.sync 	0;
	add.s64 	%rd135, %rd135, 1;
	setp.ne.s64 	%p90, %rd135, %rd6;
	@%p90 bra 	$L__BB3_2;
$L__BB3_153:
	ret;

}
	// .globl	_ZN3cub18CUB_300001_SM_10006detail10radix_sort33DeviceRadixSortExclusiveSumKernelINS1_5radix10policy_hubIjjyE10Policy1000EyEEvPT0_
.visible .entry _ZN3cub18CUB_300001_SM_10006detail10radix_sort33DeviceRadixSortExclusiveSumKernelINS1_5radix10policy_hubIjjyE10Policy1000EyEEvPT0_(
	.param .u64 .ptr .align 1 _ZN3cub18CUB_300001_SM_10006detail10radix_sort33DeviceRadixSortExclusiveSumKernelINS1_5radix10policy_hubIjjyE10Policy1000EyEEvPT0__param_0
)
{
	.reg .pred 	%p<4>;
	.reg .b32 	%r<28>;
	.reg .b64 	%rd<54>;
	// demoted variable
	.shared .align 16 .b8 _ZZN3cub18CUB_300001_SM_10006detail10radix_sort33DeviceRadixSortExclusiveSumKernelINS1_5radix10policy_hubIjjyE10Policy1000EyEEvPT0_E12temp_storage[2336];
	ld.param.u64 	%rd5, [_ZN3cub18CUB_300001_SM_10006detail10radix_sort33DeviceRadixSortExclusiveSumKernelINS1_5radix10policy_hubIjjyE10Policy1000EyEEvPT0__param_0];
	cvta.to.global.u64 	%rd6, %rd5;
	mov.u32 	%r3, %ctaid.x;
	shl.b32 	%r4, %r3, 8;
	mov.u32 	%r1, %tid.x;
	setp.gt.u32 	%p1, %r1, 255;
	add.s32 	%r5, %r4, %r1;
	mul.wide.s32 	%rd7, %r5, 8;
	add.s64 	%rd1, %rd6, %rd7;
	@%p1 bra 	$L__BB4_2;
	ld.global.u64 	%rd53, [%rd1];
$L__BB4_2:
	shr.u32 	%r6, %r1, 3;
	add.s32 	%r7, %r6, %r1;
	shl.b32 	%r8, %r7, 3;
	mov.u32 	%r9, _ZZN3cub18CUB_300001_SM_10006detail10radix_sort33DeviceRadixSortExclusiveSumKernelINS1_5radix10policy_hubIjjyE10Policy1000EyEEvPT0_E12temp_storage;
	add.s32 	%r10, %r9, %r8;
	add.s32 	%r2, %r10, 16;
	st.shared.u64 	[%r10+16], %rd53;
	bar.sync 	0;
	setp.gt.u32 	%p2, %r1, 31;
	@%p2 bra 	$L__BB4_4;
	mad.lo.s32 	%r27, %r1, 72, %r9;
	ld.shared.u64 	%rd23, [%r27+16];
	ld.shared.u64 	%rd24, [%r27+24];
	ld.shared.u64 	%rd25, [%r27+32];
	ld.shared.u64 	%rd26, [%r27+40];
	ld.shared.u64 	%rd27, [%r27+48];
	ld.shared.u64 	%rd28, [%r27+56];
	ld.shared.u64 	%rd29, [%r27+64];
	ld.shared.u64 	%rd30, [%r27+72];
	add.s64 	%rd31, %rd24, %rd23;
	add.s64 	%rd32, %rd31, %rd25;
	add.s64 	%rd33, %rd32, %rd26;
	add.s64 	%rd34, %rd33, %rd27;
	add.s64 	%rd35, %rd34, %rd28;
	add.s64 	%rd36, %rd35, %rd29;
	add.s64 	%rd10, %rd36, %rd30;
	mov.b32 	%r11, 1;
	mov.b32 	%r24, 0;
	mov.b32 	%r25, -1;
	// begin inline asm
	{  .reg .u64 r0;  .reg .u32 lo;  .reg .u32 hi;  .reg .pred p;  mov.b64 {lo, hi}, %rd10;  shfl.sync.up.b32 lo|p, lo, %r11, %r24, %r25;  shfl.sync.up.b32 hi|p, hi, %r11, %r24, %r25;  mov.b64 r0, {lo, hi};  @p add.u64 r0, r0, %rd10;  mov.u64 %rd8, r0;}
	// end inline asm
	mov.b32 	%r14, 2;
	// begin inline asm
	{  .reg .u64 r0;  .reg .u32 lo;  .reg .u32 hi;  .reg .pred p;  mov.b64 {lo, hi}, %rd8;  shfl.sync.up.b32 lo|p, lo, %r14, %r24, %r25;  shfl.sync.up.b32 hi|p, hi, %r14, %r24, %r25;  mov.b64 r0, {lo, hi};  @p add.u64 r0, r0, %rd8;  mov.u64 %rd11, r0;}
	// end inline asm
	mov.b32 	%r17, 4;
	// begin inline asm
	{  .reg .u64 r0;  .reg .u32 lo;  .reg .u32 hi;  .reg .pred p;  mov.b64 {lo, hi}, %rd11;  shfl.sync.up.b32 lo|p, lo, %r17, %r24, %r25;  shfl.sync.up.b32 hi|p, hi, %r17, %r24, %r25;  mov.b64 r0, {lo, hi};  @p add.u64 r0, r0, %rd11;  mov.u64 %rd14, r0;}
	// end inline asm
	mov.b32 	%r20, 8;
	// begin inline asm
	{  .reg .u64 r0;  .reg .u32 lo;  .reg .u32 hi;  .reg .pred p;  mov.b64 {lo, hi}, %rd14;  shfl.sync.up.b32 lo|p, lo, %r20, %r24, %r25;  shfl.sync.up.b32 hi|p, hi, %r20, %r24, %r25;  mov.b64 r0, {lo, hi};  @p add.u64 r0, r0, %rd14;  mov.u64 %rd17, r0;}
	// end inline asm
	mov.b32 	%r23, 16;
	// begin inline asm
	{  .reg .u64 r0;  .reg .u32 lo;  .reg .u32 hi;  .reg .pred p;  mov.b64 {lo, hi}, %rd17;  shfl.sync.up.b32 lo|p, lo, %r23, %r24, %r25;  shfl.sync.up.b32 hi|p, hi, %r23, %r24, %r25;  mov.b64 r0, {lo, hi};  @p add.u64 r0, r0, %rd17;  mov.u64 %rd20, r0;}
	// end inline asm
	sub.s64 	%rd37, %rd20, %rd10;
	ld.shared.u64 	%rd38, [%r27+16];
	ld.shared.u64 	%rd39, [%r27+24];
	ld.shared.u64 	%rd40, [%r27+32];
	ld.shared.u64 	%rd41, [%r27+40];
	ld.shared.u64 	%rd42, [%r27+48];
	ld.shared.u64 	%rd43, [%r27+56];
	ld.shared.u64 	%rd44, [%r27+64];
	add.s64 	%rd45, %rd38, %rd37;
	add.s64 	%rd46, %rd39, %rd45;
	add.s64 	%rd47, %rd40, %rd46;
	add.s64 	%rd48, %rd41, %rd47;
	add.s64 	%rd49, %rd42, %rd48;
	add.s64 	%rd50, %rd43, %rd49;
	add.s64 	%rd51, %rd44, %rd50;
	st.shared.u64 	[%r27+16], %rd37;
	st.shared.u64 	[%r27+24], %rd45;
	st.shared.u64 	[%r27+32], %rd46;
	st.shared.u64 	[%r27+40], %rd47;
	st.shared.u64 	[%r27+48], %rd48;
	st.shared.u64 	[%r27+56], %rd49;
	st.shared.u64 	[%r27+64], %rd50;
	st.shared.u64 	[%r27+72], %rd51;
$L__BB4_4:
	setp.gt.u32 	%p3, %r1, 255;
	bar.sync 	0;
	@%p3 bra 	$L__BB4_6;
	ld.shared.u64 	%rd52, [%r2];
	st.global.u64 	[%rd1], %rd52;
$L__BB4_6:
	ret;

}
	// .globl	_ZN3cub18CUB_300001_SM_10006detail10radix_sort29DeviceRadixSortOnesweepKernelINS1_5radix10policy_hubIjjyE10Policy1000ELNS0_9SortOrderE0EjjyiiNS1_21identity_decomposer_tEEEvPT5_SB_PT3_PKSC_PT1_PKSG_PT2_PKSK_T4_iiT6_
.visible .entry _ZN3cub18CUB_300001_SM_10006detail10radix_sort29DeviceRadixSortOnesweepKernelINS1_5radix10policy_hubIjjyE10Policy1000ELNS0_9SortOrderE0EjjyiiNS1_21identity_decomposer_tEEEvPT5_SB_PT3_PKSC_PT1_PKSG_PT2_PKSK_T4_iiT6_(
	.param .u64 .ptr .align 1 _ZN3cub18CUB_300001_SM_10006detail10radix_sort29DeviceRadixSortOnesweepKernelINS1_5radix10policy_hubIjjyE10Policy1000ELNS0_9SortOrderE0EjjyiiNS1_21identity_decomposer_tEEEvPT5_SB_PT3_PKSC_PT1_PKSG_PT2_PKSK_T4_iiT6__param_0,
	.param .u64 .ptr .align 1 _ZN3cub18CUB_300001_SM_10006detail10radix_sort29DeviceRadixSortOnesweepKernelINS1_5radix10policy_hubIjjyE10Policy1000ELNS0_9SortOrderE0EjjyiiNS1_21identity_decomposer_tEEEvPT5_SB_PT3_PKSC_PT1_PKSG_PT2_PKSK_T4_iiT6__param_1,
	.param .u64 .ptr .align 1 _ZN3cub18CUB_300001_SM_10006detail10radix_sort29DeviceRadixSortOnesweepKernelINS1_5radix10policy_hubIjjyE10Policy1000ELNS0_9SortOrderE0EjjyiiNS1_21identity_decomposer_tEEEvPT5_SB_PT3_PKSC_PT1_PKSG_PT2_PKSK_T4_iiT6__param_2,
	.param .u64 .ptr .align 1 _ZN3cub18CUB_300001_SM_10006detail10radix_sort29DeviceRadixSortOnesweepKernelINS1_5radix10policy_hubIjjyE10Policy1000ELNS0_9SortOrderE0EjjyiiNS1_21identity_decomposer_tEEEvPT5_SB_PT3_PKSC_PT1_PKSG_PT2_PKSK_T4_iiT6__param_3,
	.param .u64 .ptr .align 1 _ZN3cub18CUB_300001_SM_10006detail10radix_sort29DeviceRadixSortOnesweepKernelINS1_5radix10policy_hubIjjyE10Policy1000ELNS0_9SortOrderE0EjjyiiNS1_21identity_decomposer_tEEEvPT5_SB_PT3_PKSC_PT1_PKSG_PT2_PKSK_T4_iiT6__param_4,
	.param .u64 .ptr .align 1 _ZN3cub18CUB_300001_SM_10006detail10radix_sort29DeviceRadixSortOnesweepKernelINS1_5radix10policy_hubIjjyE10Policy1000ELNS0_9SortOrderE0EjjyiiNS1_21identity_decomposer_tEEEvPT5_SB_PT3_PKSC_PT1_PKSG_PT2_PKSK_T4_iiT6__param_5,
	.param .u64 .ptr .align 1 _ZN3cub18CUB_300001_SM_10006detail10radix_sort29DeviceRadixSortOnesweepKernelINS1_5radix10policy_hubIjjyE10Policy1000ELNS0_9SortOrderE0EjjyiiNS1_21identity_decomposer_tEEEvPT5_SB_PT3_PKSC_PT1_PKSG_PT2_PKSK_T4_iiT6__param_6,
	.param .u64 .ptr .align 1 _ZN3cub18CUB_300001_SM_10006detail10radix_sort29DeviceRadixSortOnesweepKernelINS1_5radix10policy_hubIjjyE10Policy1000ELNS0_9SortOrderE0EjjyiiNS1_21identity_decomposer_tEEEvPT5_SB_PT3_PKSC_PT1_PKSG_PT2_PKSK_T4_iiT6__param_7,
	.param .u32 _ZN3cub18CUB_300001_SM_10006detail10radix_sort29DeviceRadixSortOnesweepKernelINS1_5radix10policy_hubIjjyE10Policy1000ELNS0_9SortOrderE0EjjyiiNS1_21identity_decomposer_tEEEvPT5_SB_PT3_PKSC_PT1_PKSG_PT2_PKSK_T4_iiT6__param_8,
	.param .u32 _ZN3cub18CUB_300001_SM_10006detail10radix_sort29DeviceRadixSortOnesweepKernelINS1_5radix10policy_hubIjjyE10Policy1000ELNS0_9SortOrderE0EjjyiiNS1_21identity_decomposer_tEEEvPT5_SB_PT3_PKSC_PT1_PKSG_PT2_PKSK_T4_iiT6__param_9,
	.param .u32 _ZN3cub18CUB_300001_SM_10006detail10radix_sort29DeviceRadixSortOnesweepKernelINS1_5radix10policy_hubIjjyE10Policy1000ELNS0_9SortOrderE0EjjyiiNS1_21identity_decomposer_tEEEvPT5_SB_PT3_PKSC_PT1_PKSG_PT2_PKSK_T4_iiT6__param_10,
	.param .align 1 .b8 _ZN3cub18CUB_300001_SM_10006detail10radix_sort29DeviceRadixSortOnesweepKernelINS1_5radix10policy_hubIjjyE10Policy1000ELNS0_9SortOrderE0EjjyiiNS1_21identity_decomposer_tEEEvPT5_SB_PT3_PKSC_PT1_PKSG_PT2_PKSK_T4_iiT6__param_11[1]
)
.maxntid 384
{
	.reg .pred 	%p<205>;
	.reg .b32 	%r<2012>;
	.reg .b64 	%rd<372>;
	// demoted variable
	.shared .align 16 .b8 _ZZN3cub18CUB_300001_SM_10006detail10radix_sort29DeviceRadixSortOnesweepKernelINS1_5radix10policy_hubIjjyE10Policy1000ELNS0_9SortOrderE0EjjyiiNS1_21identity_decomposer_tEEEvPT5_SB_PT3_PKSC_PT1_PKSG_PT2_PKSK_T4_iiT6_E1s[28160];
	ld.param.u64 	%rd42, [_ZN3cub18CUB_300001_SM_10006detail10radix_sort29DeviceRadixSortOnesweepKernelINS1_5radix10policy_hubIjjyE10Policy1000ELNS0_9SortOrderE0EjjyiiNS1_21identity_decomposer_tEEEvPT5_SB_PT3_PKSC_PT1_PKSG_PT2_PKSK_T4_iiT6__param_1];
	ld.param.u64 	%rd46, [_ZN3cub18CUB_300001_SM_10006detail10radix_sort29DeviceRadixSortOnesweepKernelINS1_5radix10policy_hubIjjyE10Policy1000ELNS0_9SortOrderE0EjjyiiNS1_21identity_decomposer_tEEEvPT5_SB_PT3_PKSC_PT1_PKSG_PT2_PKSK_T4_iiT6__param_4];
	ld.param.u64 	%rd47, [_ZN3cub18CUB_300001_SM_10006detail10radix_sort29DeviceRadixSortOnesweepKernelINS1_5radix10policy_hubIjjyE10Policy1000ELNS0_9SortOrderE0EjjyiiNS1_21identity_decomposer_tEEEvPT5_SB_PT3_PKSC_PT1_PKSG_PT2_PKSK_T4_iiT6__param_5];
	ld.param.u64 	%rd48, [_ZN3cub18CUB_300001_SM_10006detail10radix_sort29DeviceRadixSortOnesweepKernelINS1_5radix10policy_hubIjjyE10Policy1000ELNS0_9SortOrderE0EjjyiiNS1_21identity_decomposer_tEEEvPT5_SB_PT3_PKSC_PT1_PKSG_PT2_PKSK_T4_iiT6__param_6];
	ld.param.u32 	%r399, [_ZN3cub18CUB_300001_SM_10006detail10radix_sort29DeviceRadixSortOnesweepKernelINS1_5radix10policy_hubIjjyE10Policy1000ELNS0_9SortOrderE0EjjyiiNS1_21identity_decomposer_tEEEvPT5_SB_PT3_PKSC_PT1_PKSG_PT2_PKSK_T4_iiT6__param_8];
	ld.param.u32 	%r400, [_ZN3cub18CUB_300001_SM_10006detail10radix_sort29DeviceRadixSortOnesweepKernelINS1_5radix10policy_hubIjjyE10Policy1000ELNS0_9SortOrderE0EjjyiiNS1_21identity_decomposer_tEEEvPT5_SB_PT3_PKSC_PT1_PKSG_PT2_PKSK_T4_iiT6__param_9];
	ld.param.u32 	%r401, [_ZN3cub18CUB_300001_SM_10006detail10radix_sort29DeviceRadixSortOnesweepKernelINS1_5radix10policy_hubIjjyE10Policy1000ELNS0_9SortOrderE0EjjyiiNS1_21identity_decomposer_tEEEvPT5_SB_PT3_PKSC_PT1_PKSG_PT2_PKSK_T4_iiT6__param_10];
	cvta.to.global.u64 	%rd1, %rd48;
	cvta.to.global.u64 	%rd2, %rd46;
	cvta.to.global.u64 	%rd3, %rd47;
	mov.u32 	%r1, %tid.x;
	shr.u32 	%r2, %r1, 5;
	// begin inline asm
	mov.u32 %r402, %laneid;
	// end inline asm
	setp.ne.s32 	%p1, %r1, 0;
	@%p1 bra 	$L__BB5_2;
	cvta.to.global.u64 	%rd49, %rd42;
	atom.global.add.u32 	%r403, [%rd49], 1;
	st.shared.u32 	[_ZZN3cub18CUB_300001_SM_10006detail10radix_sort29DeviceRadixSortOnesweepKernelINS1_5radix10policy_hubIjjyE10Policy1000ELNS0_9SortOrderE0EjjyiiNS1_21identity_decomposer_tEEEvPT5_SB_PT3_PKSC_PT1_PKSG_PT2_PKSK_T4_iiT6_E1s+26112], %r403;
$L__BB5_2:
	bar.sync 	0;
	ld.shared.u32 	%r4, [_ZZN3cub18CUB_300001_SM_10006detail10radix_sort29DeviceRadixSortOnesweepKernelINS1_5radix10policy_hubIjjyE10Policy1000ELNS0_9SortOrderE0EjjyiiNS1_21identity_decomposer_tEEEvPT5_SB_PT3_PKSC_PT1_PKSG_PT2_PKSK_T4_iiT6_E1s+26112];
	mul.lo.s32 	%r404, %r4, 6528;
	add.s32 	%r5, %r404, 6528;
	setp.gt.s32 	%p2, %r5, %r399;
	cvt.s64.s32 	%rd4, %r404;
	@%p2 bra 	$L__BB5_4;
	and.b32  	%r405, %r1, 31;
	and.b32  	%r406, %r1, 992;
	mul.lo.s32 	%r407, %r406, 17;
	or.b32  	%r408, %r407, %r405;
	cvt.u64.u32 	%rd50, %r408;
	add.s64 	%rd51, %rd50, %rd4;
	shl.b64 	%rd52, %rd51, 2;
	add.s64 	%rd53, %rd3, %rd52;
	ld.global.u32 	%r1911, [%rd53];
	ld.global.u32 	%r1910, [%rd53+128];
	ld.global.u32 	%r1909, [%rd53+256];
	ld.global.u32 	%r1908, [%rd53+384];
	ld.global.u32 	%r1907, [%rd53+512];
	ld.global.u32 	%r1906, [%rd53+640];
	ld.global.u32 	%r1905, [%rd53+768];
	ld.global.u32 	%r1904, [%rd53+896];
	ld.global.u32 	%r1903, [%rd53+1024];
	ld.global.u32 	%r1902, [%rd53+1152];
	ld.global.u32 	%r1901, [%rd53+1280];
	ld.global.u32 	%r1900, [%rd53+1408];
	ld.global.u32 	%r1899, [%rd53+1536];
	ld.global.u32 	%r1898, [%rd53+1664];
	ld.global.u32 	%r1897, [%rd53+1792];
	ld.global.u32 	%r1896, [%rd53+1920];
	ld.global.u32 	%r1895, [%rd53+2048];
	bra.uni 	$L__BB5_38;
$L__BB5_4:
	cvt.u32.u64 	%r410, %rd4;
	sub.s32 	%r23, %r399, %r410;
	and.b32  	%r411, %r1, 31;
	and.b32  	%r412, %r1, 992;
	mul.lo.s32 	%r413, %r412, 17;
	or.b32  	%r24, %r413, %r411;
	setp.ge.s32 	%p3, %r24, %r23;
	cvt.u64.u32 	%rd54, %r24;
	add.s64 	%rd55, %rd54, %rd4;
	shl.b64 	%rd56, %rd55, 2;
	add.s64 	%rd5, %rd3, %rd56;
	mov.b32 	%r1911, -1;
	@%p3 bra 	$L__BB5_6;
	ld.global.u32 	%r1911, [%rd5];
$L__BB5_6:
	add.s32 	%r415, %r24, 32;
	setp.ge.s32 	%p4, %r415, %r23;
	mov.b32 	%r1910, -1;
	@%p4 bra 	$L__BB5_8;
	ld.global.u32 	%r1910, [%rd5+128];
$L__BB5_8:
	add.s32 	%r417, %r24, 64;
	setp.ge.s32 	%p5, %r417, %r23;
	mov.b32 	%r1909, -1;
	@%p5 bra 	$L__BB5_10;
	ld.global.u32 	%r1909, [%rd5+256];
$L__BB5_10:
	add.s32 	%r419, %r24, 96;
	setp.ge.s32 	%p6, %r419, %r23;
	mov.b32 	%r1908, -1;
	@%p6 bra 	$L__BB5_12;
	ld.global.u32 	%r1908, [%rd5+384];
$L__BB5_12:
	add.s32 	%r421, %r24, 128;
	setp.ge.s32 	%p7, %r421, %r23;
	mov.b32 	%r1907, -1;
	@%p7 bra 	$L__BB5_14;
	ld.global.u32 	%r1907, [%rd5+512];
$L__BB5_14:
	add.s32 	%r423, %r24, 160;
	setp.ge.s32 	%p8, %r423, %r23;
	mov.b32 	%r1906, -1;
	@%p8 bra 	$L__BB5_16;
	ld.global.u32 	%r1906, [%rd5+640];
$L__BB5_16:
	add.s32 	%r425, %r24, 192;
	setp.ge.s32 	%p9, %r425, %r23;
	mov.b32 	%r1905, -1;
	@%p9 bra 	$L__BB5_18;
	ld.global.u32 	%r1905, [%rd5+768];
$L__BB5_18:
	add.s32 	%r427, %r24, 224;
	setp.ge.s32 	%p10, %r427, %r23;
	mov.b32 	%r1904, -1;
	@%p10 bra 	$L__BB5_20;
	ld.global.u32 	%r1904, [%rd5+896];
$L__BB5_20:
	add.s32 	%r429, %r24, 256;
	setp.ge.s32 	%p11, %r429, %r23;
	mov.b32 	%r1903, -1;
	@%p11 bra 	$L__BB5_22;
	ld.global.u32 	%r1903, [%rd5+1024];
$L__BB5_22:
	add.s32 	%r431, %r24, 288;
	setp.ge.s32 	%p12, %r431, %r23;
	mov.b32 	%r1902, -1;
	@%p12 bra 	$L__BB5_24;
	ld.global.u32 	%r1902, [%rd5+1152];
$L__BB5_24:
	add.s32 	%r433, %r24, 320;
	setp.ge.s32 	%p13, %r433, %r23;
	mov.b32 	%r1901, -1;
	@%p13 bra 	$L__BB5_26;
	ld.global.u32 	%r1901, [%rd5+1280];
$L__BB5_26:
	add.s32 	%r435, %r24, 352;
	setp.ge.s32 	%p14, %r435, %r23;
	mov.b32 	%r1900, -1;
	@%p14 bra 	$L__BB5_28;
	ld.global.u32 	%r1900, [%rd5+1408];
$L__BB5_28:
	add.s32 	%r437, %r24, 384;
	setp.ge.s32 	%p15, %r437, %r23;
	mov.b32 	%r1899, -1;
	@%p15 bra 	$L__BB5_30;
	ld.global.u32 	%r1899, [%rd5+1536];
$L__BB5_30:
	add.s32 	%r439, %r24, 416;
	setp.ge.s32 	%p16, %r439, %r23;
	mov.b32 	%r1898, -1;
	@%p16 bra 	$L__BB5_32;
	ld.global.u32 	%r1898, [%rd5+1664];
$L__BB5_32:
	add.s32 	%r441, %r24, 448;
	setp.ge.s32 	%p17, %r441, %r23;
	mov.b32 	%r1897, -1;
	@%p17 bra 	$L__BB5_34;
	ld.global.u32 	%r1897, [%rd5+1792];
$L__BB5_34:
	add.s32 	%r443, %r24, 480;
	setp.ge.s32 	%p18, %r443, %r23;
	mov.b32 	%r1896, -1;
	@%p18 bra 	$L__BB5_36;
	ld.global.u32 	%r1896, [%rd5+1920];
$L__BB5_36:
	add.s32 	%r445, %r24, 512;
	setp.ge.s32 	%p19, %r445, %r23;
	mov.b32 	%r1895, -1;
	@%p19 bra 	$L__BB5_38;
	ld.global.u32 	%r1895, [%rd5+2048];
$L__BB5_38:
	mov.b32 	%r446, -1;
	shl.b32 	%r447, %r446, %r401;
	not.b32 	%r75, %r447;
	shl.b32 	%r448, %r2, 10;
	mov.u32 	%r449, _ZZN3cub18CUB_300001_SM_10006detail10radix_sort29DeviceRadixSortOnesweepKernelINS1_5radix10policy_hubIjjyE10Policy1000ELNS0_9SortOrderE0EjjyiiNS1_21identity_decomposer_tEEEvPT5_SB_PT3_PKSC_PT1_PKSG_PT2_PKSK_T4_iiT6_E1s;
	add.s32 	%r76, %r449, %r448;
	setp.gt.s32 	%p20, %r402, 255;
	@%p20 bra 	$L__BB5_51;
	max.s32 	%r450, %r402, 224;
	sub.s32 	%r451, %r450, %r402;
	add.s32 	%r452, %r451, 31;
	shr.u32 	%r453, %r452, 5;
	add.s32 	%r77, %r453, 1;
	and.b32  	%r78, %r77, 15;
	setp.lt.u32 	%p21, %r452, 480;
	mov.u32 	%r1915, %r402;
	@%p21 bra 	$L__BB5_42;
	and.b32  	%r454, %r77, 268435440;
	neg.s32 	%r1913, %r454;
	shl.b32 	%r456, %r402, 2;
	add.s32 	%r457, %r448, %r456;
	add.s32 	%r459, %r457, %r449;
	add.s32 	%r1912, %r459, 1024;
	mov.u32 	%r1915, %r402;
$L__BB5_41:
	.pragma "nounroll";
	mov.b32 	%r460, 0;
	st.shared.u32 	[%r1912+-1024], %r460;
	st.shared.u32 	[%r1912+-896], %r460;
	st.shared.u32 	[%r1912+-768], %r460;
	st.shared.u32 	[%r1912+-640], %r460;
	st.shared.u32 	[%r1912+-512], %r460;
	st.shared.u32 	[%r1912+-384], %r460;
	st.shared.u32 	[%r1912+-256], %r460;
	st.shared.u32 	[%r1912+-128], %r460;
	st.shared.u32 	[%r1912], %r460;
	st.shared.u32 	[%r1912+128], %r460;
	st.shared.u32 	[%r1912+256], %r460;
	st.shared.u32 	[%r1912+384], %r460;
	st.shared.u32 	[%r1912+512], %r460;
	st.shared.u32 	[%r1912+640], %r460;
	st.shared.u32 	[%r1912+768], %r460;
	st.shared.u32 	[%r1912+896], %r460;
	add.s32 	%r1915, %r1915, 512;
	add.s32 	%r1913, %r1913, 16;
	add.s32 	%r1912, %r1912, 2048;
	setp.ne.s32 	%p22, %r1913, 0;
	@%p22 bra 	$L__BB5_41;
$L__BB5_42:
	setp.eq.s32 	%p23, %r78, 0;
	@%p23 bra 	$L__BB5_51;
	and.b32  	%r88, %r77, 7;
	setp.lt.u32 	%p24, %r78, 8;
	@%p24 bra 	$L__BB5_45;
	shl.b32 	%r461, %r1915, 2;
	add.s32 	%r462, %r76, %r461;
	mov.b32 	%r463, 0;
	st.shared.u32 	[%r462], %r463;
	st.shared.u32 	[%r462+128], %r463;
	st.shared.u32 	[%r462+256], %r463;
	st.shared.u32 	[%r462+384], %r463;
	st.shared.u32 	[%r462+512], %r463;
	st.shared.u32 	[%r462+640], %r463;
	st.shared.u32 	[%r462+768], %r463;
	st.shared.u32 	[%r462+896], %r463;
	add.s32 	%r1915, %r1915, 256;
$L__BB5_45:
	setp.eq.s32 	%p25, %r88, 0;
	@%p25 bra 	$L__BB5_51;
	and.b32  	%r91, %r77, 3;
	setp.lt.u32 	%p26, %r88, 4;
	@%p26 bra 	$L__BB5_48;
	shl.b32 	%r464, %r1915, 2;
	add.s32 	%r465, %r76, %r464;
	mov.b32 	%r466, 0;
	st.shared.u32 	[%r465], %r466;
	st.shared.u32 	[%r465+128], %r466;
	st.shared.u32 	[%r465+256], %r466;
	st.shared.u32 	[%r465+384], %r466;
	add.s32 	%r1915, %r1915, 128;
$L__BB5_48:
	setp.eq.s32 	%p27, %r91, 0;
	@%p27 bra 	$L__BB5_51;
	shl.b32 	%r468, %r1915, 2;
	add.s32 	%r469, %r448, %r468;
	add.s32 	%r1919, %r449, %r469;
	neg.s32 	%r1918, %r91;
$L__BB5_50:
	.pragma "nounroll";
	mov.b32 	%r471, 0;
	st.shared.u32 	[%r1919], %r471;
	add.s32 	%r1919, %r1919, 128;
	add.s32 	%r1918, %r1918, 1;
	setp.ne.s32 	%p28, %r1918, 0;
	@%p28 bra 	$L__BB5_50;
$L__BB5_51:
	bar.warp.sync 	-1;
	shr.u32 	%r473, %r1911, %r400;
	and.b32  	%r100, %r473, %r75;
	shl.b32 	%r474, %r1, 5;
	and.b32  	%r475, %r474, 31744;
	mov.u32 	%r476, _ZZN3cub18CUB_300001_SM_10006detail10radix_sort29DeviceRadixSortOnesweepKernelINS1_5radix10policy_hubIjjyE10Policy1000ELNS0_9SortOrderE0EjjyiiNS1_21identity_decomposer_tEEEvPT5_SB_PT3_PKSC_PT1_PKSG_PT2_PKSK_T4_iiT6_E1s;
	add.s32 	%r477, %r476, %r475;
	shl.b32 	%r478, %r100, 2;
	add.s32 	%r101, %r477, %r478;
	atom.shared.add.u32 	%r479, [%r101], 1;
	shr.u32 	%r480, %r1910, %r400;
	and.b32  	%r481, %r480, %r75;
	shl.b32 	%r482, %r481, 2;
	add.s32 	%r102, %r477, %r482;
	atom.shared.add.u32 	%r483, [%r102], 1;
	shr.u32 	%r484, %r1909, %r400;
	and.b32  	%r485, %r484, %r75;
	shl.b32 	%r486, %r485, 2;
	add.s32 	%r103, %r477, %r486;
	atom.shared.add.u32 	%r487, [%r103], 1;
	shr.u32 	%r488, %r1908, %r400;
	and.b32  	%r489, %r488, %r75;
	shl.b32 	%r490, %r489, 2;
	add.s32 	%r104, %r477, %r490;
	atom.shared.add.u32 	%r491, [%r104], 1;
	shr.u32 	%r492, %r1907, %r400;
	and.b32  	%r493, %r492, %r75;
	shl.b32 	%r494, %r493, 2;
	add.s32 	%r105, %r477, %r494;
	atom.shared.add.u32 	%r495, [%r105], 1;
	shr.u32 	%r496, %r1906, %r400;
	and.b32  	%r497, %r496, %r75;
	shl.b32 	%r498, %r497, 2;
	add.s32 	%r106, %r477, %r498;
	atom.shared.add.u32 	%r499, [%r106], 1;
	shr.u32 	%r500, %r1905, %r400;
	and.b32  	%r501, %r500, %r75;
	shl.b32 	%r502, %r501, 2;
	add.s32 	%r107, %r477, %r502;
	atom.shared.add.u32 	%r503, [%r107], 1;
	shr.u32 	%r504, %r1904, %r400;
	and.b32  	%r505, %r504, %r75;
	shl.b32 	%r506, %r505, 2;
	add.s32 	%r108, %r477, %r506;
	atom.shared.add.u32 	%r507, [%r108], 1;
	shr.u32 	%r508, %r1903, %r400;
	and.b32  	%r509, %r508, %r75;
	shl.b32 	%r510, %r509, 2;
	add.s32 	%r109, %r477, %r510;
	atom.shared.add.u32 	%r511, [%r109], 1;
	shr.u32 	%r512, %r1902, %r400;
	and.b32  	%r513, %r512, %r75;
	shl.b32 	%r514, %r513, 2;
	add.s32 	%r110, %r477, %r514;
	atom.shared.add.u32 	%r515, [%r110], 1;
	shr.u32 	%r516, %r1901, %r400;
	and.b32  	%r517, %r516, %r75;
	shl.b32 	%r518, %r517, 2;
	add.s32 	%r111, %r477, %r518;
	atom.shared.add.u32 	%r519, [%r111], 1;
	shr.u32 	%r520, %r1900, %r400;
	and.b32  	%r521, %r520, %r75;
	shl.b32 	%r522, %r521, 2;
	add.s32 	%r112, %r477, %r522;
	atom.shared.add.u32 	%r523, [%r112], 1;
	shr.u32 	%r524, %r1899, %r400;
	and.b32  	%r525, %r524, %r75;
	shl.b32 	%r526, %r525, 2;
	add.s32 	%r527, %r477, %r526;
	atom.shared.add.u32 	%r528, [%r527], 1;
	shr.u32 	%r529, %r1898, %r400;
	and.b32  	%r530, %r529, %r75;
	shl.b32 	%r531, %r530, 2;
	add.s32 	%r113, %r477, %r531;
	atom.shared.add.u32 	%r532, [%r113], 1;
	shr.u32 	%r533, %r1897, %r400;
	and.b32  	%r534, %r533, %r75;
	shl.b32 	%r535, %r534, 2;
	add.s32 	%r114, %r477, %r535;
	atom.shared.add.u32 	%r536, [%r114], 1;
	shr.u32 	%r537, %r1896, %r400;
	and.b32  	%r538, %r537, %r75;
	shl.b32 	%r539, %r538, 2;
	add.s32 	%r115, %r477, %r539;
	atom.shared.add.u32 	%r540, [%r115], 1;
	shr.u32 	%r541, %r1895, %r400;
	and.b32  	%r542, %r541, %r75;
	shl.b32 	%r543, %r542, 2;
	add.s32 	%r116, %r477, %r543;
	atom.shared.add.u32 	%r544, [%r116], 1;
	bar.sync 	0;
	setp.gt.u32 	%p29, %r1, 255;
	shl.b32 	%r545, %r1, 2;
	add.s32 	%r117, %r476, %r545;
	mov.b32 	%r1920, 0;
	@%p29 bra 	$L__BB5_53;
	ld.shared.u32 	%r546, [%r117];
	mov.b32 	%r547, 0;
	st.shared.u32 	[%r117], %r547;
	ld.shared.u32 	%r548, [%r117+1024];
	st.shared.u32 	[%r117+1024], %r546;
	add.s32 	%r549, %r548, %r546;
	ld.shared.u32 	%r550, [%r117+2048];
	st.shared.u32 	[%r117+2048], %r549;
	add.s32 	%r551, %r550, %r549;
	ld.shared.u32 	%r552, [%r117+3072];
	st.shared.u32 	[%r117+3072], %r551;
	add.s32 	%r553, %r552, %r551;
	ld.shared.u32 	%r554, [%r117+4096];
	st.shared.u32 	[%r117+4096], %r553;
	add.s32 	%r555, %r554, %r553;
	ld.shared.u32 	%r556, [%r117+5120];
	st.shared.u32 	[%r117+5120], %r555;
	add.s32 	%r557, %r556, %r555;
	ld.shared.u32 	%r558, [%r117+6144];
	st.shared.u32 	[%r117+6144], %r557;
	add.s32 	%r559, %r558, %r557;
	ld.shared.u32 	%r560, [%r117+7168];
	st.shared.u32 	[%r117+7168], %r559;
	add.s32 	%r561, %r560, %r559;
	ld.shared.u32 	%r562, [%r117+8192];
	st.shared.u32 	[%r117+8192], %r561;
	add.s32 	%r563, %r562, %r561;
	ld.shared.u32 	%r564, [%r117+9216];
	st.shared.u32 	[%r117+9216], %r563;
	add.s32 	%r565, %r564, %r563;
	ld.shared.u32 	%r566, [%r117+10240];
	st.shared.u32 	[%r117+10240], %r565;
	add.s32 	%r567, %r566, %r565;
	ld.shared.u32 	%r568, [%r117+11264];
	st.shared.u32 	[%r117+11264], %r567;
	add.s32 	%r1920, %r568, %r567;
$L__BB5_53:
	ld.param.u64 	%rd360, [_ZN3cub18CUB_300001_SM_10006detail10radix_sort29DeviceRadixSortOnesweepKernelINS1_5radix10policy_hubIjjyE10Policy1000ELNS0_9SortOrderE0EjjyiiNS1_21identity_decomposer_tEEEvPT5_SB_PT3_PKSC_PT1_PKSG_PT2_PKSK_T4_iiT6__param_0];
	shl.b32 	%r569, %r4, 8;
	add.s32 	%r570, %r569, %r1;
	cvta.to.global.u64 	%rd6, %rd360;
	mul.wide.s32 	%rd57, %r570, 4;
	add.s64 	%rd7, %rd6, %rd57;
	@%p29 bra 	$L__BB5_55;
	or.b32  	%r571, %r1920, 1073741824;
	st.volatile.global.u32 	[%rd7], %r571;
$L__BB5_55:
	ld.param.u64 	%rd369, [_ZN3cub18CUB_300001_SM_10006detail10radix_sort29DeviceRadixSortOnesweepKernelINS1_5radix10policy_hubIjjyE10Policy1000ELNS0_9SortOrderE0EjjyiiNS1_21identity_decomposer_tEEEvPT5_SB_PT3_PKSC_PT1_PKSG_PT2_PKSK_T4_iiT6__param_7];
	ld.param.u64 	%rd367, [_ZN3cub18CUB_300001_SM_10006detail10radix_sort29DeviceRadixSortOnesweepKernelINS1_5radix10policy_hubIjjyE10Policy1000ELNS0_9SortOrderE0EjjyiiNS1_21identity_decomposer_tEEEvPT5_SB_PT3_PKSC_PT1_PKSG_PT2_PKSK_T4_iiT6__param_3];
	ld.param.u64 	%rd363, [_ZN3cub18CUB_300001_SM_10006detail10radix_sort29DeviceRadixSortOnesweepKernelINS1_5radix10policy_hubIjjyE10Policy1000ELNS0_9SortOrderE0EjjyiiNS1_21identity_decomposer_tEEEvPT5_SB_PT3_PKSC_PT1_PKSG_PT2_PKSK_T4_iiT6__param_2];
	setp.lt.u32 	%p31, %r1, 256;
	setp.eq.s32 	%p32, %r1920, 6528;
	and.pred  	%p33, %p31, %p32;
	selp.u32 	%r572, 1, 0, %p33;
	{ 
	.reg .pred 	%p1; 
	.reg .pred 	%p2; 
	setp.ne.u32 	%p1, %r572, 0; 
	bar.red.or.pred 	%p2, 0, %p1; 
	selp.u32 	%r573, 1, 0, %p2; 
	}
	setp.eq.s32 	%p34, %r573, 0;
	and.b32  	%r574, %r1, 992;
	and.b32  	%r575, %r1, 31;
	mul.lo.s32 	%r576, %r574, 17;
	or.b32  	%r577, %r576, %r575;
	cvt.u64.u32 	%rd8, %r577;
	mul.lo.s32 	%r578, %r4, 6528;
	cvt.s64.s32 	%rd58, %r578;
	add.s64 	%rd59, %rd8, %rd58;
	cvta.to.global.u64 	%rd60, %rd369;
	shl.b64 	%rd61, %rd59, 2;
	add.s64 	%rd9, %rd60, %rd61;
	cvt.u64.u32 	%rd10, %r1;
	cvta.to.global.u64 	%rd62, %rd363;
	mul.wide.u32 	%rd63, %r1, 8;
	add.s64 	%rd11, %rd62, %rd63;
	cvta.to.global.u64 	%rd64, %rd367;
	add.s64 	%rd12, %rd64, %rd63;
	@%p34 bra 	$L__BB5_175;
	shl.b32 	%r579, %r1, 3;
	mov.u32 	%r580, _ZZN3cub18CUB_300001_SM_10006detail10radix_sort29DeviceRadixSortOnesweepKernelINS1_5radix10policy_hubIjjyE10Policy1000ELNS0_9SortOrderE0EjjyiiNS1_21identity_decomposer_tEEEvPT5_SB_PT3_PKSC_PT1_PKSG_PT2_PKSK_T4_iiT6_E1s;
	add.s32 	%r581, %r580, %r579;
	add.s32 	%r120, %r581, 26112;
	@%p29 bra 	$L__BB5_64;
	ld.global.u64 	%rd65, [%rd12];
	setp.gt.u32 	%p36, %r1, %r100;
	selp.b64 	%rd66, 6528, 0, %p36;
	sub.s64 	%rd370, %rd65, %rd66;
	st.shared.u64 	[%r120], %rd370;
	setp.lt.s32 	%p37, %r4, 1;
	mov.u32 	%r1924, %r1920;
	@%p37 bra 	$L__BB5_63;
	mov.b32 	%r1922, -1;
	mov.u32 	%r1921, %r4;
	mov.u32 	%r1924, %r1920;
$L__BB5_59:
	add.s32 	%r124, %r1921, -1;
	shl.b32 	%r583, %r124, 8;
	add.s32 	%r584, %r583, %r1;
	mul.wide.s32 	%rd67, %r584, 4;
	add.s64 	%rd14, %rd6, %rd67;
$L__BB5_60:
	membar.cta;
	ld.volatile.global.u32 	%r125, [%rd14];
	setp.eq.s32 	%p38, %r125, 0;
	@%p38 bra 	$L__BB5_60;
	and.b32  	%r585, %r125, 1073741823;
	add.s32 	%r1924, %r585, %r1924;
	setp.gt.s32 	%p39, %r125, -1;
	vote.sync.ballot.b32 	%r1922, %p39, %r1922;
	setp.gt.u32 	%p41, %r1921, 1;
	and.pred  	%p42, %p39, %p41;
	mov.u32 	%r1921, %r124;
	@%p42 bra 	$L__BB5_59;
	ld.shared.u64 	%rd370, [%r120];
$L__BB5_63:
	or.b32  	%r586, %r1924, -2147483648;
	st.volatile.global.u32 	[%rd7], %r586;
	sub.s32 	%r587, %r1924, %r1920;
	cvt.s64.s32 	%rd68, %r587;
	add.s64 	%rd69, %rd370, %rd68;
	st.shared.u64 	[%r120], %rd69;
$L__BB5_64:
	ld.param.u64 	%rd364, [_ZN3cub18CUB_300001_SM_10006detail10radix_sort29DeviceRadixSortOnesweepKernelINS1_5radix10policy_hubIjjyE10Policy1000ELNS0_9SortOrderE0EjjyiiNS1_21identity_decomposer_tEEEvPT5_SB_PT3_PKSC_PT1_PKSG_PT2_PKSK_T4_iiT6__param_2];
	setp.lt.s32 	%p44, %r5, %r399;
	setp.eq.s64 	%p45, %rd364, 0;
	or.pred  	%p46, %p45, %p44;
	or.pred  	%p47, %p29, %p46;
	@%p47 bra 	$L__BB5_66;
	ld.shared.u64 	%rd70, [%r120];
	setp.gt.u32 	%p48, %r1, %r100;
	selp.b64 	%rd71, 6528, 0, %p48;
	cvt.s64.s32 	%rd72, %r1920;
	add.s64 	%rd73, %rd71, %rd72;
	add.s64 	%rd74, %rd73, %rd70;
	st.global.u64 	[%rd11], %rd74;
$L__BB5_66:
	setp.gt.s32 	%p49, %r5, %r399;
	bar.sync 	0;
	shl.b32 	%r588, %r100, 3;
	mov.u32 	%r589, _ZZN3cub18CUB_300001_SM_10006detail10radix_sort29DeviceRadixSortOnesweepKernelINS1_5radix10policy_hubIjjyE10Policy1000ELNS0_9SortOrderE0EjjyiiNS1_21identity_decomposer_tEEEvPT5_SB_PT3_PKSC_PT1_PKSG_PT2_PKSK_T4_iiT6_E1s;
	add.s32 	%r590, %r589, %r588;
	ld.shared.u64 	%rd17, [%r590+26112];
	@%p49 bra 	$L__BB5_68;
	add.s64 	%rd75, %rd17, %rd8;
	shl.b64 	%rd76, %rd75, 2;
	add.s64 	%rd77, %rd2, %rd76;
	st.global.u32 	[%rd77], %r1911;
	st.global.u32 	[%rd77+128], %r1910;
	st.global.u32 	[%rd77+256], %r1909;
	st.global.u32 	[%rd77+384], %r1908;
	st.global.u32 	[%rd77+512], %r1907;
	st.global.u32 	[%rd77+640], %r1906;
	st.global.u32 	[%rd77+768], %r1905;
	st.global.u32 	[%rd77+896], %r1904;
	st.global.u32 	[%rd77+1024], %r1903;
	st.global.u32 	[%rd77+1152], %r1902;
	st.global.u32 	[%rd77+1280], %r1901;
	st.global.u32 	[%rd77+1408], %r1900;
	st.global.u32 	[%rd77+1536], %r1899;
	st.global.u32 	[%rd77+1664], %r1898;
	st.global.u32 	[%rd77+1792], %r1897;
	st.global.u32 	[%rd77+1920], %r1896;
	st.global.u32 	[%rd77+2048], %r1895;
	bra.uni 	$L__BB5_102;
$L__BB5_68:
	cvt.u32.u64 	%r591, %rd8;
	mad.lo.s32 	%r129, %r4, -6528, %r399;
	setp.ge.s32 	%p50, %r591, %r129;
	add.s64 	%rd78, %rd17, %rd8;
	shl.b64 	%rd79, %rd78, 2;
	add.s64 	%rd18, %rd2, %rd79;
	@%p50 bra 	$L__BB5_70;
	st.global.u32 	[%rd18], %r1911;
$L__BB5_70:
	cvt.u32.u64 	%r592, %rd8;
	add.s32 	%r593, %r592, 32;
	setp.ge.s32 	%p51, %r593, %r129;
	@%p51 bra 	$L__BB5_72;
	st.global.u32 	[%rd18+128], %r1910;
$L__BB5_72:
	cvt.u32.u64 	%r594, %rd8;
	add.s32 	%r595, %r594, 64;
	setp.ge.s32 	%p52, %r595, %r129;
	@%p52 bra 	$L__BB5_74;
	st.global.u32 	[%rd18+256], %r1909;
$L__BB5_74:
	cvt.u32.u64 	%r596, %rd8;
	add.s32 	%r597, %r596, 96;
	setp.ge.s32 	%p53, %r597, %r129;
	@%p53 bra 	$L__BB5_76;
	st.global.u32 	[%rd18+384], %r1908;
$L__BB5_76:
	cvt.u32.u64 	%r598, %rd8;
	add.s32 	%r599, %r598, 128;
	setp.ge.s32 	%p54, %r599, %r129;
	@%p54 bra 	$L__BB5_78;
	st.global.u32 	[%rd18+512], %r1907;
$L__BB5_78:
	cvt.u32.u64 	%r600, %rd8;
	add.s32 	%r601, %r600, 160;
	setp.ge.s32 	%p55, %r601, %r129;
	@%p55 bra 	$L__BB5_80;
	st.global.u32 	[%rd18+640], %r1906;
$L__BB5_80:
	cvt.u32.u64 	%r602, %rd8;
	add.s32 	%r603, %r602, 192;
	setp.ge.s32 	%p56, %r603, %r129;
	@%p56 bra 	$L__BB5_82;
	st.global.u32 	[%rd18+768], %r1905;
$L__BB5_82:
	cvt.u32.u64 	%r604, %rd8;
	add.s32 	%r605, %r604, 224;
	setp.ge.s32 	%p57, %r605, %r129;
	@%p57 bra 	$L__BB5_84;
	st.global.u32 	[%rd18+896], %r1904;
$L__BB5_84:
	cvt.u32.u64 	%r606, %rd8;
	add.s32 	%r607, %r606, 256;
	setp.ge.s32 	%p58, %r607, %r129;
	@%p58 bra 	$L__BB5_86;
	st.global.u32 	[%rd18+1024], %r1903;
$L__BB5_86:
	cvt.u32.u64 	%r608, %rd8;
	add.s32 	%r609, %r608, 288;
	setp.ge.s32 	%p59, %r609, %r129;
	@%p59 bra 	$L__BB5_88;
	st.global.u32 	[%rd18+1152], %r1902;
$L__BB5_88:
	cvt.u32.u64 	%r610, %rd8;
	add.s32 	%r611, %r610, 320;
	setp.ge.s32 	%p60, %r611, %r129;
	@%p60 bra 	$L__BB5_90;
	st.global.u32 	[%rd18+1280], %r1901;
$L__BB5_90:
	cvt.u32.u64 	%r612, %rd8;
	add.s32 	%r613, %r612, 352;
	setp.ge.s32 	%p61, %r613, %r129;
	@%p61 bra 	$L__BB5_92;
	st.global.u32 	[%rd18+1408], %r1900;
$L__BB5_92:
	cvt.u32.u64 	%r614, %rd8;
	add.s32 	%r615, %r614, 384;
	setp.ge.s32 	%p62, %r615, %r129;
	@%p62 bra 	$L__BB5_94;
	st.global.u32 	[%rd18+1536], %r1899;
$L__BB5_94:
	cvt.u32.u64 	%r616, %rd8;
	add.s32 	%r617, %r616, 416;
	setp.ge.s32 	%p63, %r617, %r129;
	@%p63 bra 	$L__BB5_96;
	st.global.u32 	[%rd18+1664], %r1898;
$L__BB5_96:
	cvt.u32.u64 	%r618, %rd8;
	add.s32 	%r619, %r618, 448;
	setp.ge.s32 	%p64, %r619, %r129;
	@%p64 bra 	$L__BB5_98;
	st.global.u32 	[%rd18+1792], %r1897;
$L__BB5_98:
	cvt.u32.u64 	%r620, %rd8;
	add.s32 	%r621, %r620, 480;
	setp.ge.s32 	%p65, %r621, %r129;
	@%p65 bra 	$L__BB5_100;
	st.global.u32 	[%rd18+1920], %r1896;
$L__BB5_100:
	cvt.u32.u64 	%r622, %rd8;
	add.s32 	%r623, %r622, 512;
	setp.ge.s32 	%p66, %r623, %r129;
	@%p66 bra 	$L__BB5_102;
	st.global.u32 	[%rd18+2048], %r1895;
$L__BB5_102:
	@%p49 bra 	$L__BB5_104;
	ld.global.u32 	%r1957, [%rd9];
	ld.global.u32 	%r1956, [%rd9+128];
	ld.global.u32 	%r1955, [%rd9+256];
	ld.global.u32 	%r1954, [%rd9+384];
	ld.global.u32 	%r1953, [%rd9+512];
	ld.global.u32 	%r1952, [%rd9+640];
	ld.global.u32 	%r1951, [%rd9+768];
	ld.global.u32 	%r1950, [%rd9+896];
	ld.global.u32 	%r1949, [%rd9+1024];
	ld.global.u32 	%r1948, [%rd9+1152];
	ld.global.u32 	%r1947, [%rd9+1280];
	ld.global.u32 	%r1946, [%rd9+1408];
	ld.global.u32 	%r1945, [%rd9+1536];
	ld.global.u32 	%r1944, [%rd9+1664];
	ld.global.u32 	%r1943, [%rd9+1792];
	ld.global.u32 	%r1942, [%rd9+1920];
	ld.global.u32 	%r1941, [%rd9+2048];
	bra.uni 	$L__BB5_138;
$L__BB5_104:
	cvt.u32.u64 	%r625, %rd8;
	mul.lo.s32 	%r626, %r4, 6528;
	sub.s32 	%r147, %r399, %r626;
	setp.ge.s32 	%p68, %r625, %r147;
	@%p68 bra 	$L__BB5_106;
	ld.global.u32 	%r1957, [%rd9];
$L__BB5_106:
	cvt.u32.u64 	%r628, %rd8;
	add.s32 	%r629, %r628, 32;
	setp.ge.s32 	%p69, %r629, %r147;
	@%p69 bra 	$L__BB5_108;
	ld.global.u32 	%r1956, [%rd9+128];
$L__BB5_108:
	cvt.u32.u64 	%r631, %rd8;
	add.s32 	%r632, %r631, 64;
	setp.ge.s32 	%p70, %r632, %r147;
	@%p70 bra 	$L__BB5_110;
	ld.global.u32 	%r1955, [%rd9+256];
$L__BB5_110:
	cvt.u32.u64 	%r634, %rd8;
	add.s32 	%r635, %r634, 96;
	setp.ge.s32 	%p71, %r635, %r147;
	@%p71 bra 	$L__BB5_112;
	ld.global.u32 	%r1954, [%rd9+384];
$L__BB5_112:
	cvt.u32.u64 	%r637, %rd8;
	add.s32 	%r638, %r637, 128;
	setp.ge.s32 	%p72, %r638, %r147;
	@%p72 bra 	$L__BB5_114;
	ld.global.u32 	%r1953, [%rd9+512];
$L__BB5_114:
	cvt.u32.u64 	%r640, %rd8;
	add.s32 	%r641, %r640, 160;
	setp.ge.s32 	%p73, %r641, %r147;
	@%p73 bra 	$L__BB5_116;
	ld.global.u32 	%r1952, [%rd9+640];
$L__BB5_116:
	cvt.u32.u64 	%r643, %rd8;
	add.s32 	%r644, %r643, 192;
	setp.ge.s32 	%p74, %r644, %r147;
	@%p74 bra 	$L__BB5_118;
	ld.global.u32 	%r1951, [%rd9+768];
$L__BB5_118:
	cvt.u32.u64 	%r646, %rd8;
	add.s32 	%r647, %r646, 224;
	setp.ge.s32 	%p75, %r647, %r147;
	@%p75 bra 	$L__BB5_120;
	ld.global.u32 	%r1950, [%rd9+896];
$L__BB5_120:
	cvt.u32.u64 	%r649, %rd8;
	add.s32 	%r650, %r649, 256;
	setp.ge.s32 	%p76, %r650, %r147;
	@%p76 bra 	$L__BB5_122;
	ld.global.u32 	%r1949, [%rd9+1024];
$L__BB5_122:
	cvt.u32.u64 	%r652, %rd8;
	add.s32 	%r653, %r652, 288;
	setp.ge.s32 	%p77, %r653, %r147;
	@%p77 bra 	$L__BB5_124;
	ld.global.u32 	%r1948, [%rd9+1152];
$L__BB5_124:
	cvt.u32.u64 	%r655, %rd8;
	add.s32 	%r656, %r655, 320;
	setp.ge.s32 	%p78, %r656, %r147;
	@%p78 bra 	$L__BB5_126;
	ld.global.u32 	%r1947, [%rd9+1280];
$L__BB5_126:
	cvt.u32.u64 	%r658, %rd8;
	add.s32 	%r659, %r658, 352;
	setp.ge.s32 	%p79, %r659, %r147;
	@%p79 bra 	$L__BB5_128;
	ld.global.u32 	%r1946, [%rd9+1408];
$L__BB5_128:
	cvt.u32.u64 	%r661, %rd8;
	add.s32 	%r662, %r661, 384;
	setp.ge.s32 	%p80, %r662, %r147;
	@%p80 bra 	$L__BB5_130;
	ld.global.u32 	%r1945, [%rd9+1536];
$L__BB5_130:
	cvt.u32.u64 	%r664, %rd8;
	add.s32 	%r665, %r664, 416;
	setp.ge.s32 	%p81, %r665, %r147;
	@%p81 bra 	$L__BB5_132;
	ld.global.u32 	%r1944, [%rd9+1664];
$L__BB5_132:
	cvt.u32.u64 	%r667, %rd8;
	add.s32 	%r668, %r667, 448;
	setp.ge.s32 	%p82, %r668, %r147;
	@%p82 bra 	$L__BB5_134;
	ld.global.u32 	%r1943, [%rd9+1792];
$L__BB5_134:
	cvt.u32.u64 	%r670, %rd8;
	add.s32 	%r671, %r670, 480;
	setp.ge.s32 	%p83, %r671, %r147;
	@%p83 bra 	$L__BB5_136;
	ld.global.u32 	%r1942, [%rd9+1920];
$L__BB5_136:
	cvt.u32.u64 	%r673, %rd8;
	add.s32 	%r674, %r673, 512;
	setp.ge.s32 	%p84, %r674, %r147;
	@%p84 bra 	$L__BB5_138;
	ld.global.u32 	%r1941, [%rd9+2048];
$L__BB5_138:
	@%p49 bra 	$L__BB5_140;
	add.s64 	%rd80, %rd17, %rd8;
	shl.b64 	%rd81, %rd80, 2;
	add.s64 	%rd82, %rd1, %rd81;
	st.global.u32 	[%rd82], %r1957;
	st.global.u32 	[%rd82+128], %r1956;
	st.global.u32 	[%rd82+256], %r1955;
	st.global.u32 	[%rd82+384], %r1954;
	st.global.u32 	[%rd82+512], %r1953;
	st.global.u32 	[%rd82+640], %r1952;
	st.global.u32 	[%rd82+768], %r1951;
	st.global.u32 	[%rd82+896], %r1950;
	st.global.u32 	[%rd82+1024], %r1949;
	st.global.u32 	[%rd82+1152], %r1948;
	st.global.u32 	[%rd82+1280], %r1947;
	st.global.u32 	[%rd82+1408], %r1946;
	st.global.u32 	[%rd82+1536], %r1945;
	st.global.u32 	[%rd82+1664], %r1944;
	st.global.u32 	[%rd82+1792], %r1943;
	st.global.u32 	[%rd82+1920], %r1942;
	st.global.u32 	[%rd82+2048], %r1941;
	bra.uni 	$L__BB5_174;
$L__BB5_140:
	cvt.u32.u64 	%r675, %rd8;
	mad.lo.s32 	%r198, %r4, -6528, %r399;
	setp.ge.s32 	%p86, %r675, %r198;
	add.s64 	%rd83, %rd17, %rd8;
	shl.b64 	%rd84, %rd83, 2;
	add.s64 	%rd19, %rd1, %rd84;
	@%p86 bra 	$L__BB5_142;
	st.global.u32 	[%rd19], %r1957;
$L__BB5_142:
	cvt.u32.u64 	%r676, %rd8;
	add.s32 	%r677, %r676, 32;
	setp.ge.s32 	%p87, %r677, %r198;
	@%p87 bra 	$L__BB5_144;
	st.global.u32 	[%rd19+128], %r1956;
$L__BB5_144:
	cvt.u32.u64 	%r678, %rd8;
	add.s32 	%r679, %r678, 64;
	setp.ge.s32 	%p88, %r679, %r198;
	@%p88 bra 	$L__BB5_146;
	st.global.u32 	[%rd19+256], %r1955;
$L__BB5_146:
	cvt.u32.u64 	%r680, %rd8;
	add.s32 	%r681, %r680, 96;
	setp.ge.s32 	%p89, %r681, %r198;
	@%p89 bra 	$L__BB5_148;
	st.global.u32 	[%rd19+384], %r1954;
$L__BB5_148:
	cvt.u32.u64 	%r682, %rd8;
	add.s32 	%r683, %r682, 128;
	setp.ge.s32 	%p90, %r683, %r198;
	@%p90 bra 	$L__BB5_150;
	st.global.u32 	[%rd19+512], %r1953;
$L__BB5_150:
	cvt.u32.u64 	%r684, %rd8;
	add.s32 	%r685, %r684, 160;
	setp.ge.s32 	%p91, %r685, %r198;
	@%p91 bra 	$L__BB5_152;
	st.global.u32 	[%rd19+640], %r1952;
$L__BB5_152:
	cvt.u32.u64 	%r686, %rd8;
	add.s32 	%r687, %r686, 192;
	setp.ge.s32 	%p92, %r687, %r198;
	@%p92 bra 	$L__BB5_154;
	st.global.u32 	[%rd19+768], %r1951;
$L__BB5_154:
	cvt.u32.u64 	%r688, %rd8;
	add.s32 	%r689, %r688, 224;
	setp.ge.s32 	%p93, %r689, %r198;
	@%p93 bra 	$L__BB5_156;
	st.global.u32 	[%rd19+896], %r1950;
$L__BB5_156:
	cvt.u32.u64 	%r690, %rd8;
	add.s32 	%r691, %r690, 256;
	setp.ge.s32 	%p94, %r691, %r198;
	@%p94 bra 	$L__BB5_158;
	st.global.u32 	[%rd19+1024], %r1949;
$L__BB5_158:
	cvt.u32.u64 	%r692, %rd8;
	add.s32 	%r693, %r692, 288;
	setp.ge.s32 	%p95, %r693, %r198;
	@%p95 bra 	$L__BB5_160;
	st.global.u32 	[%rd19+1152], %r1948;
$L__BB5_160:
	cvt.u32.u64 	%r694, %rd8;
	add.s32 	%r695, %r694, 320;
	setp.ge.s32 	%p96, %r695, %r198;
	@%p96 bra 	$L__BB5_162;
	st.global.u32 	[%rd19+1280], %r1947;
$L__BB5_162:
	cvt.u32.u64 	%r696, %rd8;
	add.s32 	%r697, %r696, 352;
	setp.ge.s32 	%p97, %r697, %r198;
	@%p97 bra 	$L__BB5_164;
	st.global.u32 	[%rd19+1408], %r1946;
$L__BB5_164:
	cvt.u32.u64 	%r698, %rd8;
	add.s32 	%r699, %r698, 384;
	setp.ge.s32 	%p98, %r699, %r198;
	@%p98 bra 	$L__BB5_166;
	st.global.u32 	[%rd19+1536], %r1945;
$L__BB5_166:
	cvt.u32.u64 	%r700, %rd8;
	add.s32 	%r701, %r700, 416;
	setp.ge.s32 	%p99, %r701, %r198;
	@%p99 bra 	$L__BB5_168;
	st.global.u32 	[%rd19+1664], %r1944;
$L__BB5_168:
	cvt.u32.u64 	%r702, %rd8;
	add.s32 	%r703, %r702, 448;
	setp.ge.s32 	%p100, %r703, %r198;
	@%p100 bra 	$L__BB5_170;
	st.global.u32 	[%rd19+1792], %r1943;
$L__BB5_170:
	cvt.u32.u64 	%r704, %rd8;
	add.s32 	%r705, %r704, 480;
	setp.ge.s32 	%p101, %r705, %r198;
	@%p101 bra 	$L__BB5_172;
	st.global.u32 	[%rd19+1920], %r1942;
$L__BB5_172:
	cvt.u32.u64 	%r706, %rd8;
	add.s32 	%r707, %r706, 512;
	setp.ge.s32 	%p102, %r707, %r198;
	@%p102 bra 	$L__BB5_174;
	st.global.u32 	[%rd19+2048], %r1941;
$L__BB5_174:
	// begin inline asm
	exit;
	// end inline asm
$L__BB5_175:
	mul.hi.u32 	%r708, %r1, 357913942;
	add.s32 	%r709, %r708, %r1;
	shl.b32 	%r710, %r709, 2;
	mov.u32 	%r711, _ZZN3cub18CUB_300001_SM_10006detail10radix_sort29DeviceRadixSortOnesweepKernelINS1_5radix10policy_hubIjjyE10Policy1000ELNS0_9SortOrderE0EjjyiiNS1_21identity_decomposer_tEEEvPT5_SB_PT3_PKSC_PT1_PKSG_PT2_PKSK_T4_iiT6_E1s;
	add.s32 	%r712, %r711, %r710;
	add.s32 	%r199, %r712, 13328;
	st.shared.u32 	[%r712+13328], %r1920;
	bar.sync 	0;
	setp.gt.u32 	%p103, %r1, 31;
	@%p103 bra 	$L__BB5_177;
	mov.u32 	%r743, _ZZN3cub18CUB_300001_SM_10006detail10radix_sort29DeviceRadixSortOnesweepKernelINS1_5radix10policy_hubIjjyE10Policy1000ELNS0_9SortOrderE0EjjyiiNS1_21identity_decomposer_tEEEvPT5_SB_PT3_PKSC_PT1_PKSG_PT2_PKSK_T4_iiT6_E1s;
	mad.lo.s32 	%r744, %r1, 52, %r743;
	ld.shared.u32 	%r745, [%r744+13328];
	ld.shared.u32 	%r746, [%r744+13332];
	ld.shared.u32 	%r747, [%r744+13336];
	ld.shared.u32 	%r748, [%r744+13340];
	ld.shared.u32 	%r749, [%r744+13344];
	ld.shared.u32 	%r750, [%r744+13348];
	ld.shared.u32 	%r751, [%r744+13352];
	ld.shared.u32 	%r752, [%r744+13356];
	ld.shared.u32 	%r753, [%r744+13360];
	ld.shared.u32 	%r754, [%r744+13364];
	ld.shared.u32 	%r755, [%r744+13368];
	ld.shared.u32 	%r756, [%r744+13372];
	add.s32 	%r757, %r746, %r745;
	add.s32 	%r758, %r757, %r747;
	add.s32 	%r759, %r758, %r748;
	add.s32 	%r760, %r759, %r749;
	add.s32 	%r761, %r760, %r750;
	add.s32 	%r762, %r761, %r751;
	add.s32 	%r763, %r762, %r752;
	add.s32 	%r764, %r763, %r753;
	add.s32 	%r765, %r764, %r754;
	add.s32 	%r766, %r765, %r755;
	add.s32 	%r717, %r766, %r756;
	mov.b32 	%r715, 1;
	mov.b32 	%r740, 0;
	mov.b32 	%r742, -1;
	// begin inline asm
	{  .reg .s32 r0;  .reg .pred p;  shfl.sync.up.b32 r0|p, %r717, %r715, %r740, %r742;  @p add.s32 r0, r0, %r717;  mov.s32 %r713, r0;}
	// end inline asm
	mov.b32 	%r721, 2;
	// begin inline asm
	{  .reg .s32 r0;  .reg .pred p;  shfl.sync.up.b32 r0|p, %r713, %r721, %r740, %r742;  @p add.s32 r0, r0, %r713;  mov.s32 %r719, r0;}
	// end inline asm
	mov.b32 	%r727, 4;
	// begin inline asm
	{  .reg .s32 r0;  .reg .pred p;  shfl.sync.up.b32 r0|p, %r719, %r727, %r740, %r742;  @p add.s32 r0, r0, %r719;  mov.s32 %r725, r0;}
	// end inline asm
	mov.b32 	%r733, 8;
	// begin inline asm
	{  .reg .s32 r0;  .reg .pred p;  shfl.sync.up.b32 r0|p, %r725, %r733, %r740, %r742;  @p add.s32 r0, r0, %r725;  mov.s32 %r731, r0;}
	// end inline asm
	mov.b32 	%r739, 16;
	// begin inline asm
	{  .reg .s32 r0;  .reg .pred p;  shfl.sync.up.b32 r0|p, %r731, %r739, %r740, %r742;  @p add.s32 r0, r0, %r731;  mov.s32 %r737, r0;}
	// end inline asm
	sub.s32 	%r767, %r737, %r717;
	add.s32 	%r768, %r745, %r767;
	add.s32 	%r769, %r746, %r768;
	add.s32 	%r770, %r747, %r769;
	add.s32 	%r771, %r748, %r770;
	add.s32 	%r772, %r749, %r771;
	add.s32 	%r773, %r750, %r772;
	add.s32 	%r774, %r751, %r773;
	add.s32 	%r775, %r752, %r774;
	add.s32 	%r776, %r753, %r775;
	add.s32 	%r777, %r754, %r776;
	add.s32 	%r778, %r755, %r777;
	st.shared.u32 	[%r744+13328], %r767;
	st.shared.u32 	[%r744+13332], %r768;
	st.shared.u32 	[%r744+13336], %r769;
	st.shared.u32 	[%r744+13340], %r770;
	st.shared.u32 	[%r744+13344], %r771;
	st.shared.u32 	[%r744+13348], %r772;
	st.shared.u32 	[%r744+13352], %r773;
	st.shared.u32 	[%r744+13356], %r774;
	st.shared.u32 	[%r744+13360], %r775;
	st.shared.u32 	[%r744+13364], %r776;
	st.shared.u32 	[%r744+13368], %r777;
	st.shared.u32 	[%r744+13372], %r778;
$L__BB5_177:
	bar.sync 	0;
	ld.shared.u32 	%r200, [%r199];
	@%p29 bra 	$L__BB5_179;
	ld.shared.u32 	%r779, [%r117];
	add.s32 	%r780, %r779, %r200;
	st.shared.u32 	[%r117], %r780;
	ld.shared.u32 	%r781, [%r117+1024];
	add.s32 	%r782, %r781, %r200;
	st.shared.u32 	[%r117+1024], %r782;
	ld.shared.u32 	%r783, [%r117+2048];
	add.s32 	%r784, %r783, %r200;
	st.shared.u32 	[%r117+2048], %r784;
	ld.shared.u32 	%r785, [%r117+3072];
	add.s32 	%r786, %r785, %r200;
	st.shared.u32 	[%r117+3072], %r786;
	ld.shared.u32 	%r787, [%r117+4096];
	add.s32 	%r788, %r787, %r200;
	st.shared.u32 	[%r117+4096], %r788;
	ld.shared.u32 	%r789, [%r117+5120];
	add.s32 	%r790, %r789, %r200;
	st.shared.u32 	[%r117+5120], %r790;
	ld.shared.u32 	%r791, [%r117+6144];
	add.s32 	%r792, %r791, %r200;
	st.shared.u32 	[%r117+6144], %r792;
	ld.shared.u32 	%r793, [%r117+7168];
	add.s32 	%r794, %r793, %r200;
	st.shared.u32 	[%r117+7168], %r794;
	ld.shared.u32 	%r795, [%r117+8192];
	add.s32 	%r796, %r795, %r200;
	st.shared.u32 	[%r117+8192], %r796;
	ld.shared.u32 	%r797, [%r117+9216];
	add.s32 	%r798, %r797, %r200;
	st.shared.u32 	[%r117+9216], %r798;
	ld.shared.u32 	%r799, [%r117+10240];
	add.s32 	%r800, %r799, %r200;
	st.shared.u32 	[%r117+10240], %r800;
	ld.shared.u32 	%r801, [%r117+11264];
	add.s32 	%r802, %r801, %r200;
	st.shared.u32 	[%r117+11264], %r802;
$L__BB5_179:
	bar.sync 	0;
	// begin inline asm
	mov.u32 %r803, %lanemask_le;
	// end inline asm
	mov.b32 	%r806, 1;
	// begin inline asm
	{
    .reg .pred p;
    and.b32 %r804, %r100, %r806;    setp.ne.u32 p, %r804, 0;
    vote.ballot.sync.b32 %r804, p, 0xffffffff;
    @!p not.b32 %r804, %r804;
}

	// end inline asm
	mov.b32 	%r809, 2;
	// begin inline asm
	{
    .reg .pred p;
    and.b32 %r807, %r100, %r809;    setp.ne.u32 p, %r807, 0;
    vote.ballot.sync.b32 %r807, p, 0xffffffff;
    @!p not.b32 %r807, %r807;
}

	// end inline asm
	and.b32  	%r829, %r807, %r804;
	mov.b32 	%r812, 4;
	// begin inline asm
	{
    .reg .pred p;
    and.b32 %r810, %r100, %r812;    setp.ne.u32 p, %r810, 0;
    vote.ballot.sync.b32 %r810, p, 0xffffffff;
    @!p not.b32 %r810, %r810;
}

	// end inline asm
	and.b32  	%r830, %r810, %r829;
	mov.b32 	%r815, 8;
	// begin inline asm
	{
    .reg .pred p;
    and.b32 %r813, %r100, %r815;    setp.ne.u32 p, %r813, 0;
    vote.ballot.sync.b32 %r813, p, 0xffffffff;
    @!p not.b32 %r813, %r813;
}

	// end inline asm
	and.b32  	%r831, %r813, %r830;
	mov.b32 	%r818, 16;
	// begin inline asm
	{
    .reg .pred p;
    and.b32 %r816, %r100, %r818;    setp.ne.u32 p, %r816, 0;
    vote.ballot.sync.b32 %r816, p, 0xffffffff;
    @!p not.b32 %r816, %r816;
}

	// end inline asm
	and.b32  	%r832, %r816, %r831;
	mov.b32 	%r821, 32;
	// begin inline asm
	{
    .reg .pred p;
    and.b32 %r819, %r100, %r821;    setp.ne.u32 p, %r819, 0;
    vote.ballot.sync.b32 %r819, p, 0xffffffff;
    @!p not.b32 %r819, %r819;
}

	// end inline asm
	and.b32  	%r833, %r819, %r832;
	mov.b32 	%r824, 64;
	// begin inline asm
	{
    .reg .pred p;
    and.b32 %r822, %r100, %r824;    setp.ne.u32 p, %r822, 0;
    vote.ballot.sync.b32 %r822, p, 0xffffffff;
    @!p not.b32 %r822, %r822;
}

	// end inline asm
	and.b32  	%r834, %r822, %r833;
	mov.b32 	%r827, 128;
	// begin inline asm
	{
    .reg .pred p;
    and.b32 %r825, %r100, %r827;    setp.ne.u32 p, %r825, 0;
    vote.ballot.sync.b32 %r825, p, 0xffffffff;
    @!p not.b32 %r825, %r825;
}

	// end inline asm
	and.b32  	%r835, %r825, %r834;
	clz.b32 	%r836, %r835;
	sub.s32 	%r202, 31, %r836;
	and.b32  	%r837, %r803, %r835;
	popc.b32 	%r203, %r837;
	setp.ne.s32 	%p105, %r402, %r202;
	mov.b32 	%r1958, 0;
	@%p105 bra 	$L__BB5_181;
	atom.shared.add.u32 	%r1958, [%r101], %r203;
$L__BB5_181:
	shfl.sync.idx.b32	%r863|%p106, %r1958, %r202, 31, -1;
	add.s32 	%r206, %r203, %r863;
	shr.u32 	%r864, %r1910, %r400;
	and.b32  	%r860, %r864, %r75;
	mov.b32 	%r840, 1;
	// begin inline asm
	{
    .reg .pred p;
    and.b32 %r838, %r860, %r840;    setp.ne.u32 p, %r838, 0;
    vote.ballot.sync.b32 %r838, p, 0xffffffff;
    @!p not.b32 %r838, %r838;
}

	// end inline asm
	mov.b32 	%r843, 2;
	// begin inline asm
	{
    .reg .pred p;
    and.b32 %r841, %r860, %r843;    setp.ne.u32 p, %r841, 0;
    vote.ballot.sync.b32 %r841, p, 0xffffffff;
    @!p not.b32 %r841, %r841;
}

	// end inline asm
	and.b32  	%r865, %r841, %r838;
	mov.b32 	%r846, 4;
	// begin inline asm
	{
    .reg .pred p;
    and.b32 %r844, %r860, %r846;    setp.ne.u32 p, %r844, 0;
    vote.ballot.sync.b32 %r844, p, 0xffffffff;
    @!p not.b32 %r844, %r844;
}

	// end inline asm
	and.b32  	%r866, %r844, %r865;
	mov.b32 	%r849, 8;
	// begin inline asm
	{
    .reg .pred p;
    and.b32 %r847, %r860, %r849;    setp.ne.u32 p, %r847, 0;
    vote.ballot.sync.b32 %r847, p, 0xffffffff;
    @!p not.b32 %r847, %r847;
}

	// end inline asm
	and.b32  	%r867, %r847, %r866;
	mov.b32 	%r852, 16;
	// begin inline asm
	{
    .reg .pred p;
    and.b32 %r850, %r860, %r852;    setp.ne.u32 p, %r850, 0;
    vote.ballot.sync.b32 %r850, p, 0xffffffff;
    @!p not.b32 %r850, %r850;
}

	// end inline asm
	and.b32  	%r868, %r850, %r867;
	mov.b32 	%r855, 32;
	// begin inline asm
	{
    .reg .pred p;
    and.b32 %r853, %r860, %r855;    setp.ne.u32 p, %r853, 0;
    vote.ballot.sync.b32 %r853, p, 0xffffffff;
    @!p not.b32 %r853, %r853;
}

	// end inline asm
	and.b32  	%r869, %r853, %r868;
	mov.b32 	%r858, 64;
	// begin inline asm
	{
    .reg .pred p;
    and.b32 %r856, %r860, %r858;    setp.ne.u32 p, %r856, 0;
    vote.ballot.sync.b32 %r856, p, 0xffffffff;
    @!p not.b32 %r856, %r856;
}

	// end inline asm
	and.b32  	%r870, %r856, %r869;
	mov.b32 	%r861, 128;
	// begin inline asm
	{
    .reg .pred p;
    and.b32 %r859, %r860, %r861;    setp.ne.u32 p, %r859, 0;
    vote.ballot.sync.b32 %r859, p, 0xffffffff;
    @!p not.b32 %r859, %r859;
}

	// end inline asm
	and.b32  	%r871, %r859, %r870;
	clz.b32 	%r872, %r871;
	sub.s32 	%r207, 31, %r872;
	and.b32  	%r873, %r803, %r871;
	popc.b32 	%r208, %r873;
	setp.ne.s32 	%p107, %r402, %r207;
	mov.b32 	%r1959, 0;
	@%p107 bra 	$L__BB5_183;
	atom.shared.add.u32 	%r1959, [%r102], %r208;
$L__BB5_183:
	shfl.sync.idx.b32	%r899|%p108, %r1959, %r207, 31, -1;
	add.s32 	%r211, %r208, %r899;
	shr.u32 	%r900, %r1909, %r400;
	and.b32  	%r896, %r900, %r75;
	mov.b32 	%r876, 1;
	// begin inline asm
	{
    .reg .pred p;
    and.b32 %r874, %r896, %r876;    setp.ne.u32 p, %r874, 0;
    vote.ballot.sync.b32 %r874, p, 0xffffffff;
    @!p not.b32 %r874, %r874;
}

	// end inline asm
	mov.b32 	%r879, 2;
	// begin inline asm
	{
    .reg .pred p;
    and.b32 %r877, %r896, %r879;    setp.ne.u32 p, %r877, 0;
    vote.ballot.sync.b32 %r877, p, 0xffffffff;
    @!p not.b32 %r877, %r877;
}

	// end inline asm
	and.b32  	%r901, %r877, %r874;
	mov.b32 	%r882, 4;
	// begin inline asm
	{
    .reg .pred p;
    and.b32 %r880, %r896, %r882;    setp.ne.u32 p, %r880, 0;
    vote.ballot.sync.b32 %r880, p, 0xffffffff;
    @!p not.b32 %r880, %r880;
}

	// end inline asm
	and.b32  	%r902, %r880, %r901;
	mov.b32 	%r885, 8;
	// begin inline asm
	{
    .reg .pred p;
    and.b32 %r883, %r896, %r885;    setp.ne.u32 p, %r883, 0;
    vote.ballot.sync.b32 %r883, p, 0xffffffff;
    @!p not.b32 %r883, %r883;
}

	// end inline asm
	and.b32  	%r903, %r883, %r902;
	mov.b32 	%r888, 16;
	// begin inline asm
	{
    .reg .pred p;
    and.b32 %r886, %r896, %r888;    setp.ne.u32 p, %r886, 0;
    vote.ballot.sync.b32 %r886, p, 0xffffffff;
    @!p not.b32 %r886, %r886;
}

	// end inline asm
	and.b32  	%r904, %r886, %r903;
	mov.b32 	%r891, 32;
	// begin inline asm
	{
    .reg .pred p;
    and.b32 %r889, %r896, %r891;    setp.ne.u32 p, %r889, 0;
    vote.ballot.sync.b32 %r889, p, 0xffffffff;
    @!p not.b32 %r889, %r889;
}

	// end inline asm
	and.b32  	%r905, %r889, %r904;
	mov.b32 	%r894, 64;
	// begin inline asm
	{
    .reg .pred p;
    and.b32 %r892, %r896, %r894;    setp.ne.u32 p, %r892, 0;
    vote.ballot.sync.b32 %r892, p, 0xffffffff;
    @!p not.b32 %r892, %r892;
}

	// end inline asm
	and.b32  	%r906, %r892, %r905;
	mov.b32 	%r897, 128;
	// begin inline asm
	{
    .reg .pred p;
    and.b32 %r895, %r896, %r897;    setp.ne.u32 p, %r895, 0;
    vote.ballot.sync.b32 %r895, p, 0xffffffff;
    @!p not.b32 %r895, %r895;
}

	// end inline asm
	and.b32  	%r907, %r895, %r906;
	clz.b32 	%r908, %r907;
	sub.s32 	%r212, 31, %r908;
	and.b32  	%r909, %r803, %r907;
	popc.b32 	%r213, %r909;
	setp.ne.s32 	%p109, %r402, %r212;
	mov.b32 	%r1960, 0;
	@%p109 bra 	$L__BB5_185;
	atom.shared.add.u32 	%r1960, [%r103], %r213;
$L__BB5_185:
	shfl.sync.idx.b32	%r935|%p110, %r1960, %r212, 31, -1;
	add.s32 	%r216, %r213, %r935;
	shr.u32 	%r936, %r1908, %r400;
	and.b32  	%r932, %r936, %r75;
	mov.b32 	%r912, 1;
	// begin inline asm
	{
    .reg .pred p;
    and.b32 %r910, %r932, %r912;    setp.ne.u32 p, %r910, 0;
    vote.ballot.sync.b32 %r910, p, 0xffffffff;
    @!p not.b32 %r910, %r910;
}

	// end inline asm
	mov.b32 	%r915, 2;
	// begin inline asm
	{
    .reg .pred p;
    and.b32 %r913, %r932, %r915;    setp.ne.u32 p, %r913, 0;
    vote.ballot.sync.b32 %r913, p, 0xffffffff;
    @!p not.b32 %r913, %r913;
}

	// end inline asm
	and.b32  	%r937, %r913, %r910;
	mov.b32 	%r918, 4;
	// begin inline asm
	{
    .reg .pred p;
    and.b32 %r916, %r932, %r918;    setp.ne.u32 p, %r916, 0;
    vote.ballot.sync.b32 %r916, p, 0xffffffff;
    @!p not.b32 %r916, %r916;
}

	// end inline asm
	and.b32  	%r938, %r916, %r937;
	mov.b32 	%r921, 8;
	// begin inline asm
	{
    .reg .pred p;
    and.b32 %r919, %r932, %r921;    setp.ne.u32 p, %r919, 0;
    vote.ballot.sync.b32 %r919, p, 0xffffffff;
    @!p not.b32 %r919, %r919;
}

	// end inline asm
	and.b32  	%r939, %r919, %r938;
	mov.b32 	%r924, 16;
	// begin inline asm
	{
    .reg .pred p;
    and.b32 %r922, %r932, %r924;    setp.ne.u32 p, %r922, 0;
    vote.ballot.sync.b32 %r922, p, 0xffffffff;
    @!p not.b32 %r922, %r922;
}

	// end inline asm
	and.b32  	%r940, %r922, %r939;
	mov.b32 	%r927, 32;
	// begin inline asm
	{
    .reg .pred p;
    and.b32 %r925, %r932, %r927;    setp.ne.u32 p, %r925, 0;
    vote.ballot.sync.b32 %r925, p, 0xffffffff;
    @!p not.b32 %r925, %r925;
}

	// end inline asm
	and.b32  	%r941, %r925, %r940;
	mov.b32 	%r930, 64;
	// begin inline asm
	{
    .reg .pred p;
    and.b32 %r928, %r932, %r930;    setp.ne.u32 p, %r928, 0;
    vote.ballot.sync.b32 %r928, p, 0xffffffff;
    @!p not.b32 %r928, %r928;
}

	// end inline asm
	and.b32  	%r942, %r928, %r941;
	mov.b32 	%r933, 128;
	// begin inline asm
	{
    .reg .pred p;
    and.b32 %r931, %r932, %r933;    setp.ne.u32 p, %r931, 0;
    vote.ballot.sync.b32 %r931, p, 0xffffffff;
    @!p not.b32 %r931, %r931;
}

	// end inline asm
	and.b32  	%r943, %r931, %r942;
	clz.b32 	%r944, %r943;
	sub.s32 	%r217, 31, %r944;
	and.b32  	%r945, %r803, %r943;
	popc.b32 	%r218, %r945;
	setp.ne.s32 	%p111, %r402, %r217;
	mov.b32 	%r1961, 0;
	@%p111 bra 	$L__BB5_187;
	atom.shared.add.u32 	%r1961, [%r104], %r218;
$L__BB5_187:
	shfl.sync.idx.b32	%r971|%p112, %r1961, %r217, 31, -1;
	add.s32 	%r221, %r218, %r971;
	shr.u32 	%r972, %r1907, %r400;
	and.b32  	%r968, %r972, %r75;
	mov.b32 	%r948, 1;
	// begin inline asm
	{
    .reg .pred p;
    and.b32 %r946, %r968, %r948;    setp.ne.u32 p, %r946, 0;
    vote.ballot.sync.b32 %r946, p, 0xffffffff;
    @!p not.b32 %r946, %r946;
}

	// end inline asm
	mov.b32 	%r951, 2;
	// begin inline asm
	{
    .reg .pred p;
    and.b32 %r949, %r968, %r951;    setp.ne.u32 p, %r949, 0;
    vote.ballot.sync.b32 %r949, p, 0xffffffff;
    @!p not.b32 %r949, %r949;
}

	// end inline asm
	and.b32  	%r973, %r949, %r946;
	mov.b32 	%r954, 4;
	// begin inline asm
	{
    .reg .pred p;
    and.b32 %r952, %r968, %r954;    setp.ne.u32 p, %r952, 0;
    vote.ballot.sync.b32 %r952, p, 0xffffffff;
    @!p not.b32 %r952, %r952;
}

	// end inline asm
	and.b32  	%r974, %r952, %r973;
	mov.b32 	%r957, 8;
	// begin inline asm
	{
    .reg .pred p;
    and.b32 %r955, %r968, %r957;    setp.ne.u32 p, %r955, 0;
    vote.ballot.sync.b32 %r955, p, 0xffffffff;
    @!p not.b32 %r955, %r955;
}

	// end inline asm
	and.b32  	%r975, %r955, %r974;
	mov.b32 	%r960, 16;
	// begin inline asm
	{
    .reg .pred p;
    and.b32 %r958, %r968, %r960;    setp.ne.u32 p, %r958, 0;
    vote.ballot.sync.b32 %r958, p, 0xffffffff;
    @!p not.b32 %r958, %r958;
}

	// end inline asm
	and.b32  	%r976, %r958, %r975;
	mov.b32 	%r963, 32;
	// begin inline asm
	{
    .reg .pred p;
    and.b32 %r961, %r968, %r963;    setp.ne.u32 p, %r961, 0;
    vote.ballot.sync.b32 %r961, p, 0xffffffff;
    @!p not.b32 %r961, %r961;
}

	// end inline asm
	and.b32  	%r977, %r961, %r976;
	mov.b32 	%r966, 64;
	// begin inline asm
	{
    .reg .pred p;
    and.b32 %r964, %r968, %r966;    setp.ne.u32 p, %r964, 0;
    vote.ballot.sync.b32 %r964, p, 0xffffffff;
    @!p not.b32 %r964, %r964;
}

	// end inline asm
	and.b32  	%r978, %r964, %r977;
	mov.b32 	%r969, 128;
	// begin inline asm
	{
    .reg .pred p;
    and.b32 %r967, %r968, %r969;    setp.ne.u32 p, %r967, 0;
    vote.ballot.sync.b32 %r967, p, 0xffffffff;
    @!p not.b32 %r967, %r967;
}

	// end inline asm
	and.b32  	%r979, %r967, %r978;
	clz.b32 	%r980, %r979;
	sub.s32 	%r222, 31, %r980;
	and.b32  	%r981, %r803, %r979;
	popc.b32 	%r223, %r981;
	setp.ne.s32 	%p113, %r402, %r222;
	mov.b32 	%r1962, 0;
	@%p113 bra 	$L__BB5_189;
	atom.shared.add.u32 	%r1962, [%r105], %r223;
$L__BB5_189:
	shfl.sync.idx.b32	%r1007|%p114, %r1962, %r222, 31, -1;
	add.s32 	%r226, %r223, %r1007;
	shr.u32 	%r1008, %r1906, %r400;
	and.b32  	%r1004, %r1008, %r75;
	mov.b32 	%r984, 1;
	// begin inline asm
	{
    .reg .pred p;
    and.b32 %r982, %r1004, %r984;    setp.ne.u32 p, %r982, 0;
    vote.ballot.sync.b32 %r982, p, 0xffffffff;
    @!p not.b32 %r982, %r982;
}

	// end inline asm
	mov.b32 	%r987, 2;
	// begin inline asm
	{
    .reg .pred p;
    and.b32 %r985, %r1004, %r987;    setp.ne.u32 p, %r985, 0;
    vote.ballot.sync.b32 %r985, p, 0xffffffff;
    @!p not.b32 %r985, %r985;
}

	// end inline asm
	and.b32  	%r1009, %r985, %r982;
	mov.b32 	%r990, 4;
	// begin inline asm
	{
    .reg .pred p;
    and.b32 %r988, %r1004, %r990;    setp.ne.u32 p, %r988, 0;
    vote.ballot.sync.b32 %r988, p, 0xffffffff;
    @!p not.b32 %r988, %r988;
}

	// end inline asm
	and.b32  	%r1010, %r988, %r1009;
	mov.b32 	%r993, 8;
	// begin inline asm
	{
    .reg .pred p;
    and.b32 %r991, %r1004, %r993;    setp.ne.u32 p, %r991, 0;
    vote.ballot.sync.b32 %r991, p, 0xffffffff;
    @!p not.b32 %r991, %r991;
}

	// end inline asm
	and.b32  	%r1011, %r991, %r1010;
	mov.b32 	%r996, 16;
	// begin inline asm
	{
    .reg .pred p;
    and.b32 %r994, %r1004, %r996;    setp.ne.u32 p, %r994, 0;
    vote.ballot.sync.b32 %r994, p, 0xffffffff;
    @!p not.b32 %r994, %r994;
}

	// end inline asm
	and.b32  	%r1012, %r994, %r1011;
	mov.b32 	%r999, 32;
	// begin inline asm
	{
    .reg .pred p;
    and.b32 %r997, %r1004, %r999;    setp.ne.u32 p, %r997, 0;
    vote.ballot.sync.b32 %r997, p, 0xffffffff;
    @!p not.b32 %r997, %r997;
}

	// end inline asm
	and.b32  	%r1013, %r997, %r1012;
	mov.b32 	%r1002, 64;
	// begin inline asm
	{
    .reg .pred p;
    and.b32 %r1000, %r1004, %r1002;    setp.ne.u32 p, %r1000, 0;
    vote.ballot.sync.b32 %r1000, p, 0xffffffff;
    @!p not.b32 %r1000, %r1000;
}

	// end inline asm
	and.b32  	%r1014, %r1000, %r1013;
	mov.b32 	%r1005, 128;
	// begin inline asm
	{
    .reg .pred p;
    and.b32 %r1003, %r1004, %r1005;    setp.ne.u32 p, %r1003, 0;
    vote.ballot.sync.b32 %r1003, p, 0xffffffff;
    @!p not.b32 %r1003, %r1003;
}

	// end inline asm
	and.b32  	%r1015, %r1003, %r1014;
	clz.b32 	%r1016, %r1015;
	sub.s32 	%r227, 31, %r1016;
	and.b32  	%r1017, %r803, %r1015;
	popc.b32 	%r228, %r1017;
	setp.ne.s32 	%p115, %r402, %r227;
	mov.b32 	%r1963, 0;
	@%p115 bra 	$L__BB5_191;
	atom.shared.add.u32 	%r1963, [%r106], %r228;
$L__BB5_191:
	shfl.sync.idx.b32	%r1043|%p116, %r1963, %r227, 31, -1;
	add.s32 	%r231, %r228, %r1043;
	shr.u32 	%r1044, %r1905, %r400;
	and.b32  	%r1040, %r1044, %r75;
	mov.b32 	%r1020, 1;
	// begin inline asm
	{
    .reg .pred p;
    and.b32 %r1018, %r1040, %r1020;    setp.ne.u32 p, %r1018, 0;
    vote.ballot.sync.b32 %r1018, p, 0xffffffff;
    @!p not.b32 %r1018, %r1018;
}

	// end inline asm
	mov.b32 	%r1023, 2;
	// begin inline asm
	{
    .reg .pred p;
    and.b32 %r1021, %r1040, %r1023;    setp.ne.u32 p, %r1021, 0;
    vote.ballot.sync.b32 %r1021, p, 0xffffffff;
    @!p not.b32 %r1021, %r1021;
}

	// end inline asm
	and.b32  	%r1045, %r1021, %r1018;
	mov.b32 	%r1026, 4;
	// begin inline asm
	{
    .reg .pred p;
    and.b32 %r1024, %r1040, %r1026;    setp.ne.u32 p, %r1024, 0;
    vote.ballot.sync.b32 %r1024, p, 0xffffffff;
    @!p not.b32 %r1024, %r1024;
}

	// end inline asm
	and.b32  	%r1046, %r1024, %r1045;
	mov.b32 	%r1029, 8;
	// begin inline asm
	{
    .reg .pred p;
    and.b32 %r1027, %r1040, %r1029;    setp.ne.u32 p, %r1027, 0;
    vote.ballot.sync.b32 %r1027, p, 0xffffffff;
    @!p not.b32 %r1027, %r1027;
}

	// end inline asm
	and.b32  	%r1047, %r1027, %r1046;
	mov.b32 	%r1032, 16;
	// begin inline asm
	{
    .reg .pred p;
    and.b32 %r1030, %r1040, %r1032;    setp.ne.u32 p, %r1030, 0;
    vote.ballot.sync.b32 %r1030, p, 0xffffffff;
    @!p not.b32 %r1030, %r1030;
}

	// end inline asm
	and.b32  	%r1048, %r1030, %r1047;
	mov.b32 	%r1035, 32;
	// begin inline asm
	{
    .reg .pred p;
    and.b32 %r1033, %r1040, %r1035;    setp.ne.u32 p, %r1033, 0;
    vote.ballot.sync.b32 %r1033, p, 0xffffffff;
    @!p not.b32 %r1033, %r1033;
}

	// end inline asm
	and.b32  	%r1049, %r1033, %r1048;
	mov.b32 	%r1038, 64;
	// begin inline asm
	{
    .reg .pred p;
    and.b32 %r1036, %r1040, %r1038;    setp.ne.u32 p, %r1036, 0;
    vote.ballot.sync.b32 %r1036, p, 0xffffffff;
    @!p not.b32 %r1036, %r1036;
}

	// end inline asm
	and.b32  	%r1050, %r1036, %r1049;
	mov.b32 	%r1041, 128;
	// begin inline asm
	{
    .reg .pred p;
    and.b32 %r1039, %r1040, %r1041;    setp.ne.u32 p, %r1039, 0;
    vote.ballot.sync.b32 %r1039, p, 0xffffffff;
    @!p not.b32 %r1039, %r1039;
}

	// end inline asm
	and.b32  	%r1051, %r1039, %r1050;
	clz.b32 	%r1052, %r1051;
	sub.s32 	%r232, 31, %r1052;
	and.b32  	%r1053, %r803, %r1051;
	popc.b32 	%r233, %r1053;
	setp.ne.s32 	%p117, %r402, %r232;
	mov.b32 	%r1964, 0;
	@%p117 bra 	$L__BB5_193;
	atom.shared.add.u32 	%r1964, [%r107], %r233;
$L__BB5_193:
	shfl.sync.idx.b32	%r1079|%p118, %r1964, %r232, 31, -1;
	add.s32 	%r236, %r233, %r1079;
	shr.u32 	%r1080, %r1904, %r400;
	and.b32  	%r1076, %r1080, %r75;
	mov.b32 	%r1056, 1;
	// begin inline asm
	{
    .reg .pred p;
    and.b32 %r1054, %r1076, %r1056;    setp.ne.u32 p, %r1054, 0;
    vote.ballot.sync.b32 %r1054, p, 0xffffffff;
    @!p not.b32 %r1054, %r1054;
}

	// end inline asm
	mov.b32 	%r1059, 2;
	// begin inline asm
	{
    .reg .pred p;
    and.b32 %r1057, %r1076, %r1059;    setp.ne.u32 p, %r1057, 0;
    vote.ballot.sync.b32 %r1057, p, 0xffffffff;
    @!p not.b32 %r1057, %r1057;
}

	// end inline asm
	and.b32  	%r1081, %r1057, %r1054;
	mov.b32 	%r1062, 4;
	// begin inline asm
	{
    .reg .pred p;
    and.b32 %r1060, %r1076, %r1062;    setp.ne.u32 p, %r1060, 0;
    vote.ballot.sync.b32 %r1060, p, 0xffffffff;
    @!p not.b32 %r1060, %r1060;
}

	// end inline asm
	and.b32  	%r1082, %r1060, %r1081;
	mov.b32 	%r1065, 8;
	// begin inline asm
	{
    .reg .pred p;
    and.b32 %r1063, %r1076, %r1065;    setp.ne.u32 p, %r1063, 0;
    vote.ballot.sync.b32 %r1063, p, 0xffffffff;
    @!p not.b32 %r1063, %r1063;
}

	// end inline asm
	and.b32  	%r1083, %r1063, %r1082;
	mov.b32 	%r1068, 16;
	// begin inline asm
	{
    .reg .pred p;
    and.b32 %r1066, %r1076, %r1068;    setp.ne.u32 p, %r1066, 0;
    vote.ballot.sync.b32 %r1066, p, 0xffffffff;
    @!p not.b32 %r1066, %r1066;
}

	// end inline asm
	and.b32  	%r1084, %r1066, %r1083;
	mov.b32 	%r1071, 32;
	// begin inline asm
	{
    .reg .pred p;
    and.b32 %r1069, %r1076, %r1071;    setp.ne.u32 p, %r1069, 0;
    vote.ballot.sync.b32 %r1069, p, 0xffffffff;
    @!p not.b32 %r1069, %r1069;
}

	// end inline asm
	and.b32  	%r1085, %r1069, %r1084;
	mov.b32 	%r1074, 64;
	// begin inline asm
	{
    .reg .pred p;
    and.b32 %r1072, %r1076, %r1074;    setp.ne.u32 p, %r1072, 0;
    vote.ballot.sync.b32 %r1072, p, 0xffffffff;
    @!p not.b32 %r1072, %r1072;
}

	// end inline asm
	and.b32  	%r1086, %r1072, %r1085;
	mov.b32 	%r1077, 128;
	// begin inline asm
	{
    .reg .pred p;
    and.b32 %r1075, %r1076, %r1077;    setp.ne.u32 p, %r1075, 0;
    vote.ballot.sync.b32 %r1075, p, 0xffffffff;
    @!p not.b32 %r1075, %r1075;
}

	// end inline asm
	and.b32  	%r1087, %r1075, %r1086;
	clz.b32 	%r1088, %r1087;
	sub.s32 	%r237, 31, %r1088;
	and.b32  	%r1089, %r803, %r1087;
	popc.b32 	%r238, %r1089;
	setp.ne.s32 	%p119, %r402, %r237;
	mov.b32 	%r1965, 0;
	@%p119 bra 	$L__BB5_195;
	atom.shared.add.u32 	%r1965, [%r108], %r238;
$L__BB5_195:
	shfl.sync.idx.b32	%r1115|%p120, %r1965, %r237, 31, -1;
	add.s32 	%r241, %r238, %r1115;
	shr.u32 	%r1116, %r1903, %r400;
	and.b32  	%r1112, %r1116, %r75;
	mov.b32 	%r1092, 1;
	// begin inline asm
	{
    .reg .pred p;
    and.b32 %r1090, %r1112, %r1092;    setp.ne.u32 p, %r1090, 0;
    vote.ballot.sync.b32 %r1090, p, 0xffffffff;
    @!p not.b32 %r1090, %r1090;
}

	// end inline asm
	mov.b32 	%r1095, 2;
	// begin inline asm
	{
    .reg .pred p;
    and.b32 %r1093, %r1112, %r1095;    setp.ne.u32 p, %r1093, 0;
    vote.ballot.sync.b32 %r1093, p, 0xffffffff;
    @!p not.b32 %r1093, %r1093;
}

	// end inline asm
	and.b32  	%r1117, %r1093, %r1090;
	mov.b32 	%r1098, 4;
	// begin inline asm
	{
    .reg .pred p;
    and.b32 %r1096, %r1112, %r1098;    setp.ne.u32 p, %r1096, 0;
    vote.ballot.sync.b32 %r1096, p, 0xffffffff;
    @!p not.b32 %r1096, %r1096;
}

	// end inline asm
	and.b32  	%r1118, %r1096, %r1117;
	mov.b32 	%r1101, 8;
	// begin inline asm
	{
    .reg .pred p;
    and.b32 %r1099, %r1112, %r1101;    setp.ne.u32 p, %r1099, 0;
    vote.ballot.sync.b32 %r1099, p, 0xffffffff;
    @!p not.b32 %r1099, %r1099;
}

	// end inline asm
	and.b32  	%r1119, %r1099, %r1118;
	mov.b32 	%r1104, 16;
	// begin inline asm
	{
    .reg .pred p;
    and.b32 %r1102, %r1112, %r1104;    setp.ne.u32 p, %r1102, 0;
    vote.ballot.sync.b32 %r1102, p, 0xffffffff;
    @!p not.b32 %r1102, %r1102;
}

	// end inline asm
	and.b32  	%r1120, %r1102, %r1119;
	mov.b32 	%r1107, 32;
	// begin inline asm
	{
    .reg .pred p;
    and.b32 %r1105, %r1112, %r1107;    setp.ne.u32 p, %r1105, 0;
    vote.ballot.sync.b32 %r1105, p, 0xffffffff;
    @!p not.b32 %r1105, %r1105;
}

	// end inline asm
	and.b32  	%r1121, %r1105, %r1120;
	mov.b32 	%r1110, 64;
	// begin inline asm
	{
    .reg .pred p;
    and.b32 %r1108, %r1112, %r1110;    setp.ne.u32 p, %r1108, 0;
    vote.ballot.sync.b32 %r1108, p, 0xffffffff;
    @!p not.b32 %r1108, %r1108;
}

	// end inline asm
	and.b32  	%r1122, %r1108, %r1121;
	mov.b32 	%r1113, 128;
	// begin inline asm
	{
    .reg .pred p;
    and.b32 %r1111, %r1112, %r1113;    setp.ne.u32 p, %r1111, 0;
    vote.ballot.sync.b32 %r1111, p, 0xffffffff;
    @!p not.b32 %r1111, %r1111;
}

	// end inline asm
	and.b32  	%r1123, %r1111, %r1122;
	clz.b32 	%r1124, %r1123;
	sub.s32 	%r242, 31, %r1124;
	and.b32  	%r1125, %r803, %r1123;
	popc.b32 	%r243, %r1125;
	setp.ne.s32 	%p121, %r402, %r242;
	mov.b32 	%r1966, 0;
	@%p121 bra 	$L__BB5_197;
	atom.shared.add.u32 	%r1966, [%r109], %r243;
$L__BB5_197:
	shfl.sync.idx.b32	%r1151|%p122, %r1966, %r242, 31, -1;
	add.s32 	%r246, %r243, %r1151;
	shr.u32 	%r1152, %r1902, %r400;
	and.b32  	%r1148, %r1152, %r75;
	mov.b32 	%r1128, 1;
	// begin inline asm
	{
    .reg .pred p;
    and.b32 %r1126, %r1148, %r1128;    setp.ne.u32 p, %r1126, 0;
    vote.ballot.sync.b32 %r1126, p, 0xffffffff;
    @!p not.b32 %r1126, %r1126;
}

	// end inline asm
	mov.b32 	%r1131, 2;
	// begin inline asm
	{
    .reg .pred p;
    and.b32 %r1129, %r1148, %r1131;    setp.ne.u32 p, %r1129, 0;
    vote.ballot.sync.b32 %r1129, p, 0xffffffff;
    @!p not.b32 %r1129, %r1129;
}

	// end inline asm
	and.b32  	%r1153, %r1129, %r1126;
	mov.b32 	%r1134, 4;
	// begin inline asm
	{
    .reg .pred p;
    and.b32 %r1132, %r1148, %r1134;    setp.ne.u32 p, %r1132, 0;
    vote.ballot.sync.b32 %r1132, p, 0xffffffff;
    @!p not.b32 %r1132, %r1132;
}

	// end inline asm
	and.b32  	%r1154, %r1132, %r1153;
	mov.b32 	%r1137, 8;
	// begin inline asm
	{
    .reg .pred p;
    and.b32 %r1135, %r1148, %r1137;    setp.ne.u32 p, %r1135, 0;
    vote.ballot.sync.b32 %r1135, p, 0xffffffff;
    @!p not.b32 %r1135, %r1135;
}

	// end inline asm
	and.b32  	%r1155, %r1135, %r1154;
	mov.b32 	%r1140, 16;
	// begin inline asm
	{
    .reg .pred p;
    and.b32 %r1138, %r1148, %r1140;    setp.ne.u32 p, %r1138, 0;
    vote.ballot.sync.b32 %r1138, p, 0xffffffff;
    @!p not.b32 %r1138, %r1138;
}

	// end inline asm
	and.b32  	%r1156, %r1138, %r1155;
	mov.b32 	%r1143, 32;
	// begin inline asm
	{
    .reg .pred p;
    and.b32 %r1141, %r1148, %r1143;    setp.ne.u32 p, %r1141, 0;
    vote.ballot.sync.b32 %r1141, p, 0xffffffff;
    @!p not.b32 %r1141, %r1141;
}

	// end inline asm
	and.b32  	%r1157, %r1141, %r1156;
	mov.b32 	%r1146, 64;
	// begin inline asm
	{
    .reg .pred p;
    and.b32 %r1144, %r1148, %r1146;    setp.ne.u32 p, %r1144, 0;
    vote.ballot.sync.b32 %r1144, p, 0xffffffff;
    @!p not.b32 %r1144, %r1144;
}

	// end inline asm
	and.b32  	%r1158, %r1144, %r1157;
	mov.b32 	%r1149, 128;
	// begin inline asm
	{
    .reg .pred p;
    and.b32 %r1147, %r1148, %r1149;    setp.ne.u32 p, %r1147, 0;
    vote.ballot.sync.b32 %r1147, p, 0xffffffff;
    @!p not.b32 %r1147, %r1147;
}

	// end inline asm
	and.b32  	%r1159, %r1147, %r1158;
	clz.b32 	%r1160, %r1159;
	sub.s32 	%r247, 31, %r1160;
	and.b32  	%r1161, %r803, %r1159;
	popc.b32 	%r248, %r1161;
	setp.ne.s32 	%p123, %r402, %r247;
	mov.b32 	%r1967, 0;
	@%p123 bra 	$L__BB5_199;
	atom.shared.add.u32 	%r1967, [%r110], %r248;
$L__BB5_199:
	shfl.sync.idx.b32	%r1187|%p124, %r1967, %r247, 31, -1;
	add.s32 	%r251, %r248, %r1187;
	shr.u32 	%r1188, %r1901, %r400;
	and.b32  	%r1184, %r1188, %r75;
	mov.b32 	%r1164, 1;
	// begin inline asm
	{
    .reg .pred p;
    and.b32 %r1162, %r1184, %r1164;    setp.ne.u32 p, %r1162, 0;
    vote.ballot.sync.b32 %r1162, p, 0xffffffff;
    @!p not.b32 %r1162, %r1162;
}

	// end inline asm
	mov.b32 	%r1167, 2;
	// begin inline asm
	{
    .reg .pred p;
    and.b32 %r1165, %r1184, %r1167;    setp.ne.u32 p, %r1165, 0;
    vote.ballot.sync.b32 %r1165, p, 0xffffffff;
    @!p not.b32 %r1165, %r1165;
}

	// end inline asm
	and.b32  	%r1189, %r1165, %r1162;
	mov.b32 	%r1170, 4;
	// begin inline asm
	{
    .reg .pred p;
    and.b32 %r1168, %r1184, %r1170;    setp.ne.u32 p, %r1168, 0;
    vote.ballot.sync.b32 %r1168, p, 0xffffffff;
    @!p not.b32 %r1168, %r1168;
}

	// end inline asm
	and.b32  	%r1190, %r1168, %r1189;
	mov.b32 	%r1173, 8;
	// begin inline asm
	{
    .reg .pred p;
    and.b32 %r1171, %r1184, %r1173;    setp.ne.u32 p, %r1171, 0;
    vote.ballot.sync.b32 %r1171, p, 0xffffffff;
    @!p not.b32 %r1171, %r1171;
}

	// end inline asm
	and.b32  	%r1191, %r1171, %r1190;
	mov.b32 	%r1176, 16;
	// begin inline asm
	{
    .reg .pred p;
    and.b32 %r1174, %r1184, %r1176;    setp.ne.u32 p, %r1174, 0;
    vote.ballot.sync.b32 %r1174, p, 0xffffffff;
    @!p not.b32 %r1174, %r1174;
}

	// end inline asm
	and.b32  	%r1192, %r1174, %r1191;
	mov.b32 	%r1179, 32;
	// begin inline asm
	{
    .reg .pred p;
    and.b32 %r1177, %r1184, %r1179;    setp.ne.u32 p, %r1177, 0;
    vote.ballot.sync.b32 %r1177, p, 0xffffffff;
    @!p not.b32 %r1177, %r1177;
}

	// end inline asm
	and.b32  	%r1193, %r1177, %r1192;
	mov.b32 	%r1182, 64;
	// begin inline asm
	{
    .reg .pred p;
    and.b32 %r1180, %r1184, %r1182;    setp.ne.u32 p, %r1180, 0;
    vote.ballot.sync.b32 %r1180, p, 0xffffffff;
    @!p not.b32 %r1180, %r1180;
}

	// end inline asm
	and.b32  	%r1194, %r1180, %r1193;
	mov.b32 	%r1185, 128;
	// begin inline asm
	{
    .reg .pred p;
    and.b32 %r1183, %r1184, %r1185;    setp.ne.u32 p, %r1183, 0;
    vote.ballot.sync.b32 %r1183, p, 0xffffffff;
    @!p not.b32 %r1183, %r1183;
}

	// end inline asm
	and.b32  	%r1195, %r1183, %r1194;
	clz.b32 	%r1196, %r1195;
	sub.s32 	%r252, 31, %r1196;
	and.b32  	%r1197, %r803, %r1195;
	popc.b32 	%r253, %r1197;
	setp.ne.s32 	%p125, %r402, %r252;
	mov.b32 	%r1968, 0;
	@%p125 bra 	$L__BB5_201;
	atom.shared.add.u32 	%r1968, [%r111], %r253;
$L__BB5_201:
	shfl.sync.idx.b32	%r1223|%p126, %r1968, %r252, 31, -1;
	add.s32 	%r256, %r253, %r1223;
	shr.u32 	%r1224, %r1900, %r400;
	and.b32  	%r1220, %r1224, %r75;
	mov.b32 	%r1200, 1;
	// begin inline asm
	{
    .reg .pred p;
    and.b32 %r1198, %r1220, %r1200;    setp.ne.u32 p, %r1198, 0;
    vote.ballot.sync.b32 %r1198, p, 0xffffffff;
    @!p not.b32 %r1198, %r1198;
}

	// end inline asm
	mov.b32 	%r1203, 2;
	// begin inline asm
	{
    .reg .pred p;
    and.b32 %r1201, %r1220, %r1203;    setp.ne.u32 p, %r1201, 0;
    vote.ballot.sync.b32 %r1201, p, 0xffffffff;
    @!p not.b32 %r1201, %r1201;
}

	// end inline asm
	and.b32  	%r1225, %r1201, %r1198;
	mov.b32 	%r1206, 4;
	// begin inline asm
	{
    .reg .pred p;
    and.b32 %r1204, %r1220, %r1206;    setp.ne.u32 p, %r1204, 0;
    vote.ballot.sync.b32 %r1204, p, 0xffffffff;
    @!p not.b32 %r1204, %r1204;
}

	// end inline asm
	and.b32  	%r1226, %r1204, %r1225;
	mov.b32 	%r1209, 8;
	// begin inline asm
	{
    .reg .pred p;
    and.b32 %r1207, %r1220, %r1209;    setp.ne.u32 p, %r1207, 0;
    vote.ballot.sync.b32 %r1207, p, 0xffffffff;
    @!p not.b32 %r1207, %r1207;
}

	// end inline asm
	and.b32  	%r1227, %r1207, %r1226;
	mov.b32 	%r1212, 16;
	// begin inline asm
	{
    .reg .pred p;
    and.b32 %r1210, %r1220, %r1212;    setp.ne.u32 p, %r1210, 0;
    vote.ballot.sync.b32 %r1210, p, 0xffffffff;
    @!p not.b32 %r1210, %r1210;
}

	// end inline asm
	and.b32  	%r1228, %r1210, %r1227;
	mov.b32 	%r1215, 32;
	// begin inline asm
	{
    .reg .pred p;
    and.b32 %r1213, %r1220, %r1215;    setp.ne.u32 p, %r1213, 0;
    vote.ballot.sync.b32 %r1213, p, 0xffffffff;
    @!p not.b32 %r1213, %r1213;
}

	// end inline asm
	and.b32  	%r1229, %r1213, %r1228;
	mov.b32 	%r1218, 64;
	// begin inline asm
	{
    .reg .pred p;
    and.b32 %r1216, %r1220, %r1218;    setp.ne.u32 p, %r1216, 0;
    vote.ballot.sync.b32 %r1216, p, 0xffffffff;
    @!p not.b32 %r1216, %r1216;
}

	// end inline asm
	and.b32  	%r1230, %r1216, %r1229;
	mov.b32 	%r1221, 128;
	// begin inline asm
	{
    .reg .pred p;
    and.b32 %r1219, %r1220, %r1221;    setp.ne.u32 p, %r1219, 0;
    vote.ballot.sync.b32 %r1219, p, 0xffffffff;
    @!p not.b32 %r1219, %r1219;
}

	// end inline asm
	and.b32  	%r1231, %r1219, %r1230;
	clz.b32 	%r1232, %r1231;
	sub.s32 	%r257, 31, %r1232;
	and.b32  	%r1233, %r803, %r1231;
	popc.b32 	%r258, %r1233;
	setp.ne.s32 	%p127, %r402, %r257;
	mov.b32 	%r1969, 0;
	@%p127 bra 	$L__BB5_203;
	atom.shared.add.u32 	%r1969, [%r112], %r258;
$L__BB5_203:
	shfl.sync.idx.b32	%r1259|%p128, %r1969, %r257, 31, -1;
	add.s32 	%r261, %r258, %r1259;
	shr.u32 	%r1260, %r1899, %r400;
	and.b32  	%r1256, %r1260, %r75;
	mov.b32 	%r1236, 1;
	// begin inline asm
	{
    .reg .pred p;
    and.b32 %r1234, %r1256, %r1236;    setp.ne.u32 p, %r1234, 0;
    vote.ballot.sync.b32 %r1234, p, 0xffffffff;
    @!p not.b32 %r1234, %r1234;
}

	// end inline asm
	mov.b32 	%r1239, 2;
	// begin inline asm
	{
    .reg .pred p;
    and.b32 %r1237, %r1256, %r1239;    setp.ne.u32 p, %r1237, 0;
    vote.ballot.sync.b32 %r1237, p, 0xffffffff;
    @!p not.b32 %r1237, %r1237;
}

	// end inline asm
	and.b32  	%r1261, %r1237, %r1234;
	mov.b32 	%r1242, 4;
	// begin inline asm
	{
    .reg .pred p;
    and.b32 %r1240, %r1256, %r1242;    setp.ne.u32 p, %r1240, 0;
    vote.ballot.sync.b32 %r1240, p, 0xffffffff;
    @!p not.b32 %r1240, %r1240;
}

	// end inline asm
	and.b32  	%r1262, %r1240, %r1261;
	mov.b32 	%r1245, 8;
	// begin inline asm
	{
    .reg .pred p;
    and.b32 %r1243, %r1256, %r1245;    setp.ne.u32 p, %r1243, 0;
    vote.ballot.sync.b32 %r1243, p, 0xffffffff;
    @!p not.b32 %r1243, %r1243;
}

	// end inline asm
	and.b32  	%r1263, %r1243, %r1262;
	mov.b32 	%r1248, 16;
	// begin inline asm
	{
    .reg .pred p;
    and.b32 %r1246, %r1256, %r1248;    setp.ne.u32 p, %r1246, 0;
    vote.ballot.sync.b32 %r1246, p, 0xffffffff;
    @!p not.b32 %r1246, %r1246;
}

	// end inline asm
	and.b32  	%r1264, %r1246, %r1263;
	mov.b32 	%r1251, 32;
	// begin inline asm
	{
    .reg .pred p;
    and.b32 %r1249, %r1256, %r1251;    setp.ne.u32 p, %r1249, 0;
    vote.ballot.sync.b32 %r1249, p, 0xffffffff;
    @!p not.b32 %r1249, %r1249;
}

	// end inline asm
	and.b32  	%r1265, %r1249, %r1264;
	mov.b32 	%r1254, 64;
	// begin inline asm
	{
    .reg .pred p;
    and.b32 %r1252, %r1256, %r1254;    setp.ne.u32 p, %r1252, 0;
    vote.ballot.sync.b32 %r1252, p, 0xffffffff;
    @!p not.b32 %r1252, %r1252;
}

	// end inline asm
	and.b32  	%r1266, %r1252, %r1265;
	mov.b32 	%r1257, 128;
	// begin inline asm
	{
    .reg .pred p;
    and.b32 %r1255, %r1256, %r1257;    setp.ne.u32 p, %r1255, 0;
    vote.ballot.sync.b32 %r1255, p, 0xffffffff;
    @!p not.b32 %r1255, %r1255;
}

	// end inline asm
	and.b32  	%r1267, %r1255, %r1266;
	clz.b32 	%r1268, %r1267;
	sub.s32 	%r262, 31, %r1268;
	and.b32  	%r1269, %r803, %r1267;
	popc.b32 	%r263, %r1269;
	setp.ne.s32 	%p129, %r402, %r262;
	mov.b32 	%r1970, 0;
	@%p129 bra 	$L__BB5_205;
	shl.b32 	%r1270, %r1, 5;
	and.b32  	%r1271, %r1270, 31744;
	mov.u32 	%r1272, _ZZN3cub18CUB_300001_SM_10006detail10radix_sort29DeviceRadixSortOnesweepKernelINS1_5radix10policy_hubIjjyE10Policy1000ELNS0_9SortOrderE0EjjyiiNS1_21identity_decomposer_tEEEvPT5_SB_PT3_PKSC_PT1_PKSG_PT2_PKSK_T4_iiT6_E1s;
	add.s32 	%r1273, %r1272, %r1271;
	shr.u32 	%r1274, %r1899, %r400;
	and.b32  	%r1275, %r1274, %r75;
	shl.b32 	%r1276, %r1275, 2;
	add.s32 	%r1277, %r1273, %r1276;
	atom.shared.add.u32 	%r1970, [%r1277], %r263;
$L__BB5_205:
	shfl.sync.idx.b32	%r1303|%p130, %r1970, %r262, 31, -1;
	add.s32 	%r266, %r263, %r1303;
	shr.u32 	%r1304, %r1898, %r400;
	and.b32  	%r1300, %r1304, %r75;
	mov.b32 	%r1280, 1;
	// begin inline asm
	{
    .reg .pred p;
    and.b32 %r1278, %r1300, %r1280;    setp.ne.u32 p, %r1278, 0;
    vote.ballot.sync.b32 %r1278, p, 0xffffffff;
    @!p not.b32 %r1278, %r1278;
}

	// end inline asm
	mov.b32 	%r1283, 2;
	// begin inline asm
	{
    .reg .pred p;
    and.b32 %r1281, %r1300, %r1283;    setp.ne.u32 p, %r1281, 0;
    vote.ballot.sync.b32 %r1281, p, 0xffffffff;
    @!p not.b32 %r1281, %r1281;
}

	// end inline asm
	and.b32  	%r1305, %r1281, %r1278;
	mov.b32 	%r1286, 4;
	// begin inline asm
	{
    .reg .pred p;
    and.b32 %r1284, %r1300, %r1286;    setp.ne.u32 p, %r1284, 0;
    vote.ballot.sync.b32 %r1284, p, 0xffffffff;
    @!p not.b32 %r1284, %r1284;
}

	// end inline asm
	and.b32  	%r1306, %r1284, %r1305;
	mov.b32 	%r1289, 8;
	// begin inline asm
	{
    .reg .pred p;
    and.b32 %r1287, %r1300, %r1289;    setp.ne.u32 p, %r1287, 0;
    vote.ballot.sync.b32 %r1287, p, 0xffffffff;
    @!p not.b32 %r1287, %r1287;
}

	// end inline asm
	and.b32  	%r1307, %r1287, %r1306;
	mov.b32 	%r1292, 16;
	// begin inline asm
	{
    .reg .pred p;
    and.b32 %r1290, %r1300, %r1292;    setp.ne.u32 p, %r1290, 0;
    vote.ballot.sync.b32 %r1290, p, 0xffffffff;
    @!p not.b32 %r1290, %r1290;
}

	// end inline asm
	and.b32  	%r1308, %r1290, %r1307;
	mov.b32 	%r1295, 32;
	// begin inline asm
	{
    .reg .pred p;
    and.b32 %r1293, %r1300, %r1295;    setp.ne.u32 p, %r1293, 0;
    vote.ballot.sync.b32 %r1293, p, 0xffffffff;
    @!p not.b32 %r1293, %r1293;
}

	// end inline asm
	and.b32  	%r1309, %r1293, %r1308;
	mov.b32 	%r1298, 64;
	// begin inline asm
	{
    .reg .pred p;
    and.b32 %r1296, %r1300, %r1298;    setp.ne.u32 p, %r1296, 0;
    vote.ballot.sync.b32 %r1296, p, 0xffffffff;
    @!p not.b32 %r1296, %r1296;
}

	// end inline asm
	and.b32  	%r1310, %r1296, %r1309;
	mov.b32 	%r1301, 128;
	// begin inline asm
	{
    .reg .pred p;
    and.b32 %r1299, %r1300, %r1301;    setp.ne.u32 p, %r1299, 0;
    vote.ballot.sync.b32 %r1299, p, 0xffffffff;
    @!p not.b32 %r1299, %r1299;
}

	// end inline asm
	and.b32  	%r1311, %r1299, %r1310;
	clz.b32 	%r1312, %r1311;
	sub.s32 	%r267, 31, %r1312;
	and.b32  	%r1313, %r803, %r1311;
	popc.b32 	%r268, %r1313;
	setp.ne.s32 	%p131, %r402, %r267;
	mov.b32 	%r1971, 0;
	@%p131 bra 	$L__BB5_207;
	atom.shared.add.u32 	%r1971, [%r113], %r268;
$L__BB5_207:
	shfl.sync.idx.b32	%r1339|%p132, %r1971, %r267, 31, -1;
	add.s32 	%r271, %r268, %r1339;
	shr.u32 	%r1340, %r1897, %r400;
	and.b32  	%r1336, %r1340, %r75;
	mov.b32 	%r1316, 1;
	// begin inline asm
	{
    .reg .pred p;
    and.b32 %r1314, %r1336, %r1316;    setp.ne.u32 p, %r1314, 0;
    vote.ballot.sync.b32 %r1314, p, 0xffffffff;
    @!p not.b32 %r1314, %r1314;
}

	// end inline asm
	mov.b32 	%r1319, 2;
	// begin inline asm
	{
    .reg .pred p;
    and.b32 %r1317, %r1336, %r1319;    setp.ne.u32 p, %r1317, 0;
    vote.ballot.sync.b32 %r1317, p, 0xffffffff;
    @!p not.b32 %r1317, %r1317;
}

	// end inline asm
	and.b32  	%r1341, %r1317, %r1314;
	mov.b32 	%r1322, 4;
	// begin inline asm
	{
    .reg .pred p;
    and.b32 %r1320, %r1336, %r1322;    setp.ne.u32 p, %r1320, 0;
    vote.ballot.sync.b32 %r1320, p, 0xffffffff;
    @!p not.b32 %r1320, %r1320;
}

	// end inline asm
	and.b32  	%r1342, %r1320, %r1341;
	mov.b32 	%r1325, 8;
	// begin inline asm
	{
    .reg .pred p;
    and.b32 %r1323, %r1336, %r1325;    setp.ne.u32 p, %r1323, 0;
    vote.ballot.sync.b32 %r1323, p, 0xffffffff;
    @!p not.b32 %r1323, %r1323;
}

	// end inline asm
	and.b32  	%r1343, %r1323, %r1342;
	mov.b32 	%r1328, 16;
	// begin inline asm
	{
    .reg .pred p;
    and.b32 %r1326, %r1336, %r1328;    setp.ne.u32 p, %r1326, 0;
    vote.ballot.sync.b32 %r1326, p, 0xffffffff;
    @!p not.b32 %r1326, %r1326;
}

	// end inline asm
	and.b32  	%r1344, %r1326, %r1343;
	mov.b32 	%r1331, 32;
	// begin inline asm
	{
    .reg .pred p;
    and.b32 %r1329, %r1336, %r1331;    setp.ne.u32 p, %r1329, 0;
    vote.ballot.sync.b32 %r1329, p, 0xffffffff;
    @!p not.b32 %r1329, %r1329;
}

	// end inline asm
	and.b32  	%r1345, %r1329, %r1344;
	mov.b32 	%r1334, 64;
	// begin inline asm
	{
    .reg .pred p;
    and.b32 %r1332, %r1336, %r1334;    setp.ne.u32 p, %r1332, 0;
    vote.ballot.sync.b32 %r1332, p, 0xffffffff;
    @!p not.b32 %r1332, %r1332;
}

	// end inline asm
	and.b32  	%r1346, %r1332, %r1345;
	mov.b32 	%r1337, 128;
	// begin inline asm
	{
    .reg .pred p;
    and.b32 %r1335, %r1336, %r1337;    setp.ne.u32 p, %r1335, 0;
    vote.ballot.sync.b32 %r1335, p, 0xffffffff;
    @!p not.b32 %r1335, %r1335;
}

	// end inline asm
	and.b32  	%r1347, %r1335, %r1346;
	clz.b32 	%r1348, %r1347;
	sub.s32 	%r272, 31, %r1348;
	and.b32  	%r1349, %r803, %r1347;
	popc.b32 	%r273, %r1349;
	setp.ne.s32 	%p133, %r402, %r272;
	mov.b32 	%r1972, 0;
	@%p133 bra 	$L__BB5_209;
	atom.shared.add.u32 	%r1972, [%r114], %r273;
$L__BB5_209:
	shfl.sync.idx.b32	%r1375|%p134, %r1972, %r272, 31, -1;
	add.s32 	%r276, %r273, %r1375;
	shr.u32 	%r1376, %r1896, %r400;
	and.b32  	%r1372, %r1376, %r75;
	mov.b32 	%r1352, 1;
	// begin inline asm
	{
    .reg .pred p;
    and.b32 %r1350, %r1372, %r1352;    setp.ne.u32 p, %r1350, 0;
    vote.ballot.sync.b32 %r1350, p, 0xffffffff;
    @!p not.b32 %r1350, %r1350;
}

	// end inline asm
	mov.b32 	%r1355, 2;
	// begin inline asm
	{
    .reg .pred p;
    and.b32 %r1353, %r1372, %r1355;    setp.ne.u32 p, %r1353, 0;
    vote.ballot.sync.b32 %r1353, p, 0xffffffff;
    @!p not.b32 %r1353, %r1353;
}

	// end inline asm
	and.b32  	%r1377, %r1353, %r1350;
	mov.b32 	%r1358, 4;
	// begin inline asm
	{
    .reg .pred p;
    and.b32 %r1356, %r1372, %r1358;    setp.ne.u32 p, %r1356, 0;
    vote.ballot.sync.b32 %r1356, p, 0xffffffff;
    @!p not.b32 %r1356, %r1356;
}

	// end inline asm
	and.b32  	%r1378, %r1356, %r1377;
	mov.b32 	%r1361, 8;
	// begin inline asm
	{
    .reg .pred p;
    and.b32 %r1359, %r1372, %r1361;    setp.ne.u32 p, %r1359, 0;
    vote.ballot.sync.b32 %r1359, p, 0xffffffff;
    @!p not.b32 %r1359, %r1359;
}

	// end inline asm
	and.b32  	%r1379, %r1359, %r1378;
	mov.b32 	%r1364, 16;
	// begin inline asm
	{
    .reg .pred p;
    and.b32 %r1362, %r1372, %r1364;    setp.ne.u32 p, %r1362, 0;
    vote.ballot.sync.b32 %r1362, p, 0xffffffff;
    @!p not.b32 %r1362, %r1362;
}

	// end inline asm
	and.b32  	%r1380, %r1362, %r1379;
	mov.b32 	%r1367, 32;
	// begin inline asm
	{
    .reg .pred p;
    and.b32 %r1365, %r1372, %r1367;    setp.ne.u32 p, %r1365, 0;
    vote.ballot.sync.b32 %r1365, p, 0xffffffff;
    @!p not.b32 %r1365, %r1365;
}

	// end inline asm
	and.b32  	%r1381, %r1365, %r1380;
	mov.b32 	%r1370, 64;
	// begin inline asm
	{
    .reg .pred p;
    and.b32 %r1368, %r1372, %r1370;    setp.ne.u32 p, %r1368, 0;
    vote.ballot.sync.b32 %r1368, p, 0xffffffff;
    @!p not.b32 %r1368, %r1368;
}

	// end inline asm
	and.b32  	%r1382, %r1368, %r1381;
	mov.b32 	%r1373, 128;
	// begin inline asm
	{
    .reg .pred p;
    and.b32 %r1371, %r1372, %r1373;    setp.ne.u32 p, %r1371, 0;
    vote.ballot.sync.b32 %r1371, p, 0xffffffff;
    @!p not.b32 %r1371, %r1371;
}

	// end inline asm
	and.b32  	%r1383, %r1371, %r1382;
	clz.b32 	%r1384, %r1383;
	sub.s32 	%r277, 31, %r1384;
	and.b32  	%r1385, %r803, %r1383;
	popc.b32 	%r278, %r1385;
	setp.ne.s32 	%p135, %r402, %r277;
	mov.b32 	%r1973, 0;
	@%p135 bra 	$L__BB5_211;
	atom.shared.add.u32 	%r1973, [%r115], %r278;
$L__BB5_211:
	shfl.sync.idx.b32	%r1411|%p136, %r1973, %r277, 31, -1;
	add.s32 	%r281, %r278, %r1411;
	shr.u32 	%r1412, %r1895, %r400;
	and.b32  	%r1408, %r1412, %r75;
	mov.b32 	%r1388, 1;
	// begin inline asm
	{
    .reg .pred p;
    and.b32 %r1386, %r1408, %r1388;    setp.ne.u32 p, %r1386, 0;
    vote.ballot.sync.b32 %r1386, p, 0xffffffff;
    @!p not.b32 %r1386, %r1386;
}

	// end inline asm
	mov.b32 	%r1391, 2;
	// begin inline asm
	{
    .reg .pred p;
    and.b32 %r1389, %r1408, %r1391;    setp.ne.u32 p, %r1389, 0;
    vote.ballot.sync.b32 %r1389, p, 0xffffffff;
    @!p not.b32 %r1389, %r1389;
}

	// end inline asm
	and.b32  	%r1413, %r1389, %r1386;
	mov.b32 	%r1394, 4;
	// begin inline asm
	{
    .reg .pred p;
    and.b32 %r1392, %r1408, %r1394;    setp.ne.u32 p, %r1392, 0;
    vote.ballot.sync.b32 %r1392, p, 0xffffffff;
    @!p not.b32 %r1392, %r1392;
}

	// end inline asm
	and.b32  	%r1414, %r1392, %r1413;
	mov.b32 	%r1397, 8;
	// begin inline asm
	{
    .reg .pred p;
    and.b32 %r1395, %r1408, %r1397;    setp.ne.u32 p, %r1395, 0;
    vote.ballot.sync.b32 %r1395, p, 0xffffffff;
    @!p not.b32 %r1395, %r1395;
}

	// end inline asm
	and.b32  	%r1415, %r1395, %r1414;
	mov.b32 	%r1400, 16;
	// begin inline asm
	{
    .reg .pred p;
    and.b32 %r1398, %r1408, %r1400;    setp.ne.u32 p, %r1398, 0;
    vote.ballot.sync.b32 %r1398, p, 0xffffffff;
    @!p not.b32 %r1398, %r1398;
}

	// end inline asm
	and.b32  	%r1416, %r1398, %r1415;
	mov.b32 	%r1403, 32;
	// begin inline asm
	{
    .reg .pred p;
    and.b32 %r1401, %r1408, %r1403;    setp.ne.u32 p, %r1401, 0;
    vote.ballot.sync.b32 %r1401, p, 0xffffffff;
    @!p not.b32 %r1401, %r1401;
}

	// end inline asm
	and.b32  	%r1417, %r1401, %r1416;
	mov.b32 	%r1406, 64;
	// begin inline asm
	{
    .reg .pred p;
    and.b32 %r1404, %r1408, %r1406;    setp.ne.u32 p, %r1404, 0;
    vote.ballot.sync.b32 %r1404, p, 0xffffffff;
    @!p not.b32 %r1404, %r1404;
}

	// end inline asm
	and.b32  	%r1418, %r1404, %r1417;
	mov.b32 	%r1409, 128;
	// begin inline asm
	{
    .reg .pred p;
    and.b32 %r1407, %r1408, %r1409;    setp.ne.u32 p, %r1407, 0;
    vote.ballot.sync.b32 %r1407, p, 0xffffffff;
    @!p not.b32 %r1407, %r1407;
}

	// end inline asm
	and.b32  	%r1419, %r1407, %r1418;
	clz.b32 	%r1420, %r1419;
	sub.s32 	%r282, 31, %r1420;
	and.b32  	%r1421, %r803, %r1419;
	popc.b32 	%r283, %r1421;
	setp.ne.s32 	%p137, %r402, %r282;
	mov.b32 	%r1974, 0;
	@%p137 bra 	$L__BB5_213;
	atom.shared.add.u32 	%r1974, [%r116], %r283;
$L__BB5_213:
	shfl.sync.idx.b32	%r1422|%p139, %r1974, %r282, 31, -1;
	add.s32 	%r1423, %r283, %r1422;
	bar.sync 	0;
	shl.b32 	%r1424, %r206, 2;
	mov.u32 	%r1425, _ZZN3cub18CUB_300001_SM_10006detail10radix_sort29DeviceRadixSortOnesweepKernelINS1_5radix10policy_hubIjjyE10Policy1000ELNS0_9SortOrderE0EjjyiiNS1_21identity_decomposer_tEEEvPT5_SB_PT3_PKSC_PT1_PKSG_PT2_PKSK_T4_iiT6_E1s;
	add.s32 	%r286, %r1425, %r1424;
	st.shared.u32 	[%r286+-4], %r1911;
	shl.b32 	%r1426, %r211, 2;
	add.s32 	%r287, %r1425, %r1426;
	st.shared.u32 	[%r287+-4], %r1910;
	shl.b32 	%r1427, %r216, 2;
	add.s32 	%r288, %r1425, %r1427;
	st.shared.u32 	[%r288+-4], %r1909;
	shl.b32 	%r1428, %r221, 2;
	add.s32 	%r289, %r1425, %r1428;
	st.shared.u32 	[%r289+-4], %r1908;
	shl.b32 	%r1429, %r226, 2;
	add.s32 	%r290, %r1425, %r1429;
	st.shared.u32 	[%r290+-4], %r1907;
	shl.b32 	%r1430, %r231, 2;
	add.s32 	%r291, %r1425, %r1430;
	st.shared.u32 	[%r291+-4], %r1906;
	shl.b32 	%r1431, %r236, 2;
	add.s32 	%r292, %r1425, %r1431;
	st.shared.u32 	[%r292+-4], %r1905;
	shl.b32 	%r1432, %r241, 2;
	add.s32 	%r293, %r1425, %r1432;
	st.shared.u32 	[%r293+-4], %r1904;
	shl.b32 	%r1433, %r246, 2;
	add.s32 	%r294, %r1425, %r1433;
	st.shared.u32 	[%r294+-4], %r1903;
	shl.b32 	%r1434, %r251, 2;
	add.s32 	%r295, %r1425, %r1434;
	st.shared.u32 	[%r295+-4], %r1902;
	shl.b32 	%r1435, %r256, 2;
	add.s32 	%r296, %r1425, %r1435;
	st.shared.u32 	[%r296+-4], %r1901;
	shl.b32 	%r1436, %r261, 2;
	add.s32 	%r297, %r1425, %r1436;
	st.shared.u32 	[%r297+-4], %r1900;
	shl.b32 	%r1437, %r266, 2;
	add.s32 	%r298, %r1425, %r1437;
	st.shared.u32 	[%r298+-4], %r1899;
	shl.b32 	%r1438, %r271, 2;
	add.s32 	%r299, %r1425, %r1438;
	st.shared.u32 	[%r299+-4], %r1898;
	shl.b32 	%r1439, %r276, 2;
	add.s32 	%r300, %r1425, %r1439;
	st.shared.u32 	[%r300+-4], %r1897;
	shl.b32 	%r1440, %r281, 2;
	add.s32 	%r301, %r1425, %r1440;
	st.shared.u32 	[%r301+-4], %r1896;
	shl.b32 	%r1441, %r1423, 2;
	add.s32 	%r302, %r1425, %r1441;
	st.shared.u32 	[%r302+-4], %r1895;
	shl.b32 	%r1442, %r1, 3;
	add.s32 	%r1443, %r1425, %r1442;
	add.s32 	%r303, %r1443, 26112;
	@%p29 bra 	$L__BB5_221;
	ld.param.u64 	%rd368, [_ZN3cub18CUB_300001_SM_10006detail10radix_sort29DeviceRadixSortOnesweepKernelINS1_5radix10policy_hubIjjyE10Policy1000ELNS0_9SortOrderE0EjjyiiNS1_21identity_decomposer_tEEEvPT5_SB_PT3_PKSC_PT1_PKSG_PT2_PKSK_T4_iiT6__param_3];
	cvta.to.global.u64 	%rd85, %rd368;
	shl.b64 	%rd86, %rd10, 3;
	add.s64 	%rd87, %rd85, %rd86;
	ld.global.u64 	%rd88, [%rd87];
	cvt.s64.s32 	%rd89, %r200;
	sub.s64 	%rd371, %rd88, %rd89;
	st.shared.u64 	[%r303], %rd371;
	setp.lt.s32 	%p140, %r4, 1;
	mov.u32 	%r1978, %r1920;
	@%p140 bra 	$L__BB5_220;
	mov.b32 	%r1976, -1;
	mov.u32 	%r1975, %r4;
	mov.u32 	%r1978, %r1920;
$L__BB5_216:
	ld.param.u64 	%rd361, [_ZN3cub18CUB_300001_SM_10006detail10radix_sort29DeviceRadixSortOnesweepKernelINS1_5radix10policy_hubIjjyE10Policy1000ELNS0_9SortOrderE0EjjyiiNS1_21identity_decomposer_tEEEvPT5_SB_PT3_PKSC_PT1_PKSG_PT2_PKSK_T4_iiT6__param_0];
	add.s32 	%r307, %r1975, -1;
	shl.b32 	%r1445, %r307, 8;
	add.s32 	%r1446, %r1445, %r1;
	cvta.to.global.u64 	%rd90, %rd361;
	mul.wide.s32 	%rd91, %r1446, 4;
	add.s64 	%rd21, %rd90, %rd91;
$L__BB5_217:
	membar.cta;
	ld.volatile.global.u32 	%r308, [%rd21];
	setp.eq.s32 	%p141, %r308, 0;
	@%p141 bra 	$L__BB5_217;
	and.b32  	%r1447, %r308, 1073741823;
	add.s32 	%r1978, %r1447, %r1978;
	setp.gt.s32 	%p142, %r308, -1;
	vote.sync.ballot.b32 	%r1976, %p142, %r1976;
	setp.gt.u32 	%p144, %r1975, 1;
	and.pred  	%p145, %p142, %p144;
	mov.u32 	%r1975, %r307;
	@%p145 bra 	$L__BB5_216;
	ld.shared.u64 	%rd371, [%r303];
$L__BB5_220:
	ld.param.u64 	%rd362, [_ZN3cub18CUB_300001_SM_10006detail10radix_sort29DeviceRadixSortOnesweepKernelINS1_5radix10policy_hubIjjyE10Policy1000ELNS0_9SortOrderE0EjjyiiNS1_21identity_decomposer_tEEEvPT5_SB_PT3_PKSC_PT1_PKSG_PT2_PKSK_T4_iiT6__param_0];
	or.b32  	%r1448, %r1978, -2147483648;
	cvta.to.global.u64 	%rd92, %rd362;
	shl.b32 	%r1449, %r4, 8;
	add.s32 	%r1450, %r1449, %r1;
	mul.wide.s32 	%rd93, %r1450, 4;
	add.s64 	%rd94, %rd92, %rd93;
	st.volatile.global.u32 	[%rd94], %r1448;
	sub.s32 	%r1451, %r1978, %r1920;
	cvt.s64.s32 	%rd95, %r1451;
	add.s64 	%rd96, %rd371, %rd95;
	st.shared.u64 	[%r303], %rd96;
$L__BB5_221:
	ld.param.u64 	%rd365, [_ZN3cub18CUB_300001_SM_10006detail10radix_sort29DeviceRadixSortOnesweepKernelINS1_5radix10policy_hubIjjyE10Policy1000ELNS0_9SortOrderE0EjjyiiNS1_21identity_decomposer_tEEEvPT5_SB_PT3_PKSC_PT1_PKSG_PT2_PKSK_T4_iiT6__param_2];
	setp.gt.u32 	%p146, %r1, 255;
	setp.lt.s32 	%p147, %r5, %r399;
	setp.eq.s64 	%p148, %rd365, 0;
	or.pred  	%p149, %p148, %p147;
	or.pred  	%p150, %p146, %p149;
	@%p150 bra 	$L__BB5_223;
	ld.param.u64 	%rd366, [_ZN3cub18CUB_300001_SM_10006detail10radix_sort29DeviceRadixSortOnesweepKernelINS1_5radix10policy_hubIjjyE10Policy1000ELNS0_9SortOrderE0EjjyiiNS1_21identity_decomposer_tEEEvPT5_SB_PT3_PKSC_PT1_PKSG_PT2_PKSK_T4_iiT6__param_2];
	ld.shared.u64 	%rd97, [%r303];
	cvt.s64.s32 	%rd98, %r1920;
	cvt.s64.s32 	%rd99, %r200;
	add.s64 	%rd100, %rd99, %rd98;
	add.s64 	%rd101, %rd100, %rd97;
	cvta.to.global.u64 	%rd102, %rd366;
	shl.b64 	%rd103, %rd10, 3;
	add.s64 	%rd104, %rd102, %rd103;
	st.global.u64 	[%rd104], %rd101;
$L__BB5_223:
	setp.gt.s32 	%p151, %r5, %r399;
	bar.sync 	0;
	@%p151 bra 	$L__BB5_225;
	ld.shared.u32 	%r1452, [%r117];
	shr.u32 	%r1453, %r1452, %r400;
	and.b32  	%r1454, %r1453, %r75;
	shl.b32 	%r1455, %r1454, 3;
	add.s32 	%r1457, %r1425, 26112;
	add.s32 	%r1458, %r1457, %r1455;
	ld.shared.u64 	%rd105, [%r1458];
	add.s64 	%rd106, %rd105, %rd10;
	shl.b64 	%rd107, %rd106, 2;
	add.s64 	%rd108, %rd2, %rd107;
	st.global.u32 	[%rd108], %r1452;
	bar.warp.sync 	-1;
	ld.shared.u32 	%r1459, [%r117+1536];
	shr.u32 	%r1460, %r1459, %r400;
	and.b32  	%r1461, %r1460, %r75;
	shl.b32 	%r1462, %r1461, 3;
	add.s32 	%r1463, %r1457, %r1462;
	ld.shared.u64 	%rd109, [%r1463];
	add.s64 	%rd110, %rd109, %rd10;
	shl.b64 	%rd111, %rd110, 2;
	add.s64 	%rd112, %rd2, %rd111;
	st.global.u32 	[%rd112+1536], %r1459;
	bar.warp.sync 	-1;
	ld.shared.u32 	%r1464, [%r117+3072];
	shr.u32 	%r1465, %r1464, %r400;
	and.b32  	%r1466, %r1465, %r75;
	shl.b32 	%r1467, %r1466, 3;
	add.s32 	%r1468, %r1457, %r1467;
	ld.shared.u64 	%rd113, [%r1468];
	add.s64 	%rd114, %rd113, %rd10;
	shl.b64 	%rd115, %rd114, 2;
	add.s64 	%rd116, %rd2, %rd115;
	st.global.u32 	[%rd116+3072], %r1464;
	bar.warp.sync 	-1;
	ld.shared.u32 	%r1469, [%r117+4608];
	shr.u32 	%r1470, %r1469, %r400;
	and.b32  	%r1471, %r1470, %r75;
	shl.b32 	%r1472, %r1471, 3;
	add.s32 	%r1473, %r1457, %r1472;
	ld.shared.u64 	%rd117, [%r1473];
	add.s64 	%rd118, %rd117, %rd10;
	shl.b64 	%rd119, %rd118, 2;
	add.s64 	%rd120, %rd2, %rd119;
	st.global.u32 	[%rd120+4608], %r1469;
	bar.warp.sync 	-1;
	ld.shared.u32 	%r1474, [%r117+6144];
	shr.u32 	%r1475, %r1474, %r400;
	and.b32  	%r1476, %r1475, %r75;
	shl.b32 	%r1477, %r1476, 3;
	add.s32 	%r1478, %r1457, %r1477;
	ld.shared.u64 	%rd121, [%r1478];
	add.s64 	%rd122, %rd121, %rd10;
	shl.b64 	%rd123, %rd122, 2;
	add.s64 	%rd124, %rd2, %rd123;
	st.global.u32 	[%rd124+6144], %r1474;
	bar.warp.sync 	-1;
	ld.shared.u32 	%r1479, [%r117+7680];
	shr.u32 	%r1480, %r1479, %r400;
	and.b32  	%r1481, %r1480, %r75;
	shl.b32 	%r1482, %r1481, 3;
	add.s32 	%r1483, %r1457, %r1482;
	ld.shared.u64 	%rd125, [%r1483];
	add.s64 	%rd126, %rd125, %rd10;
	shl.b64 	%rd127, %rd126, 2;
	add.s64 	%rd128, %rd2, %rd127;
	st.global.u32 	[%rd128+7680], %r1479;
	bar.warp.sync 	-1;
	ld.shared.u32 	%r1484, [%r117+9216];
	shr.u32 	%r1485, %r1484, %r400;
	and.b32  	%r1486, %r1485, %r75;
	shl.b32 	%r1487, %r1486, 3;
	add.s32 	%r1488, %r1457, %r1487;
	ld.shared.u64 	%rd129, [%r1488];
	add.s64 	%rd130, %rd129, %rd10;
	shl.b64 	%rd131, %rd130, 2;
	add.s64 	%rd132, %rd2, %rd131;
	st.global.u32 	[%rd132+9216], %r1484;
	bar.warp.sync 	-1;
	ld.shared.u32 	%r1489, [%r117+10752];
	shr.u32 	%r1490, %r1489, %r400;
	and.b32  	%r1491, %r1490, %r75;
	shl.b32 	%r1492, %r1491, 3;
	add.s32 	%r1493, %r1457, %r1492;
	ld.shared.u64 	%rd133, [%r1493];
	add.s64 	%rd134, %rd133, %rd10;
	shl.b64 	%rd135, %rd134, 2;
	add.s64 	%rd136, %rd2, %rd135;
	st.global.u32 	[%rd136+10752], %r1489;
	bar.warp.sync 	-1;
	ld.shared.u32 	%r1494, [%r117+12288];
	shr.u32 	%r1495, %r1494, %r400;
	and.b32  	%r1496, %r1495, %r75;
	shl.b32 	%r1497, %r1496, 3;
	add.s32 	%r1498, %r1457, %r1497;
	ld.shared.u64 	%rd137, [%r1498];
	add.s64 	%rd138, %rd137, %rd10;
	shl.b64 	%rd139, %rd138, 2;
	add.s64 	%rd140, %rd2, %rd139;
	st.global.u32 	[%rd140+12288], %r1494;
	bar.warp.sync 	-1;
	ld.shared.u32 	%r1499, [%r117+13824];
	shr.u32 	%r1500, %r1499, %r400;
	and.b32  	%r1501, %r1500, %r75;
	shl.b32 	%r1502, %r1501, 3;
	add.s32 	%r1503, %r1457, %r1502;
	ld.shared.u64 	%rd141, [%r1503];
	add.s64 	%rd142, %rd141, %rd10;
	shl.b64 	%rd143, %rd142, 2;
	add.s64 	%rd144, %rd2, %rd143;
	st.global.u32 	[%rd144+13824], %r1499;
	bar.warp.sync 	-1;
	ld.shared.u32 	%r1504, [%r117+15360];
	shr.u32 	%r1505, %r1504, %r400;
	and.b32  	%r1506, %r1505, %r75;
	shl.b32 	%r1507, %r1506, 3;
	add.s32 	%r1508, %r1457, %r1507;
	ld.shared.u64 	%rd145, [%r1508];
	add.s64 	%rd146, %rd145, %rd10;
	shl.b64 	%rd147, %rd146, 2;
	add.s64 	%rd148, %rd2, %rd147;
	st.global.u32 	[%rd148+15360], %r1504;
	bar.warp.sync 	-1;
	ld.shared.u32 	%r1509, [%r117+16896];
	shr.u32 	%r1510, %r1509, %r400;
	and.b32  	%r1511, %r1510, %r75;
	shl.b32 	%r1512, %r1511, 3;
	add.s32 	%r1513, %r1457, %r1512;
	ld.shared.u64 	%rd149, [%r1513];
	add.s64 	%rd150, %rd149, %rd10;
	shl.b64 	%rd151, %rd150, 2;
	add.s64 	%rd152, %rd2, %rd151;
	st.global.u32 	[%rd152+16896], %r1509;
	bar.warp.sync 	-1;
	ld.shared.u32 	%r1514, [%r117+18432];
	shr.u32 	%r1515, %r1514, %r400;
	and.b32  	%r1516, %r1515, %r75;
	shl.b32 	%r1517, %r1516, 3;
	add.s32 	%r1518, %r1457, %r1517;
	ld.shared.u64 	%rd153, [%r1518];
	add.s64 	%rd154, %rd153, %rd10;
	shl.b64 	%rd155, %rd154, 2;
	add.s64 	%rd156, %rd2, %rd155;
	st.global.u32 	[%rd156+18432], %r1514;
	bar.warp.sync 	-1;
	ld.shared.u32 	%r1519, [%r117+19968];
	shr.u32 	%r1520, %r1519, %r400;
	and.b32  	%r1521, %r1520, %r75;
	shl.b32 	%r1522, %r1521, 3;
	add.s32 	%r1523, %r1457, %r1522;
	ld.shared.u64 	%rd157, [%r1523];
	add.s64 	%rd158, %rd157, %rd10;
	shl.b64 	%rd159, %rd158, 2;
	add.s64 	%rd160, %rd2, %rd159;
	st.global.u32 	[%rd160+19968], %r1519;
	bar.warp.sync 	-1;
	ld.shared.u32 	%r1524, [%r117+21504];
	shr.u32 	%r1525, %r1524, %r400;
	and.b32  	%r1526, %r1525, %r75;
	shl.b32 	%r1527, %r1526, 3;
	add.s32 	%r1528, %r1457, %r1527;
	ld.shared.u64 	%rd161, [%r1528];
	add.s64 	%rd162, %rd161, %rd10;
	shl.b64 	%rd163, %rd162, 2;
	add.s64 	%rd164, %rd2, %rd163;
	st.global.u32 	[%rd164+21504], %r1524;
	bar.warp.sync 	-1;
	ld.shared.u32 	%r1529, [%r117+23040];
	shr.u32 	%r1530, %r1529, %r400;
	and.b32  	%r1531, %r1530, %r75;
	shl.b32 	%r1532, %r1531, 3;
	add.s32 	%r1533, %r1457, %r1532;
	ld.shared.u64 	%rd165, [%r1533];
	add.s64 	%rd166, %rd165, %rd10;
	shl.b64 	%rd167, %rd166, 2;
	add.s64 	%rd168, %rd2, %rd167;
	st.global.u32 	[%rd168+23040], %r1529;
	bar.warp.sync 	-1;
	ld.shared.u32 	%r1534, [%r117+24576];
	shr.u32 	%r1535, %r1534, %r400;
	and.b32  	%r1536, %r1535, %r75;
	shl.b32 	%r1537, %r1536, 3;
	add.s32 	%r1538, %r1457, %r1537;
	ld.shared.u64 	%rd169, [%r1538];
	add.s64 	%rd170, %rd169, %rd10;
	shl.b64 	%rd171, %rd170, 2;
	add.s64 	%rd172, %rd2, %rd171;
	st.global.u32 	[%rd172+24576], %r1534;
	bar.warp.sync 	-1;
	bra.uni 	$L__BB5_260;
$L__BB5_225:
	mad.lo.s32 	%r312, %r4, -6528, %r399;
	setp.ge.s32 	%p152, %r1, %r312;
	@%p152 bra 	$L__BB5_227;
	ld.shared.u32 	%r1539, [%r117];
	shr.u32 	%r1540, %r1539, %r400;
	and.b32  	%r1541, %r1540, %r75;
	shl.b32 	%r1542, %r1541, 3;
	add.s32 	%r1544, %r1425, %r1542;
	ld.shared.u64 	%rd173, [%r1544+26112];
	add.s64 	%rd174, %rd173, %rd10;
	shl.b64 	%rd175, %rd174, 2;
	add.s64 	%rd176, %rd2, %rd175;
	st.global.u32 	[%rd176], %r1539;
$L__BB5_227:
	bar.warp.sync 	-1;
	add.s32 	%r1545, %r1, 384;
	setp.ge.s32 	%p153, %r1545, %r312;
	@%p153 bra 	$L__BB5_229;
	ld.shared.u32 	%r1546, [%r117+1536];
	shr.u32 	%r1547, %r1546, %r400;
	and.b32  	%r1548, %r1547, %r75;
	shl.b32 	%r1549, %r1548, 3;
	add.s32 	%r1551, %r1425, %r1549;
	ld.shared.u64 	%rd177, [%r1551+26112];
	add.s64 	%rd178, %rd177, %rd10;
	shl.b64 	%rd179, %rd178, 2;
	add.s64 	%rd180, %rd2, %rd179;
	st.global.u32 	[%rd180+1536], %r1546;
$L__BB5_229:
	bar.warp.sync 	-1;
	add.s32 	%r1552, %r1, 768;
	setp.ge.s32 	%p154, %r1552, %r312;
	@%p154 bra 	$L__BB5_231;
	ld.shared.u32 	%r1553, [%r117+3072];
	shr.u32 	%r1554, %r1553, %r400;
	and.b32  	%r1555, %r1554, %r75;
	shl.b32 	%r1556, %r1555, 3;
	add.s32 	%r1558, %r1425, %r1556;
	ld.shared.u64 	%rd181, [%r1558+26112];
	add.s64 	%rd182, %rd181, %rd10;
	shl.b64 	%rd183, %rd182, 2;
	add.s64 	%rd184, %rd2, %rd183;
	st.global.u32 	[%rd184+3072], %r1553;
$L__BB5_231:
	bar.warp.sync 	-1;
	add.s32 	%r1559, %r1, 1152;
	setp.ge.s32 	%p155, %r1559, %r312;
	@%p155 bra 	$L__BB5_233;
	ld.shared.u32 	%r1560, [%r117+4608];
	shr.u32 	%r1561, %r1560, %r400;
	and.b32  	%r1562, %r1561, %r75;
	shl.b32 	%r1563, %r1562, 3;
	add.s32 	%r1565, %r1425, %r1563;
	ld.shared.u64 	%rd185, [%r1565+26112];
	add.s64 	%rd186, %rd185, %rd10;
	shl.b64 	%rd187, %rd186, 2;
	add.s64 	%rd188, %rd2, %rd187;
	st.global.u32 	[%rd188+4608], %r1560;
$L__BB5_233:
	bar.warp.sync 	-1;
	add.s32 	%r1566, %r1, 1536;
	setp.ge.s32 	%p156, %r1566, %r312;
	@%p156 bra 	$L__BB5_235;
	ld.shared.u32 	%r1567, [%r117+6144];
	shr.u32 	%r1568, %r1567, %r400;
	and.b32  	%r1569, %r1568, %r75;
	shl.b32 	%r1570, %r1569, 3;
	add.s32 	%r1572, %r1425, %r1570;
	ld.shared.u64 	%rd189, [%r1572+26112];
	add.s64 	%rd190, %rd189, %rd10;
	shl.b64 	%rd191, %rd190, 2;
	add.s64 	%rd192, %rd2, %rd191;
	st.global.u32 	[%rd192+6144], %r1567;
$L__BB5_235:
	bar.warp.sync 	-1;
	add.s32 	%r1573, %r1, 1920;
	setp.ge.s32 	%p157, %r1573, %r312;
	@%p157 bra 	$L__BB5_237;
	ld.shared.u32 	%r1574, [%r117+7680];
	shr.u32 	%r1575, %r1574, %r400;
	and.b32  	%r1576, %r1575, %r75;
	shl.b32 	%r1577, %r1576, 3;
	add.s32 	%r1579, %r1425, %r1577;
	ld.shared.u64 	%rd193, [%r1579+26112];
	add.s64 	%rd194, %rd193, %rd10;
	shl.b64 	%rd195, %rd194, 2;
	add.s64 	%rd196, %rd2, %rd195;
	st.global.u32 	[%rd196+7680], %r1574;
$L__BB5_237:
	bar.warp.sync 	-1;
	add.s32 	%r1580, %r1, 2304;
	setp.ge.s32 	%p158, %r1580, %r312;
	@%p158 bra 	$L__BB5_239;
	ld.shared.u32 	%r1581, [%r117+9216];
	shr.u32 	%r1582, %r1581, %r400;
	and.b32  	%r1583, %r1582, %r75;
	shl.b32 	%r1584, %r1583, 3;
	add.s32 	%r1586, %r1425, %r1584;
	ld.shared.u64 	%rd197, [%r1586+26112];
	add.s64 	%rd198, %rd197, %rd10;
	shl.b64 	%rd199, %rd198, 2;
	add.s64 	%rd200, %rd2, %rd199;
	st.global.u32 	[%rd200+9216], %r1581;
$L__BB5_239:
	bar.warp.sync 	-1;
	add.s32 	%r1587, %r1, 2688;
	setp.ge.s32 	%p159, %r1587, %r312;
	@%p159 bra 	$L__BB5_241;
	ld.shared.u32 	%r1588, [%r117+10752];
	shr.u32 	%r1589, %r1588, %r400;
	and.b32  	%r1590, %r1589, %r75;
	shl.b32 	%r1591, %r1590, 3;
	add.s32 	%r1593, %r1425, %r1591;
	ld.shared.u64 	%rd201, [%r1593+26112];
	add.s64 	%rd202, %rd201, %rd10;
	shl.b64 	%rd203, %rd202, 2;
	add.s64 	%rd204, %rd2, %rd203;
	st.global.u32 	[%rd204+10752], %r1588;
$L__BB5_241:
	bar.warp.sync 	-1;
	or.b32  	%r1594, %r1, 3072;
	setp.ge.s32 	%p160, %r1594, %r312;
	@%p160 bra 	$L__BB5_243;
	ld.shared.u32 	%r1595, [%r117+12288];
	shr.u32 	%r1596, %r1595, %r400;
	and.b32  	%r1597, %r1596, %r75;
	shl.b32 	%r1598, %r1597, 3;
	add.s32 	%r1600, %r1425, %r1598;
	ld.shared.u64 	%rd205, [%r1600+26112];
	add.s64 	%rd206, %rd205, %rd10;
	shl.b64 	%rd207, %rd206, 2;
	add.s64 	%rd208, %rd2, %rd207;
	st.global.u32 	[%rd208+12288], %r1595;
$L__BB5_243:
	bar.warp.sync 	-1;
	add.s32 	%r1601, %r1, 3456;
	setp.ge.s32 	%p161, %r1601, %r312;
	@%p161 bra 	$L__BB5_245;
	ld.shared.u32 	%r1602, [%r117+13824];
	shr.u32 	%r1603, %r1602, %r400;
	and.b32  	%r1604, %r1603, %r75;
	shl.b32 	%r1605, %r1604, 3;
	add.s32 	%r1607, %r1425, %r1605;
	ld.shared.u64 	%rd209, [%r1607+26112];
	add.s64 	%rd210, %rd209, %rd10;
	shl.b64 	%rd211, %rd210, 2;
	add.s64 	%rd212, %rd2, %rd211;
	st.global.u32 	[%rd212+13824], %r1602;
$L__BB5_245:
	bar.warp.sync 	-1;
	add.s32 	%r1608, %r1, 3840;
	setp.ge.s32 	%p162, %r1608, %r312;
	@%p162 bra 	$L__BB5_247;
	ld.shared.u32 	%r1609, [%r117+15360];
	shr.u32 	%r1610, %r1609, %r400;
	and.b32  	%r1611, %r1610, %r75;
	shl.b32 	%r1612, %r1611, 3;
	add.s32 	%r1614, %r1425, %r1612;
	ld.shared.u64 	%rd213, [%r1614+26112];
	add.s64 	%rd214, %rd213, %rd10;
	shl.b64 	%rd215, %rd214, 2;
	add.s64 	%rd216, %rd2, %rd215;
	st.global.u32 	[%rd216+15360], %r1609;
$L__BB5_247:
	bar.warp.sync 	-1;
	add.s32 	%r1615, %r1, 4224;
	setp.ge.s32 	%p163, %r1615, %r312;
	@%p163 bra 	$L__BB5_249;
	ld.shared.u32 	%r1616, [%r117+16896];
	shr.u32 	%r1617, %r1616, %r400;
	and.b32  	%r1618, %r1617, %r75;
	shl.b32 	%r1619, %r1618, 3;
	add.s32 	%r1621, %r1425, %r1619;
	ld.shared.u64 	%rd217, [%r1621+26112];
	add.s64 	%rd218, %rd217, %rd10;
	shl.b64 	%rd219, %rd218, 2;
	add.s64 	%rd220, %rd2, %rd219;
	st.global.u32 	[%rd220+16896], %r1616;
$L__BB5_249:
	bar.warp.sync 	-1;
	add.s32 	%r1622, %r1, 4608;
	setp.ge.s32 	%p164, %r1622, %r312;
	@%p164 bra 	$L__BB5_251;
	ld.shared.u32 	%r1623, [%r117+18432];
	shr.u32 	%r1624, %r1623, %r400;
	and.b32  	%r1625, %r1624, %r75;
	shl.b32 	%r1626, %r1625, 3;
	add.s32 	%r1628, %r1425, %r1626;
	ld.shared.u64 	%rd221, [%r1628+26112];
	add.s64 	%rd222, %rd221, %rd10;
	shl.b64 	%rd223, %rd222, 2;
	add.s64 	%rd224, %rd2, %rd223;
	st.global.u32 	[%rd224+18432], %r1623;
$L__BB5_251:
	bar.warp.sync 	-1;
	add.s32 	%r1629, %r1, 4992;
	setp.ge.s32 	%p165, %r1629, %r312;
	@%p165 bra 	$L__BB5_253;
	ld.shared.u32 	%r1630, [%r117+19968];
	shr.u32 	%r1631, %r1630, %r400;
	and.b32  	%r1632, %r1631, %r75;
	shl.b32 	%r1633, %r1632, 3;
	add.s32 	%r1635, %r1425, %r1633;
	ld.shared.u64 	%rd225, [%r1635+26112];
	add.s64 	%rd226, %rd225, %rd10;
	shl.b64 	%rd227, %rd226, 2;
	add.s64 	%rd228, %rd2, %rd227;
	st.global.u32 	[%rd228+19968], %r1630;
$L__BB5_253:
	bar.warp.sync 	-1;
	add.s32 	%r1636, %r1, 5376;
	setp.ge.s32 	%p166, %r1636, %r312;
	@%p166 bra 	$L__BB5_255;
	ld.shared.u32 	%r1637, [%r117+21504];
	shr.u32 	%r1638, %r1637, %r400;
	and.b32  	%r1639, %r1638, %r75;
	shl.b32 	%r1640, %r1639, 3;
	add.s32 	%r1642, %r1425, %r1640;
	ld.shared.u64 	%rd229, [%r1642+26112];
	add.s64 	%rd230, %rd229, %rd10;
	shl.b64 	%rd231, %rd230, 2;
	add.s64 	%rd232, %rd2, %rd231;
	st.global.u32 	[%rd232+21504], %r1637;
$L__BB5_255:
	bar.warp.sync 	-1;
	add.s32 	%r1643, %r1, 5760;
	setp.ge.s32 	%p167, %r1643, %r312;
	@%p167 bra 	$L__BB5_257;
	ld.shared.u32 	%r1644, [%r117+23040];
	shr.u32 	%r1645, %r1644, %r400;
	and.b32  	%r1646, %r1645, %r75;
	shl.b32 	%r1647, %r1646, 3;
	add.s32 	%r1649, %r1425, %r1647;
	ld.shared.u64 	%rd233, [%r1649+26112];
	add.s64 	%rd234, %rd233, %rd10;
	shl.b64 	%rd235, %rd234, 2;
	add.s64 	%rd236, %rd2, %rd235;
	st.global.u32 	[%rd236+23040], %r1644;
$L__BB5_257:
	bar.warp.sync 	-1;
	or.b32  	%r1650, %r1, 6144;
	setp.ge.s32 	%p168, %r1650, %r312;
	@%p168 bra 	$L__BB5_259;
	ld.shared.u32 	%r1651, [%r117+24576];
	shr.u32 	%r1652, %r1651, %r400;
	and.b32  	%r1653, %r1652, %r75;
	shl.b32 	%r1654, %r1653, 3;
	add.s32 	%r1656, %r1425, %r1654;
	ld.shared.u64 	%rd237, [%r1656+26112];
	add.s64 	%rd238, %rd237, %rd10;
	shl.b64 	%rd239, %rd238, 2;
	add.s64 	%rd240, %rd2, %rd239;
	st.global.u32 	[%rd240+24576], %r1651;
$L__BB5_259:
	bar.warp.sync 	-1;
$L__BB5_260:
	setp.gt.s32 	%p169, %r5, %r399;
	ld.shared.u32 	%r1657, [%r117];
	shr.u32 	%r1658, %r1657, %r400;
	and.b32  	%r313, %r1658, %r75;
	ld.shared.u32 	%r1659, [%r117+1536];
	shr.u32 	%r1660, %r1659, %r400;
	and.b32  	%r314, %r1660, %r75;
	ld.shared.u32 	%r1661, [%r117+3072];
	shr.u32 	%r1662, %r1661, %r400;
	and.b32  	%r315, %r1662, %r75;
	ld.shared.u32 	%r1663, [%r117+4608];
	shr.u32 	%r1664, %r1663, %r400;
	and.b32  	%r316, %r1664, %r75;
	ld.shared.u32 	%r1665, [%r117+6144];
	shr.u32 	%r1666, %r1665, %r400;
	and.b32  	%r317, %r1666, %r75;
	ld.shared.u32 	%r1667, [%r117+7680];
	shr.u32 	%r1668, %r1667, %r400;
	and.b32  	%r318, %r1668, %r75;
	ld.shared.u32 	%r1669, [%r117+9216];
	shr.u32 	%r1670, %r1669, %r400;
	and.b32  	%r319, %r1670, %r75;
	ld.shared.u32 	%r1671, [%r117+10752];
	shr.u32 	%r1672, %r1671, %r400;
	and.b32  	%r320, %r1672, %r75;
	ld.shared.u32 	%r1673, [%r117+12288];
	shr.u32 	%r1674, %r1673, %r400;
	and.b32  	%r321, %r1674, %r75;
	ld.shared.u32 	%r1675, [%r117+13824];
	shr.u32 	%r1676, %r1675, %r400;
	and.b32  	%r322, %r1676, %r75;
	ld.shared.u32 	%r1677, [%r117+15360];
	shr.u32 	%r1678, %r1677, %r400;
	and.b32  	%r323, %r1678, %r75;
	ld.shared.u32 	%r1679, [%r117+16896];
	shr.u32 	%r1680, %r1679, %r400;
	and.b32  	%r324, %r1680, %r75;
	ld.shared.u32 	%r1681, [%r117+18432];
	shr.u32 	%r1682, %r1681, %r400;
	and.b32  	%r325, %r1682, %r75;
	ld.shared.u32 	%r1683, [%r117+19968];
	shr.u32 	%r1684, %r1683, %r400;
	and.b32  	%r326, %r1684, %r75;
	ld.shared.u32 	%r1685, [%r117+21504];
	shr.u32 	%r1686, %r1685, %r400;
	and.b32  	%r327, %r1686, %r75;
	ld.shared.u32 	%r1687, [%r117+23040];
	shr.u32 	%r1688, %r1687, %r400;
	and.b32  	%r328, %r1688, %r75;
	ld.shared.u32 	%r1689, [%r117+24576];
	shr.u32 	%r1690, %r1689, %r400;
	and.b32  	%r329, %r1690, %r75;
	@%p169 bra 	$L__BB5_262;
	ld.global.u32 	%r1995, [%rd9];
	ld.global.u32 	%r1996, [%rd9+128];
	ld.global.u32 	%r1997, [%rd9+256];
	ld.global.u32 	%r1998, [%rd9+384];
	ld.global.u32 	%r1999, [%rd9+512];
	ld.global.u32 	%r2000, [%rd9+640];
	ld.global.u32 	%r2001, [%rd9+768];
	ld.global.u32 	%r2002, [%rd9+896];
	ld.global.u32 	%r2003, [%rd9+1024];
	ld.global.u32 	%r2004, [%rd9+1152];
	ld.global.u32 	%r2005, [%rd9+1280];
	ld.global.u32 	%r2006, [%rd9+1408];
	ld.global.u32 	%r2007, [%rd9+1536];
	ld.global.u32 	%r2008, [%rd9+1664];
	ld.global.u32 	%r2009, [%rd9+1792];
	ld.global.u32 	%r2010, [%rd9+1920];
	ld.global.u32 	%r2011, [%rd9+2048];
	bra.uni 	$L__BB5_296;
$L__BB5_262:
	cvt.u32.u64 	%r1692, %rd8;
	mul.lo.s32 	%r1693, %r4, 6528;
	sub.s32 	%r347, %r399, %r1693;
	setp.ge.s32 	%p170, %r1692, %r347;
	@%p170 bra 	$L__BB5_264;
	ld.global.u32 	%r1995, [%rd9];
$L__BB5_264:
	add.s32 	%r1696, %r1692, 32;
	setp.ge.s32 	%p171, %r1696, %r347;
	@%p171 bra 	$L__BB5_266;
	ld.global.u32 	%r1996, [%rd9+128];
$L__BB5_266:
	add.s32 	%r1699, %r1692, 64;
	setp.ge.s32 	%p172, %r1699, %r347;
	@%p172 bra 	$L__BB5_268;
	ld.global.u32 	%r1997, [%rd9+256];
$L__BB5_268:
	add.s32 	%r1702, %r1692, 96;
	setp.ge.s32 	%p173, %r1702, %r347;
	@%p173 bra 	$L__BB5_270;
	ld.global.u32 	%r1998, [%rd9+384];
$L__BB5_270:
	add.s32 	%r1705, %r1692, 128;
	setp.ge.s32 	%p174, %r1705, %r347;
	@%p174 bra 	$L__BB5_272;
	ld.global.u32 	%r1999, [%rd9+512];
$L__BB5_272:
	add.s32 	%r1708, %r1692, 160;
	setp.ge.s32 	%p175, %r1708, %r347;
	@%p175 bra 	$L__BB5_274;
	ld.global.u32 	%r2000, [%rd9+640];
$L__BB5_274:
	add.s32 	%r1711, %r1692, 192;
	setp.ge.s32 	%p176, %r1711, %r347;
	@%p176 bra 	$L__BB5_276;
	ld.global.u32 	%r2001, [%rd9+768];
$L__BB5_276:
	cvt.u32.u64 	%r1713, %rd8;
	add.s32 	%r1714, %r1713, 224;
	setp.ge.s32 	%p177, %r1714, %r347;
	@%p177 bra 	$L__BB5_278;
	ld.global.u32 	%r2002, [%rd9+896];
$L__BB5_278:
	cvt.u32.u64 	%r1716, %rd8;
	add.s32 	%r1717, %r1716, 256;
	setp.ge.s32 	%p178, %r1717, %r347;
	@%p178 bra 	$L__BB5_280;
	ld.global.u32 	%r2003, [%rd9+1024];
$L__BB5_280:
	cvt.u32.u64 	%r1719, %rd8;
	add.s32 	%r1720, %r1719, 288;
	setp.ge.s32 	%p179, %r1720, %r347;
	@%p179 bra 	$L__BB5_282;
	ld.global.u32 	%r2004, [%rd9+1152];
$L__BB5_282:
	cvt.u32.u64 	%r1722, %rd8;
	add.s32 	%r1723, %r1722, 320;
	setp.ge.s32 	%p180, %r1723, %r347;
	@%p180 bra 	$L__BB5_284;
	ld.global.u32 	%r2005, [%rd9+1280];
$L__BB5_284:
	cvt.u32.u64 	%r1725, %rd8;
	add.s32 	%r1726, %r1725, 352;
	setp.ge.s32 	%p181, %r1726, %r347;
	@%p181 bra 	$L__BB5_286;
	ld.global.u32 	%r2006, [%rd9+1408];
$L__BB5_286:
	cvt.u32.u64 	%r1728, %rd8;
	add.s32 	%r1729, %r1728, 384;
	setp.ge.s32 	%p182, %r1729, %r347;
	@%p182 bra 	$L__BB5_288;
	ld.global.u32 	%r2007, [%rd9+1536];
$L__BB5_288:
	cvt.u32.u64 	%r1731, %rd8;
	add.s32 	%r1732, %r1731, 416;
	setp.ge.s32 	%p183, %r1732, %r347;
	@%p183 bra 	$L__BB5_290;
	ld.global.u32 	%r2008, [%rd9+1664];
$L__BB5_290:
	cvt.u32.u64 	%r1734, %rd8;
	add.s32 	%r1735, %r1734, 448;
	setp.ge.s32 	%p184, %r1735, %r347;
	@%p184 bra 	$L__BB5_292;
	ld.global.u32 	%r2009, [%rd9+1792];
$L__BB5_292:
	cvt.u32.u64 	%r1737, %rd8;
	add.s32 	%r1738, %r1737, 480;
	setp.ge.s32 	%p185, %r1738, %r347;
	@%p185 bra 	$L__BB5_294;
	ld.global.u32 	%r2010, [%rd9+1920];
$L__BB5_294:
	cvt.u32.u64 	%r1740, %rd8;
	add.s32 	%r1741, %r1740, 512;
	setp.ge.s32 	%p186, %r1741, %r347;
	@%p186 bra 	$L__BB5_296;
	ld.global.u32 	%r2011, [%rd9+2048];
$L__BB5_296:
	bar.sync 	0;
	st.shared.u32 	[%r286+-4], %r1995;
	st.shared.u32 	[%r287+-4], %r1996;
	st.shared.u32 	[%r288+-4], %r1997;
	st.shared.u32 	[%r289+-4], %r1998;
	st.shared.u32 	[%r290+-4], %r1999;
	st.shared.u32 	[%r291+-4], %r2000;
	st.shared.u32 	[%r292+-4], %r2001;
	st.shared.u32 	[%r293+-4], %r2002;
	st.shared.u32 	[%r294+-4], %r2003;
	st.shared.u32 	[%r295+-4], %r2004;
	st.shared.u32 	[%r296+-4], %r2005;
	st.shared.u32 	[%r297+-4], %r2006;
	st.shared.u32 	[%r298+-4], %r2007;
	st.shared.u32 	[%r299+-4], %r2008;
	st.shared.u32 	[%r300+-4], %r2009;
	st.shared.u32 	[%r301+-4], %r2010;
	st.shared.u32 	[%r302+-4], %r2011;
	bar.sync 	0;
	@%p169 bra 	$L__BB5_298;
	ld.shared.u32 	%r1742, [%r117];
	shl.b32 	%r1743, %r313, 3;
	mov.u32 	%r1744, _ZZN3cub18CUB_300001_SM_10006detail10radix_sort29DeviceRadixSortOnesweepKernelINS1_5radix10policy_hubIjjyE10Policy1000ELNS0_9SortOrderE0EjjyiiNS1_21identity_decomposer_tEEEvPT5_SB_PT3_PKSC_PT1_PKSG_PT2_PKSK_T4_iiT6_E1s;
	add.s32 	%r1745, %r1744, 26112;
	add.s32 	%r1746, %r1745, %r1743;
	ld.shared.u64 	%rd241, [%r1746];
	add.s64 	%rd242, %rd241, %rd10;
	shl.b64 	%rd243, %rd242, 2;
	add.s64 	%rd244, %rd1, %rd243;
	st.global.u32 	[%rd244], %r1742;
	bar.warp.sync 	-1;
	ld.shared.u32 	%r1747, [%r117+1536];
	shl.b32 	%r1748, %r314, 3;
	add.s32 	%r1749, %r1745, %r1748;
	ld.shared.u64 	%rd245, [%r1749];
	add.s64 	%rd246, %rd245, %rd10;
	shl.b64 	%rd247, %rd246, 2;
	add.s64 	%rd248, %rd1, %rd247;
	st.global.u32 	[%rd248+1536], %r1747;
	bar.warp.sync 	-1;
	ld.shared.u32 	%r1750, [%r117+3072];
	shl.b32 	%r1751, %r315, 3;
	add.s32 	%r1752, %r1745, %r1751;
	ld.shared.u64 	%rd249, [%r1752];
	add.s64 	%rd250, %rd249, %rd10;
	shl.b64 	%rd251, %rd250, 2;
	add.s64 	%rd252, %rd1, %rd251;
	st.global.u32 	[%rd252+3072], %r1750;
	bar.warp.sync 	-1;
	ld.shared.u32 	%r1753, [%r117+4608];
	shl.b32 	%r1754, %r316, 3;
	add.s32 	%r1755, %r1745, %r1754;
	ld.shared.u64 	%rd253, [%r1755];
	add.s64 	%rd254, %rd253, %rd10;
	shl.b64 	%rd255, %rd254, 2;
	add.s64 	%rd256, %rd1, %rd255;
	st.global.u32 	[%rd256+4608], %r1753;
	bar.warp.sync 	-1;
	ld.shared.u32 	%r1756, [%r117+6144];
	shl.b32 	%r1757, %r317, 3;
	add.s32 	%r1758, %r1745, %r1757;
	ld.shared.u64 	%rd257, [%r1758];
	add.s64 	%rd258, %rd257, %rd10;
	shl.b64 	%rd259, %rd258, 2;
	add.s64 	%rd260, %rd1, %rd259;
	st.global.u32 	[%rd260+6144], %r1756;
	bar.warp.sync 	-1;
	ld.shared.u32 	%r1759, [%r117+7680];
	shl.b32 	%r1760, %r318, 3;
	add.s32 	%r1761, %r1745, %r1760;
	ld.shared.u64 	%rd261, [%r1761];
	add.s64 	%rd262, %rd261, %rd10;
	shl.b64 	%rd263, %rd262, 2;
	add.s64 	%rd264, %rd1, %rd263;
	st.global.u32 	[%rd264+7680], %r1759;
	bar.warp.sync 	-1;
	ld.shared.u32 	%r1762, [%r117+9216];
	shl.b32 	%r1763, %r319, 3;
	add.s32 	%r1764, %r1745, %r1763;
	ld.shared.u64 	%rd265, [%r1764];
	add.s64 	%rd266, %rd265, %rd10;
	shl.b64 	%rd267, %rd266, 2;
	add.s64 	%rd268, %rd1, %rd267;
	st.global.u32 	[%rd268+9216], %r1762;
	bar.warp.sync 	-1;
	ld.shared.u32 	%r1765, [%r117+10752];
	shl.b32 	%r1766, %r320, 3;
	add.s32 	%r1767, %r1745, %r1766;
	ld.shared.u64 	%rd269, [%r1767];
	add.s64 	%rd270, %rd269, %rd10;
	shl.b64 	%rd271, %rd270, 2;
	add.s64 	%rd272, %rd1, %rd271;
	st.global.u32 	[%rd272+10752], %r1765;
	bar.warp.sync 	-1;
	ld.shared.u32 	%r1768, [%r117+12288];
	shl.b32 	%r1769, %r321, 3;
	add.s32 	%r1770, %r1745, %r1769;
	ld.shared.u64 	%rd273, [%r1770];
	add.s64 	%rd274, %rd273, %rd10;
	shl.b64 	%rd275, %rd274, 2;
	add.s64 	%rd276, %rd1, %rd275;
	st.global.u32 	[%rd276+12288], %r1768;
	bar.warp.sync 	-1;
	ld.shared.u32 	%r1771, [%r117+13824];
	shl.b32 	%r1772, %r322, 3;
	add.s32 	%r1773, %r1745, %r1772;
	ld.shared.u64 	%rd277, [%r1773];
	add.s64 	%rd278, %rd277, %rd10;
	shl.b64 	%rd279, %rd278, 2;
	add.s64 	%rd280, %rd1, %rd279;
	st.global.u32 	[%rd280+13824], %r1771;
	bar.warp.sync 	-1;
	ld.shared.u32 	%r1774, [%r117+15360];
	shl.b32 	%r1775, %r323, 3;
	add.s32 	%r1776, %r1745, %r1775;
	ld.shared.u64 	%rd281, [%r1776];
	add.s64 	%rd282, %rd281, %rd10;
	shl.b64 	%rd283, %rd282, 2;
	add.s64 	%rd284, %rd1, %rd283;
	st.global.u32 	[%rd284+15360], %r1774;
	bar.warp.sync 	-1;
	ld.shared.u32 	%r1777, [%r117+16896];
	shl.b32 	%r1778, %r324, 3;
	add.s32 	%r1779, %r1745, %r1778;
	ld.shared.u64 	%rd285, [%r1779];
	add.s64 	%rd286, %rd285, %rd10;
	shl.b64 	%rd287, %rd286, 2;
	add.s64 	%rd288, %rd1, %rd287;
	st.global.u32 	[%rd288+16896], %r1777;
	bar.warp.sync 	-1;
	ld.shared.u32 	%r1780, [%r117+18432];
	shl.b32 	%r1781, %r325, 3;
	add.s32 	%r1782, %r1745, %r1781;
	ld.shared.u64 	%rd289, [%r1782];
	add.s64 	%rd290, %rd289, %rd10;
	shl.b64 	%rd291, %rd290, 2;
	add.s64 	%rd292, %rd1, %rd291;
	st.global.u32 	[%rd292+18432], %r1780;
	bar.warp.sync 	-1;
	ld.shared.u32 	%r1783, [%r117+19968];
	shl.b32 	%r1784, %r326, 3;
	add.s32 	%r1785, %r1745, %r1784;
	ld.shared.u64 	%rd293, [%r1785];
	add.s64 	%rd294, %rd293, %rd10;
	shl.b64 	%rd295, %rd294, 2;
	add.s64 	%rd296, %rd1, %rd295;
	st.global.u32 	[%rd296+19968], %r1783;
	bar.warp.sync 	-1;
	ld.shared.u32 	%r1786, [%r117+21504];
	shl.b32 	%r1787, %r327, 3;
	add.s32 	%r1788, %r1745, %r1787;
	ld.shared.u64 	%rd297, [%r1788];
	add.s64 	%rd298, %rd297, %rd10;
	shl.b64 	%rd299, %rd298, 2;
	add.s64 	%rd300, %rd1, %rd299;
	st.global.u32 	[%rd300+21504], %r1786;
	bar.warp.sync 	-1;
	ld.shared.u32 	%r1789, [%r117+23040];
	shl.b32 	%r1790, %r328, 3;
	add.s32 	%r1791, %r1745, %r1790;
	ld.shared.u64 	%rd301, [%r1791];
	add.s64 	%rd302, %rd301, %rd10;
	shl.b64 	%rd303, %rd302, 2;
	add.s64 	%rd304, %rd1, %rd303;
	st.global.u32 	[%rd304+23040], %r1789;
	bar.warp.sync 	-1;
	ld.shared.u32 	%r1792, [%r117+24576];
	shl.b32 	%r1793, %r329, 3;
	add.s32 	%r1794, %r1745, %r1793;
	ld.shared.u64 	%rd305, [%r1794];
	add.s64 	%rd306, %rd305, %rd10;
	shl.b64 	%rd307, %rd306, 2;
	add.s64 	%rd308, %rd1, %rd307;
	st.global.u32 	[%rd308+24576], %r1792;
	bar.warp.sync 	-1;
	bra.uni 	$L__BB5_333;
$L__BB5_298:
	mad.lo.s32 	%r398, %r4, -6528, %r399;
	shl.b32 	%r1795, %r313, 3;
	mov.u32 	%r1796, _ZZN3cub18CUB_300001_SM_10006detail10radix_sort29DeviceRadixSortOnesweepKernelINS1_5radix10policy_hubIjjyE10Policy1000ELNS0_9SortOrderE0EjjyiiNS1_21identity_decomposer_tEEEvPT5_SB_PT3_PKSC_PT1_PKSG_PT2_PKSK_T4_iiT6_E1s;
	add.s32 	%r1797, %r1796, %r1795;
	ld.shared.u64 	%rd24, [%r1797+26112];
	setp.ge.s32 	%p188, %r1, %r398;
	@%p188 bra 	$L__BB5_300;
	ld.shared.u32 	%r1798, [%r117];
	add.s64 	%rd309, %rd24, %rd10;
	shl.b64 	%rd310, %rd309, 2;
	add.s64 	%rd311, %rd1, %rd310;
	st.global.u32 	[%rd311], %r1798;
$L__BB5_300:
	bar.warp.sync 	-1;
	shl.b32 	%r1799, %r314, 3;
	add.s32 	%r1801, %r1796, %r1799;
	ld.shared.u64 	%rd25, [%r1801+26112];
	add.s32 	%r1802, %r1, 384;
	setp.ge.s32 	%p189, %r1802, %r398;
	@%p189 bra 	$L__BB5_302;
	ld.shared.u32 	%r1803, [%r117+1536];
	add.s64 	%rd312, %rd25, %rd10;
	shl.b64 	%rd313, %rd312, 2;
	add.s64 	%rd314, %rd1, %rd313;
	st.global.u32 	[%rd314+1536], %r1803;
$L__BB5_302:
	bar.warp.sync 	-1;
	shl.b32 	%r1804, %r315, 3;
	add.s32 	%r1806, %r1796, %r1804;
	ld.shared.u64 	%rd26, [%r1806+26112];
	add.s32 	%r1807, %r1, 768;
	setp.ge.s32 	%p190, %r1807, %r398;
	@%p190 bra 	$L__BB5_304;
	ld.shared.u32 	%r1808, [%r117+3072];
	add.s64 	%rd315, %rd26, %rd10;
	shl.b64 	%rd316, %rd315, 2;
	add.s64 	%rd317, %rd1, %rd316;
	st.global.u32 	[%rd317+3072], %r1808;
$L__BB5_304:
	bar.warp.sync 	-1;
	shl.b32 	%r1809, %r316, 3;
	add.s32 	%r1811, %r1796, %r1809;
	ld.shared.u64 	%rd27, [%r1811+26112];
	add.s32 	%r1812, %r1, 1152;
	setp.ge.s32 	%p191, %r1812, %r398;
	@%p191 bra 	$L__BB5_306;
	ld.shared.u32 	%r1813, [%r117+4608];
	add.s64 	%rd318, %rd27, %rd10;
	shl.b64 	%rd319, %rd318, 2;
	add.s64 	%rd320, %rd1, %rd319;
	st.global.u32 	[%rd320+4608], %r1813;
$L__BB5_306:
	bar.warp.sync 	-1;
	shl.b32 	%r1814, %r317, 3;
	add.s32 	%r1816, %r1796, %r1814;
	ld.shared.u64 	%rd28, [%r1816+26112];
	add.s32 	%r1817, %r1, 1536;
	setp.ge.s32 	%p192, %r1817, %r398;
	@%p192 bra 	$L__BB5_308;
	ld.shared.u32 	%r1818, [%r117+6144];
	add.s64 	%rd321, %rd28, %rd10;
	shl.b64 	%rd322, %rd321, 2;
	add.s64 	%rd323, %rd1, %rd322;
	st.global.u32 	[%rd323+6144], %r1818;
$L__BB5_308:
	bar.warp.sync 	-1;
	shl.b32 	%r1819, %r318, 3;
	add.s32 	%r1821, %r1796, %r1819;
	ld.shared.u64 	%rd29, [%r1821+26112];
	add.s32 	%r1822, %r1, 1920;
	setp.ge.s32 	%p193, %r1822, %r398;
	@%p193 bra 	$L__BB5_310;
	ld.shared.u32 	%r1823, [%r117+7680];
	add.s64 	%rd324, %rd29, %rd10;
	shl.b64 	%rd325, %rd324, 2;
	add.s64 	%rd326, %rd1, %rd325;
	st.global.u32 	[%rd326+7680], %r1823;
$L__BB5_310:
	bar.warp.sync 	-1;
	shl.b32 	%r1824, %r319, 3;
	add.s32 	%r1826, %r1796, %r1824;
	ld.shared.u64 	%rd30, [%r1826+26112];
	add.s32 	%r1827, %r1, 2304;
	setp.ge.s32 	%p194, %r1827, %r398;
	@%p194 bra 	$L__BB5_312;
	ld.shared.u32 	%r1828, [%r117+9216];
	add.s64 	%rd327, %rd30, %rd10;
	shl.b64 	%rd328, %rd327, 2;
	add.s64 	%rd329, %rd1, %rd328;
	st.global.u32 	[%rd329+9216], %r1828;
$L__BB5_312:
	bar.warp.sync 	-1;
	shl.b32 	%r1829, %r320, 3;
	add.s32 	%r1831, %r1796, %r1829;
	ld.shared.u64 	%rd31, [%r1831+26112];
	add.s32 	%r1832, %r1, 2688;
	setp.ge.s32 	%p195, %r1832, %r398;
	@%p195 bra 	$L__BB5_314;
	ld.shared.u32 	%r1833, [%r117+10752];
	add.s64 	%rd330, %rd31, %rd10;
	shl.b64 	%rd331, %rd330, 2;
	add.s64 	%rd332, %rd1, %rd331;
	st.global.u32 	[%rd332+10752], %r1833;
$L__BB5_314:
	bar.warp.sync 	-1;
	shl.b32 	%r1834, %r321, 3;
	add.s32 	%r1836, %r1796, %r1834;
	ld.shared.u64 	%rd32, [%r1836+26112];
	or.b32  	%r1837, %r1, 3072;
	setp.ge.s32 	%p196, %r1837, %r398;
	@%p196 bra 	$L__BB5_316;
	ld.shared.u32 	%r1838, [%r117+12288];
	add.s64 	%rd333, %rd32, %rd10;
	shl.b64 	%rd334, %rd333, 2;
	add.s64 	%rd335, %rd1, %rd334;
	st.global.u32 	[%rd335+12288], %r1838;
$L__BB5_316:
	bar.warp.sync 	-1;
	shl.b32 	%r1839, %r322, 3;
	add.s32 	%r1841, %r1796, %r1839;
	ld.shared.u64 	%rd33, [%r1841+26112];
	add.s32 	%r1842, %r1, 3456;
	setp.ge.s32 	%p197, %r1842, %r398;
	@%p197 bra 	$L__BB5_318;
	ld.shared.u32 	%r1843, [%r117+13824];
	add.s64 	%rd336, %rd33, %rd10;
	shl.b64 	%rd337, %rd336, 2;
	add.s64 	%rd338, %rd1, %rd337;
	st.global.u32 	[%rd338+13824], %r1843;
$L__BB5_318:
	bar.warp.sync 	-1;
	shl.b32 	%r1844, %r323, 3;
	add.s32 	%r1846, %r1796, %r1844;
	ld.shared.u64 	%rd34, [%r1846+26112];
	add.s32 	%r1847, %r1, 3840;
	setp.ge.s32 	%p198, %r1847, %r398;
	@%p198 bra 	$L__BB5_320;
	ld.shared.u32 	%r1848, [%r117+15360];
	add.s64 	%rd339, %rd34, %rd10;
	shl.b64 	%rd340, %rd339, 2;
	add.s64 	%rd341, %rd1, %rd340;
	st.global.u32 	[%rd341+15360], %r1848;
$L__BB5_320:
	bar.warp.sync 	-1;
	shl.b32 	%r1849, %r324, 3;
	add.s32 	%r1851, %r1796, %r1849;
	ld.shared.u64 	%rd35, [%r1851+26112];
	add.s32 	%r1852, %r1, 4224;
	setp.ge.s32 	%p199, %r1852, %r398;
	@%p199 bra 	$L__BB5_322;
	ld.shared.u32 	%r1853, [%r117+16896];
	add.s64 	%rd342, %rd35, %rd10;
	shl.b64 	%rd343, %rd342, 2;
	add.s64 	%rd344, %rd1, %rd343;
	st.global.u32 	[%rd344+16896], %r1853;
$L__BB5_322:
	bar.warp.sync 	-1;
	shl.b32 	%r1854, %r325, 3;
	add.s32 	%r1856, %r1796, %r1854;
	ld.shared.u64 	%rd36, [%r1856+26112];
	add.s32 	%r1857, %r1, 4608;
	setp.ge.s32 	%p200, %r1857, %r398;
	@%p200 bra 	$L__BB5_324;
	ld.shared.u32 	%r1858, [%r117+18432];
	add.s64 	%rd345, %rd36, %rd10;
	shl.b64 	%rd346, %rd345, 2;
	add.s64 	%rd347, %rd1, %rd346;
	st.global.u32 	[%rd347+18432], %r1858;
$L__BB5_324:
	bar.warp.sync 	-1;
	shl.b32 	%r1859, %r326, 3;
	add.s32 	%r1861, %r1796, %r1859;
	ld.shared.u64 	%rd37, [%r1861+26112];
	add.s32 	%r1862, %r1, 4992;
	setp.ge.s32 	%p201, %r1862, %r398;
	@%p201 bra 	$L__BB5_326;
	ld.shared.u32 	%r1863, [%r117+19968];
	add.s64 	%rd348, %rd37, %rd10;
	shl.b64 	%rd349, %rd348, 2;
	add.s64 	%rd350, %rd1, %rd349;
	st.global.u32 	[%rd350+19968], %r1863;
$L__BB5_326:
	bar.warp.sync 	-1;
	shl.b32 	%r1864, %r327, 3;
	add.s32 	%r1866, %r1796, %r1864;
	ld.shared.u64 	%rd38, [%r1866+26112];
	add.s32 	%r1867, %r1, 5376;
	setp.ge.s32 	%p202, %r1867, %r398;
	@%p202 bra 	$L__BB5_328;
	ld.shared.u32 	%r1868, [%r117+21504];
	add.s64 	%rd351, %rd38, %rd10;
	shl.b64 	%rd352, %rd351, 2;
	add.s64 	%rd353, %rd1, %rd352;
	st.global.u32 	[%rd353+21504], %r1868;
$L__BB5_328:
	bar.warp.sync 	-1;
	shl.b32 	%r1869, %r328, 3;
	add.s32 	%r1871, %r1796, %r1869;
	ld.shared.u64 	%rd39, [%r1871+26112];
	add.s32 	%r1872, %r1, 5760;
	setp.ge.s32 	%p203, %r1872, %r398;
	@%p203 bra 	$L__BB5_330;
	ld.shared.u32 	%r1873, [%r117+23040];
	add.s64 	%rd354, %rd39, %rd10;
	shl.b64 	%rd355, %rd354, 2;
	add.s64 	%rd356, %rd1, %rd355;
	st.global.u32 	[%rd356+23040], %r1873;
$L__BB5_330:
	bar.warp.sync 	-1;
	shl.b32 	%r1874, %r329, 3;
	add.s32 	%r1876, %r1796, %r1874;
	ld.shared.u64 	%rd357, [%r1876+26112];
	add.s64 	%rd40, %rd357, %rd10;
	or.b32  	%r1877, %r1, 6144;
	setp.ge.s32 	%p204, %r1877, %r398;
	@%p204 bra 	$L__BB5_332;
	ld.shared.u32 	%r1878, [%r117+24576];
	shl.b64 	%rd358, %rd40, 2;
	add.s64 	%rd359, %rd1, %rd358;
	st.global.u32 	[%rd359+24576], %r1878;
$L__BB5_332:
	bar.warp.sync 	-1;
$L__BB5_333:
	ret;

}


// ===== COMPILED SASS (sm_100) =====

	.target	sm_100

	.elftype	@"ET_EXEC"


//--------------------- .note.nv.tkinfo           --------------------------
	.section	.note.nv.tkinfo,"",@"SHT_NOTE"
	.sectionflags	@"SHF_NOTE_NV_TKINFO"
	.tkinfo
        /*0018*/ 	.word	0x00000002
        /*0030*/ 	.string	""
        /*0030*/ 	.string	"ptxas"
        /*0030*/ 	.string	"Cuda compilation tools, release 13.0, V13.0.88"
        /*0030*/ 	.string	"Build cuda_13.0.r13.0/compiler.36424714_0"
        /*0030*/ 	.string	"-arch sm_100 -m 64 "



//--------------------- .note.nv.cuinfo           --------------------------
	.section	.note.nv.cuinfo,"",@"SHT_NOTE"
	.sectionflags	@"SHF_NOTE_NV_CUINFO"
        /*0018*/ 	.short	0x0002
        /*001a*/ 	.short	0x0064
        /*001c*/ 	.short	0x0082
	.zero		2


//--------------------- .nv.info                  --------------------------
	.section	.nv.info,"",@"SHT_CUDA_INFO"
	.align	4


	//----- nvinfo : EIATTR_REGCOUNT
	.align		4
        /*0000*/ 	.byte	0x04, 0x2f
        /*0002*/ 	.short	(.L_46 - .L_45)
	.align		4
.L_45:
        /*0004*/ 	.word	index@(_Z14calculate_hashPjS_i)
        /*0008*/ 	.word	0x0000000c


	//----- nvinfo : EIATTR_FRAME_SIZE
	.align		4
.L_46:
        /*000c*/ 	.byte	0x04, 0x11
        /*000e*/ 	.short	(.L_48 - .L_47)
	.align		4
.L_47:
        /*0010*/ 	.word	index@(_Z14calculate_hashPjS_i)
        /*0014*/ 	.word	0x00000000


	//----- nvinfo : EIATTR_REGCOUNT
	.align		4
.L_48:
        /*0018*/ 	.byte	0x04, 0x2f
        /*001a*/ 	.short	(.L_50 - .L_49)
	.align		4
.L_49:
        /*001c*/ 	.word	index@(_ZN3cub18CUB_300001_SM_10006detail11EmptyKernelIvEEvv)
        /*0020*/ 	.word	0x00000004


	//----- nvinfo : EIATTR_FRAME_SIZE
	.align		4
.L_50:
        /*0024*/ 	.byte	0x04, 0x11
        /*0026*/ 	.short	(.L_52 - .L_51)
	.align		4
.L_51:
        /*0028*/ 	.word	index@(_ZN3cub18CUB_300001_SM_10006detail11EmptyKernelIvEEvv)
        /*002c*/ 	.word	0x00000000


	//----- nvinfo : EIATTR_REGCOUNT
	.align		4
.L_52:
        /*0030*/ 	.byte	0x04, 0x2f
        /*0032*/ 	.short	(.L_54 - .L_53)
	.align		4
.L_53:
        /*0034*/ 	.word	index@(_ZN3cub18CUB_300001_SM_10006detail10radix_sort31DeviceRadixSortSingleTileKernelINS1_5radix10policy_hubIjjyE10Policy1000ELNS0_9SortOrderE0EjjyNS1_21identity_decomposer_tEEEvPKT1_PSA_PKT2_PSE_T3_iiT4_)
        /*0038*/ 	.word	0x00000099


	//----- nvinfo : EIATTR_FRAME_SIZE
	.align		4
.L_54:
        /*003c*/ 	.byte	0x04, 0x11
        /*003e*/ 	.short	(.L_56 - .L_55)
	.align		4
.L_55:
        /*0040*/ 	.word	index@(_ZN3cub18CUB_300001_SM_10006detail10radix_sort31DeviceRadixSortSingleTileKernelINS1_5radix10policy_hubIjjyE10Policy1000ELNS0_9SortOrderE0EjjyNS1_21identity_decomposer_tEEEvPKT1_PSA_PKT2_PSE_T3_iiT4_)
        /*0044*/ 	.word	0x00000000


	//----- nvinfo : EIATTR_REGCOUNT
	.align		4
.L_56:
        /*0048*/ 	.byte	0x04, 0x2f
        /*004a*/ 	.short	(.L_58 - .L_57)
	.align		4
.L_57:
        /*004c*/ 	.word	index@(_ZN3cub18CUB_300001_SM_10006detail10radix_sort30DeviceRadixSortHistogramKernelINS1_5radix10policy_hubIjjyE10Policy1000ELNS0_9SortOrderE0EjyNS1_21identity_decomposer_tEEEvPT2_PKT1_SA_iiT3_)
        /*0050*/ 	.word	0x00000020


	//----- nvinfo : EIATTR_FRAME_SIZE
	.align		4
.L_58:
        /*0054*/ 	.byte	0x04, 0x11
        /*0056*/ 	.short	(.L_60 - .L_59)
	.align		4
.L_59:
        /*0058*/ 	.word	index@(_ZN3cub18CUB_300001_SM_10006detail10radix_sort30DeviceRadixSortHistogramKernelINS1_5radix10policy_hubIjjyE10Policy1000ELNS0_9SortOrderE0EjyNS1_21identity_decomposer_tEEEvPT2_PKT1_SA_iiT3_)
        /*005c*/ 	.word	0x00000000


	//----- nvinfo : EIATTR_REGCOUNT
	.align		4
.L_60:
        /*0060*/ 	.byte	0x04, 0x2f
        /*0062*/ 	.short	(.L_62 - .L_61)
	.align		4
.L_61:
        /*0064*/ 	.word	index@(_ZN3cub18CUB_300001_SM_10006detail10radix_sort33DeviceRadixSortExclusiveSumKernelINS1_5radix10policy_hubIjjyE10Policy1000EyEEvPT0_)
        /*0068*/ 	.word	0x00000020


	//----- nvinfo : EIATTR_FRAME_SIZE
	.align		4
.L_62:
        /*006c*/ 	.byte	0x04, 0x11
        /*006e*/ 	.short	(.L_64 - .L_63)
	.align		4
.L_63:
        /*0070*/ 	.word	index@(_ZN3cub18CUB_300001_SM_10006detail10radix_sort33DeviceRadixSortExclusiveSumKernelINS1_5radix10policy_hubIjjyE10Policy1000EyEEvPT0_)
        /*0074*/ 	.word	0x00000000


	//----- nvinfo : EIATTR_REGCOUNT
	.align		4
.L_64:
        /*0078*/ 	.byte	0x04, 0x2f
        /*007a*/ 	.short	(.L_66 - .L_65)
	.align		4
.L_65:
        /*007c*/ 	.word	index@(_ZN3cub18CUB_300001_SM_10006detail10radix_sort29DeviceRadixSortOnesweepKernelINS1_5radix10policy_hubIjjyE10Policy1000ELNS0_9SortOrderE0EjjyiiNS1_21identity_decomposer_tEEEvPT5_SB_PT3_PKSC_PT1_PKSG_PT2_PKSK_T4_iiT6_)
        /*0080*/ 	.word	0x00000050


	//----- nvinfo : EIATTR_FRAME_SIZE
	.align		4
.L_66:
        /*0084*/ 	.byte	0x04, 0x11
        /*0086*/ 	.short	(.L_68 - .L_67)
	.align		4
.L_67:
        /*0088*/ 	.word	index@(_ZN3cub18CUB_300001_SM_10006detail10radix_sort29DeviceRadixSortOnesweepKernelINS1_5radix10policy_hubIjjyE10Policy1000ELNS0_9SortOrderE0EjjyiiNS1_21identity_decomposer_tEEEvPT5_SB_PT3_PKSC_PT1_PKSG_PT2_PKSK_T4_iiT6_)
        /*008c*/ 	.word	0x00000008


	//----- nvinfo : EIATTR_MIN_STACK_SIZE
	.align		4
.L_68:
        /*0090*/ 	.byte	0x04, 0x12
        /*0092*/ 	.short	(.L_70 - .L_69)
	.align		4
.L_69:
        /*0094*/ 	.word	index@(_ZN3cub18CUB_300001_SM_10006detail10radix_sort29DeviceRadixSortOnesweepKernelINS1_5radix10policy_hubIjjyE10Policy1000ELNS0_9SortOrderE0EjjyiiNS1_21identity_decomposer_tEEEvPT5_SB_PT3_PKSC_PT1_PKSG_PT2_PKSK_T4_iiT6_)
        /*0098*/ 	.word	0x00000008


	//----- nvinfo : EIATTR_MIN_STACK_SIZE
	.align		4
.L_70:
        /*009c*/ 	.byte	0x04, 0x12
        /*009e*/ 	.short	(.L_72 - .L_71)
	.align		4
.L_71:
        /*00a0*/ 	.word	index@(_ZN3cub18CUB_300001_SM_10006detail10radix_sort33DeviceRadixSortExclusiveSumKernelINS1_5radix10policy_hubIjjyE10Policy1000EyEEvPT0_)
        /*00a4*/ 	.word	0x00000000


	//----- nvinfo : EIATTR_MIN_STACK_SIZE
	.align		4
.L_72:
        /*00a8*/ 	.byte	0x04, 0x12
        /*00aa*/ 	.short	(.L_74 - .L_73)
	.align		4
.L_73:
        /*00ac*/ 	.word	index@(_ZN3cub18CUB_300001_SM_10006detail10radix_sort30DeviceRadixSortHistogramKernelINS1_5radix10policy_hubIjjyE10Policy1000ELNS0_9SortOrderE0EjyNS1_21identity_decomposer_tEEEvPT2_PKT1_SA_iiT3_)
        /*00b0*/ 	.word	0x00000000


	//----- nvinfo : EIATTR_MIN_STACK_SIZE
	.align		4
.L_74:
        /*00b4*/ 	.byte	0x04, 0x12
        /*00b6*/ 	.short	(.L_76 - .L_75)
	.align		4
.L_75:
        /*00b8*/ 	.word	index@(_ZN3cub18CUB_300001_SM_10006detail10radix_sort31DeviceRadixSortSingleTileKernelINS1_5radix10policy_hubIjjyE10Policy1000ELNS0_9SortOrderE0EjjyNS1_21identity_decomposer_tEEEvPKT1_PSA_PKT2_PSE_T3_iiT4_)
        /*00bc*/ 	.word	0x00000000


	//----- nvinfo : EIATTR_MIN_STACK_SIZE
	.align		4
.L_76:
        /*00c0*/ 	.byte	0x04, 0x12
        /*00c2*/ 	.short	(.L_78 - .L_77)
	.align		4
.L_77:
        /*00c4*/ 	.word	index@(_ZN3cub18CUB_300001_SM_10006detail11EmptyKernelIvEEvv)
        /*00c8*/ 	.word	0x00000000


	//----- nvinfo : EIATTR_MIN_STACK_SIZE
	.align		4
.L_78:
        /*00cc*/ 	.byte	0x04, 0x12
        /*00ce*/ 	.short	(.L_80 - .L_79)
	.align		4
.L_79:
        /*00d0*/ 	.word	index@(_Z14calculate_hashPjS_i)
        /*00d4*/ 	.word	0x00000000
.L_80:


//--------------------- .nv.compat                --------------------------
	.section	.nv.compat,"",@"SHT_CUDA_COMPAT_INFO"
	.align	4
        /*0000*/ 	.byte	0x02, 0x09, 0x00, 0x00, 0x02, 0x02, 0x01, 0x00, 0x02, 0x05, 0x05, 0x00, 0x03, 0x07, 0x01, 0x01
        /*0010*/ 	.byte	0x02, 0x03, 0x00, 0x00, 0x02, 0x06, 0x01, 0x00, 0x04, 0x0b, 0x08, 0x00, 0x09, 0x00, 0x00, 0x00
        /*0020*/ 	.byte	0x00, 0x00, 0x00, 0x00


//--------------------- .nv.info._ZN3cub18CUB_300001_SM_10006detail10radix_sort29DeviceRadixSortOnesweepKernelINS1_5radix10policy_hubIjjyE10Policy1000ELNS0_9SortOrderE0EjjyiiNS1_21identity_decomposer_tEEEvPT5_SB_PT3_PKSC_PT1_PKSG_PT2_PKSK_T4_iiT6_ --------------------------
	.section	.nv.info._ZN3cub18CUB_300001_SM_10006detail10radix_sort29DeviceRadixSortOnesweepKernelINS1_5radix10policy_hubIjjyE10Policy1000ELNS0_9SortOrderE0EjjyiiNS1_21identity_decomposer_tEEEvPT5_SB_PT3_PKSC_PT1_PKSG_PT2_PKSK_T4_iiT6_,"",@"SHT_CUDA_INFO"
	.sectionflags	@""
	.align	4


	//----- nvinfo : EIATTR_CUDA_API_VERSION
	.align		4
        /*0000*/ 	.byte	0x04, 0x37
        /*0002*/ 	.short	(.L_82 - .L_81)
.L_81:
        /*0004*/ 	.word	0x00000082


	//----- nvinfo : EIATTR_KPARAM_INFO
	.align		4
.L_82:
        /*0008*/ 	.byte	0x04, 0x17
        /*000a*/ 	.short	(.L_84 - .L_83)
.L_83:
        /*000c*/ 	.word	0x00000000
        /*0010*/ 	.short	0x000b
        /*0012*/ 	.short	0x004c
        /*0014*/ 	.byte	0x00, 0xf0, 0x05, 0x00


	//----- nvinfo : EIATTR_KPARAM_INFO
	.align		4
.L_84:
        /*0018*/ 	.byte	0x04, 0x17
        /*001a*/ 	.short	(.L_86 - .L_85)
.L_85:
        /*001c*/ 	.word	0x00000000
        /*0020*/ 	.short	0x000a
        /*0022*/ 	.short	0x0048
        /*0024*/ 	.byte	0x00, 0xf0, 0x11, 0x00


	//----- nvinfo : EIATTR_KPARAM_INFO
	.align		4
.L_86:
        /*0028*/ 	.byte	0x04, 0x17
        /*002a*/ 	.short	(.L_88 - .L_87)
.L_87:
        /*002c*/ 	.word	0x00000000
        /*0030*/ 	.short	0x0009
        /*0032*/ 	.short	0x0044
        /*0034*/ 	.byte	0x00, 0xf0, 0x11, 0x00


	//----- nvinfo : EIATTR_KPARAM_INFO
	.align		4
.L_88:
        /*0038*/ 	.byte	0x04, 0x17
        /*003a*/ 	.short	(.L_90 - .L_89)
.L_89:
        /*003c*/ 	.word	0x00000000
        /*0040*/ 	.short	0x0008
        /*0042*/ 	.short	0x0040
        /*0044*/ 	.byte	0x00, 0xf0, 0x11, 0x00


	//----- nvinfo : EIATTR_KPARAM_INFO
	.align		4
.L_90:
        /*0048*/ 	.byte	0x04, 0x17
        /*004a*/ 	.short	(.L_92 - .L_91)
.L_91:
        /*004c*/ 	.word	0x00000000
        /*0050*/ 	.short	0x0007
        /*0052*/ 	.short	0x0038
        /*0054*/ 	.byte	0x00, 0xf5, 0x21, 0x00


	//----- nvinfo : EIATTR_KPARAM_INFO
	.align		4
.L_92:
        /*0058*/ 	.byte	0x04, 0x17
        /*005a*/ 	.short	(.L_94 - .L_93)
.L_93:
        /*005c*/ 	.word	0x00000000
        /*0060*/ 	.short	0x0006
        /*0062*/ 	.short	0x0030
        /*0064*/ 	.byte	0x00, 0xf5, 0x21, 0x00


	//----- nvinfo : EIATTR_KPARAM_INFO
	.align		4
.L_94:
        /*0068*/ 	.byte	0x04, 0x17
        /*006a*/ 	.short	(.L_96 - .L_95)
.L_95:
        /*006c*/ 	.word	0x00000000
        /*0070*/ 	.short	0x0005
        /*0072*/ 	.short	0x0028
        /*0074*/ 	.byte	0x00, 0xf5, 0x21, 0x00


	//----- nvinfo : EIATTR_KPARAM_INFO
	.align		4
.L_96:
        /*0078*/ 	.byte	0x04, 0x17
        /*007a*/ 	.short	(.L_98 - .L_97)
.L_97:
        /*007c*/ 	.word	0x00000000
        /*0080*/ 	.short	0x0004
        /*0082*/ 	.short	0x0020
        /*0084*/ 	.byte	0x00, 0xf5, 0x21, 0x00


	//----- nvinfo : EIATTR_KPARAM_INFO
	.align		4
.L_98:
        /*0088*/ 	.byte	0x04, 0x17
        /*008a*/ 	.short	(.L_100 - .L_99)
.L_99:
        /*008c*/ 	.word	0x00000000
        /*0090*/ 	.short	0x0003
        /*0092*/ 	.short	0x0018
        /*0094*/ 	.byte	0x00, 0xf5, 0x21, 0x00


	//----- nvinfo : EIATTR_KPARAM_INFO
	.align		4
.L_100:
        /*0098*/ 	.byte	0x04, 0x17
        /*009a*/ 	.short	(.L_102 - .L_101)
.L_101:
        /*009c*/ 	.word	0x00000000
        /*00a0*/ 	.short	0x0002
        /*00a2*/ 	.short	0x0010
        /*00a4*/ 	.byte	0x00, 0xf5, 0x21, 0x00


	//----- nvinfo : EIATTR_KPARAM_INFO
	.align		4
.L_102:
        /*00a8*/ 	.byte	0x04, 0x17
        /*00aa*/ 	.short	(.L_104 - .L_103)
.L_103:
        /*00ac*/ 	.word	0x00000000
        /*00b0*/ 	.short	0x0001
        /*00b2*/ 	.short	0x0008
        /*00b4*/ 	.byte	0x00, 0xf5, 0x21, 0x00


	//----- nvinfo : EIATTR_KPARAM_INFO
	.align		4
.L_104:
        /*00b8*/ 	.byte	0x04, 0x17
        /*00ba*/ 	.short	(.L_106 - .L_105)
.L_105:
        /*00bc*/ 	.word	0x00000000
        /*00c0*/ 	.short	0x0000
        /*00c2*/ 	.short	0x0000
        /*00c4*/ 	.byte	0x00, 0xf5, 0x21, 0x00


	//----- nvinfo : EIATTR_SPARSE_MMA_MASK
	.align		4
.L_106:
        /*00c8*/ 	.byte	0x03, 0x50
        /*00ca*/ 	.short	0x0000


	//----- nvinfo : EIATTR_MAXREG_COUNT
	.align		4
        /*00cc*/ 	.byte	0x03, 0x1b
        /*00ce*/ 	.short	0x00a8


	//----- nvinfo : EIATTR_NUM_BARRIERS
	.align		4
        /*00d0*/ 	.byte	0x02, 0x4c
        /*00d2*/ 	.byte	0x01
	.zero		1


	//----- nvinfo : EIATTR_ANNOTATIONS
	.align		4
        /*00d4*/ 	.byte	0x04, 0x55
        /*00d6*/ 	.short	(.L_108 - .L_107)


	//   ....[0]....
.L_107:
        /*00d8*/ 	.word	0x00000001
        /*00dc*/ 	.byte	0xa0, 0x0d, 0x00, 0x00, 0x01, 0x00, 0x00, 0x00, 0xe0, 0x2b, 0x00, 0x00


	//----- nvinfo : EIATTR_MERCURY_ISA_VERSION
	.align		4
.L_108:
        /*00e8*/ 	.byte	0x03, 0x5f
        /*00ea*/ 	.short	0x0101


	//----- nvinfo : EIATTR_COOP_GROUP_MASK_REGIDS
	.align		4
        /*00ec*/ 	.byte	0x04, 0x29
        /*00ee*/ 	.short	(.L_110 - .L_109)


	//   ....[0]....
.L_109:
        /*00f0*/ 	.word	0xffffffff


	//   ....[1]....
        /*00f4*/ 	.word	0x05000000


	//   ....[2]....
        /*00f8*/ 	.word	0xffffffff


	//   ....[3]....
        /*00fc*/ 	.word	0xffffffff


	//   ....[4]....
        /*0100*/ 	.word	0xffffffff


	//   ....[5]....
        /*0104*/ 	.word	0xffffffff


	//   ....[6]....
        /*0108*/ 	.word	0xffffffff


	//   ....[7]....
        /*010c*/ 	.word	0xffffffff


	//   ....[8]....
        /*0110*/ 	.word	0xffffffff


	//   ....[9]....
        /*0114*/ 	.word	0xffffffff


	//   ....[10]....
        /*0118*/ 	.word	0xffffffff


	//   ....[11]....
        /*011c*/ 	.word	0xffffffff


	//   ....[12]....
        /*0120*/ 	.word	0xffffffff


	//   ....[13]....
        /*0124*/ 	.word	0xffffffff


	//   ....[14]....
        /*0128*/ 	.word	0xffffffff


	//   ....[15]....
        /*012c*/ 	.word	0xffffffff


	//   ....[16]....
        /*0130*/ 	.word	0xffffffff


	//   ....[17]....
        /*0134*/ 	.word	0xffffffff


	//   ....[18]....
        /*0138*/ 	.word	0xffffffff


	//   ....[19]....
        /*013c*/ 	.word	0xffffffff


	//   ....[20]....
        /*0140*/ 	.word	0xffffffff


	//   ....[21]....
        /*0144*/ 	.word	0xffffffff


	//   ....[22]....
        /*0148*/ 	.word	0xffffffff


	//   ....[23]....
        /*014c*/ 	.word	0xffffffff


	//   ....[24]....
        /*0150*/ 	.word	0xffffffff


	//   ....[25]....
        /*0154*/ 	.word	0xffffffff


	//   ....[26]....
        /*0158*/ 	.word	0xffffffff


	//   ....[27]....
        /*015c*/ 	.word	0xffffffff


	//   ....[28]....
        /*0160*/ 	.word	0xffffffff


	//   ....[29]....
        /*0164*/ 	.word	0xffffffff


	//   ....[30]....
        /*0168*/ 	.word	0xffffffff


	//   ....[31]....
        /*016c*/ 	.word	0xffffffff


	//   ....[32]....
        /*0170*/ 	.word	0xffffffff


	//   ....[33]....
        /*0174*/ 	.word	0xffffffff


	//   ....[34]....
        /*0178*/ 	.word	0xffffffff


	//   ....[35]....
        /*017c*/ 	.word	0xffffffff


	//   ....[36]....
        /*0180*/ 	.word	0xffffffff


	//   ....[37]....
        /*0184*/ 	.word	0xffffffff


	//   ....[38]....
        /*0188*/ 	.word	0xffffffff


	//   ....[39]....
        /*018c*/ 	.word	0xffffffff


	//   ....[40]....
        /*0190*/ 	.word	0xffffffff


	//   ....[41]....
        /*0194*/ 	.word	0xffffffff


	//   ....[42]....
        /*0198*/ 	.word	0xffffffff


	//   ....[43]....
        /*019c*/ 	.word	0xffffffff


	//   ....[44]....
        /*01a0*/ 	.word	0xffffffff


	//   ....[45]....
        /*01a4*/ 	.word	0xffffffff


	//   ....[46]....
        /*01a8*/ 	.word	0xffffffff


	//   ....[47]....
        /*01ac*/ 	.word	0xffffffff


	//   ....[48]....
        /*01b0*/ 	.word	0xffffffff


	//   ....[49]....
        /*01b4*/ 	.word	0xffffffff


	//   ....[50]....
        /*01b8*/ 	.word	0xffffffff


	//   ....[51]....
        /*01bc*/ 	.word	0xffffffff


	//   ....[52]....
        /*01c0*/ 	.word	0xffffffff


	//   ....[53]....
        /*01c4*/ 	.word	0xffffffff


	//   ....[54]....
        /*01c8*/ 	.word	0xffffffff


	//   ....[55]....
        /*01cc*/ 	.word	0xffffffff


	//   ....[56]....
        /*01d0*/ 	.word	0xffffffff


	//   ....[57]....
        /*01d4*/ 	.word	0xffffffff


	//   ....[58]....
        /*01d8*/ 	.word	0xffffffff


	//   ....[59]....
        /*01dc*/ 	.word	0xffffffff


	//   ....[60]....
        /*01e0*/ 	.word	0xffffffff


	//   ....[61]....
        /*01e4*/ 	.word	0xffffffff


	//   ....[62]....
        /*01e8*/ 	.word	0xffffffff


	//   ....[63]....
        /*01ec*/ 	.word	0xffffffff


	//   ....[64]....
        /*01f0*/ 	.word	0xffffffff


	//   ....[65]....
        /*01f4*/ 	.word	0xffffffff


	//   ....[66]....
        /*01f8*/ 	.word	0xffffffff


	//   ....[67]....
        /*01fc*/ 	.word	0xffffffff


	//   ....[68]....
        /*0200*/ 	.word	0xffffffff


	//   ....[69]....
        /*0204*/ 	.word	0xffffffff


	//   ....[70]....
        /*0208*/ 	.word	0xffffffff


	//   ....[71]....
        /*020c*/ 	.word	0xffffffff


	//   ....[72]....
        /*0210*/ 	.word	0xffffffff


	//   ....[73]....
        /*0214*/ 	.word	0xffffffff


	//   ....[74]....
        /*0218*/ 	.word	0xffffffff


	//   ....[75]....
        /*021c*/ 	.word	0xffffffff


	//   ....[76]....
        /*0220*/ 	.word	0xffffffff


	//   ....[77]....
        /*0224*/ 	.word	0xffffffff


	//   ....[78]....
        /*0228*/ 	.word	0xffffffff


	//   ....[79]....
        /*022c*/ 	.word	0xffffffff


	//   ....[80]....
        /*0230*/ 	.word	0xffffffff


	//   ....[81]....
        /*0234*/ 	.word	0xffffffff


	//   ....[82]....
        /*0238*/ 	.word	0xffffffff


	//   ....[83]....
        /*023c*/ 	.word	0xffffffff


	//   ....[84]....
        /*0240*/ 	.word	0xffffffff


	//   ....[85]....
        /*0244*/ 	.word	0xffffffff


	//   ....[86]....
        /*0248*/ 	.word	0xffffffff


	//   ....[87]....
        /*024c*/ 	.word	0xffffffff


	//   ....[88]....
        /*0250*/ 	.word	0xffffffff


	//   ....[89]....
        /*0254*/ 	.word	0xffffffff


	//   ....[90]....
        /*0258*/ 	.word	0xffffffff


	//   ....[91]....
        /*025c*/ 	.word	0xffffffff


	//   ....[92]....
        /*0260*/ 	.word	0xffffffff


	//   ....[93]....
        /*0264*/ 	.word	0xffffffff


	//   ....[94]....
        /*0268*/ 	.word	0xffffffff


	//   ....[95]....
        /*026c*/ 	.word	0xffffffff


	//   ....[96]....
        /*0270*/ 	.word	0xffffffff


	//   ....[97]....
        /*0274*/ 	.word	0xffffffff


	//   ....[98]....
        /*0278*/ 	.word	0xffffffff


	//   ....[99]....
        /*027c*/ 	.word	0xffffffff


	//   ....[100]....
        /*0280*/ 	.word	0xffffffff


	//   ....[101]....
        /*0284*/ 	.word	0xffffffff


	//   ....[102]....
        /*0288*/ 	.word	0xffffffff


	//   ....[103]....
        /*028c*/ 	.word	0xffffffff


	//   ....[104]....
        /*0290*/ 	.word	0xffffffff


	//   ....[105]....
        /*0294*/ 	.word	0xffffffff


	//   ....[106]....
        /*0298*/ 	.word	0xffffffff


	//   ....[107]....
        /*029c*/ 	.word	0xffffffff


	//   ....[108]....
        /*02a0*/ 	.word	0xffffffff


	//   ....[109]....
        /*02a4*/ 	.word	0xffffffff


	//   ....[110]....
        /*02a8*/ 	.word	0xffffffff


	//   ....[111]....
        /*02ac*/ 	.word	0xffffffff


	//   ....[112]....
        /*02b0*/ 	.word	0xffffffff


	//   ....[113]....
        /*02b4*/ 	.word	0xffffffff


	//   ....[114]....
        /*02b8*/ 	.word	0xffffffff


	//   ....[115]....
        /*02bc*/ 	.word	0xffffffff


	//   ....[116]....
        /*02c0*/ 	.word	0xffffffff


	//   ....[117]....
        /*02c4*/ 	.word	0xffffffff


	//   ....[118]....
        /*02c8*/ 	.word	0xffffffff


	//   ....[119]....
        /*02cc*/ 	.word	0xffffffff


	//   ....[120]....
        /*02d0*/ 	.word	0xffffffff


	//   ....[121]....
        /*02d4*/ 	.word	0xffffffff


	//   ....[122]....
        /*02d8*/ 	.word	0xffffffff


	//   ....[123]....
        /*02dc*/ 	.word	0xffffffff


	//   ....[124]....
        /*02e0*/ 	.word	0xffffffff


	//   ....[125]....
        /*02e4*/ 	.word	0xffffffff


	//   ....[126]....
        /*02e8*/ 	.word	0xffffffff


	//   ....[127]....
        /*02ec*/ 	.word	0xffffffff


	//   ....[128]....
        /*02f0*/ 	.word	0xffffffff


	//   ....[129]....
        /*02f4*/ 	.word	0xffffffff


	//   ....[130]....
        /*02f8*/ 	.word	0xffffffff


	//   ....[131]....
        /*02fc*/ 	.word	0xffffffff


	//   ....[132]....
        /*0300*/ 	.word	0xffffffff


	//   ....[133]....
        /*0304*/ 	.word	0xffffffff


	//   ....[134]....
        /*0308*/ 	.word	0xffffffff


	//   ....[135]....
        /*030c*/ 	.word	0xffffffff


	//   ....[136]....
        /*0310*/ 	.word	0xffffffff


	//   ....[137]....
        /*0314*/ 	.word	0xffffffff


	//   ....[138]....
        /*0318*/ 	.word	0xffffffff


	//   ....[139]....
        /*031c*/ 	.word	0xffffffff


	//   ....[140]....
        /*0320*/ 	.word	0xffffffff


	//   ....[141]....
        /*0324*/ 	.word	0xffffffff


	//   ....[142]....
        /*0328*/ 	.word	0xffffffff


	//   ....[143]....
        /*032c*/ 	.word	0xffffffff


	//   ....[144]....
        /*0330*/ 	.word	0xffffffff


	//   ....[145]....
        /*0334*/ 	.word	0xffffffff


	//   ....[146]....
        /*0338*/ 	.word	0xffffffff


	//   ....[147]....
        /*033c*/ 	.word	0xffffffff


	//   ....[148]....
        /*0340*/ 	.word	0xffffffff


	//   ....[149]....
        /*0344*/ 	.word	0xffffffff


	//   ....[150]....
        /*0348*/ 	.word	0xffffffff


	//   ....[151]....
        /*034c*/ 	.word	0xffffffff


	//   ....[152]....
        /*0350*/ 	.word	0xffffffff


	//   ....[153]....
        /*0354*/ 	.word	0xffffffff


	//   ....[154]....
        /*0358*/ 	.word	0xffffffff


	//   ....[155]....
        /*035c*/ 	.word	0xffffffff


	//   ....[156]....
        /*0360*/ 	.word	0xffffffff


	//   ....[157]....
        /*0364*/ 	.word	0xffffffff


	//   ....[158]....
        /*0368*/ 	.word	0xffffffff


	//   ....[159]....
        /*036c*/ 	.word	0xffffffff


	//   ....[160]....
        /*0370*/ 	.word	0x0500000c


	//   ....[161]....
        /*0374*/ 	.word	0xffffffff


	//   ....[162]....
        /*0378*/ 	.word	0xffffffff


	//   ....[163]....
        /*037c*/ 	.word	0xffffffff


	//   ....[164]....
        /*0380*/ 	.word	0xffffffff


	//   ....[165]....
        /*0384*/ 	.word	0xffffffff


	//   ....[166]....
        /*0388*/ 	.word	0xffffffff


	//   ....[167]....
        /*038c*/ 	.word	0xffffffff


	//   ....[168]....
        /*0390*/ 	.word	0xffffffff


	//   ....[169]....
        /*0394*/ 	.word	0xffffffff


	//   ....[170]....
        /*0398*/ 	.word	0xffffffff


	//   ....[171]....
        /*039c*/ 	.word	0xffffffff


	//   ....[172]....
        /*03a0*/ 	.word	0xffffffff


	//   ....[173]....
        /*03a4*/ 	.word	0xffffffff


	//   ....[174]....
        /*03a8*/ 	.word	0xffffffff


	//   ....[175]....
        /*03ac*/ 	.word	0xffffffff


	//   ....[176]....
        /*03b0*/ 	.word	0xffffffff


	//   ....[177]....
        /*03b4*/ 	.word	0xffffffff


	//   ....[178]....
        /*03b8*/ 	.word	0xffffffff


	//   ....[179]....
        /*03bc*/ 	.word	0xffffffff


	//   ....[180]....
        /*03c0*/ 	.word	0xffffffff


	//   ....[181]....
        /*03c4*/ 	.word	0xffffffff


	//   ....[182]....
        /*03c8*/ 	.word	0xffffffff


	//   ....[183]....
        /*03cc*/ 	.word	0xffffffff


	//   ....[184]....
        /*03d0*/ 	.word	0xffffffff


	//   ....[185]....
        /*03d4*/ 	.word	0xffffffff


	//   ....[186]....
        /*03d8*/ 	.word	0xffffffff


	//   ....[187]....
        /*03dc*/ 	.word	0xffffffff


	//   ....[188]....
        /*03e0*/ 	.word	0xffffffff


	//   ....[189]....
        /*03e4*/ 	.word	0xffffffff


	//   ....[190]....
        /*03e8*/ 	.word	0xffffffff


	//   ....[191]....
        /*03ec*/ 	.word	0xffffffff


	//   ....[192]....
        /*03f0*/ 	.word	0xffffffff


	//   ....[193]....
        /*03f4*/ 	.word	0xffffffff


	//   ....[194]....
        /*03f8*/ 	.word	0xffffffff


	//   ....[195]....
        /*03fc*/ 	.word	0xffffffff


	//   ....[196]....
        /*0400*/ 	.word	0xffffffff


	//   ....[197]....
        /*0404*/ 	.word	0xffffffff


	//   ....[198]....
        /*0408*/ 	.word	0xffffffff


	//   ....[199]....
        /*040c*/ 	.word	0xffffffff


	//   ....[200]....
        /*0410*/ 	.word	0xffffffff


	//   ....[201]....
        /*0414*/ 	.word	0xffffffff


	//   ....[202]....
        /*0418*/ 	.word	0xffffffff


	//   ....[203]....
        /*041c*/ 	.word	0xffffffff


	//   ....[204]....
        /*0420*/ 	.word	0xffffffff


	//   ....[205]....
        /*0424*/ 	.word	0xffffffff


	//   ....[206]....
        /*0428*/ 	.word	0xffffffff


	//   ....[207]....
        /*042c*/ 	.word	0xffffffff


	//   ....[208]....
        /*0430*/ 	.word	0xffffffff


	//   ....[209]....
        /*0434*/ 	.word	0xffffffff


	//   ....[210]....
        /*0438*/ 	.word	0xffffffff


	//   ....[211]....
        /*043c*/ 	.word	0xffffffff


	//   ....[212]....
        /*0440*/ 	.word	0xffffffff


	//   ....[213]....
        /*0444*/ 	.word	0xffffffff


	//   ....[214]....
        /*0448*/ 	.word	0xffffffff


	//   ....[215]....
        /*044c*/ 	.word	0xffffffff


	//   ....[216]....
        /*0450*/ 	.word	0xffffffff


	//   ....[217]....
        /*0454*/ 	.word	0xffffffff


	//   ....[218]....
        /*0458*/ 	.word	0xffffffff


	//   ....[219]....
        /*045c*/ 	.word	0xffffffff


	//   ....[220]....
        /*0460*/ 	.word	0xffffffff


	//   ....[221]....
        /*0464*/ 	.word	0xffffffff


	//   ....[222]....
        /*0468*/ 	.word	0xffffffff


	//   ....[223]....
        /*046c*/ 	.word	0xffffffff


	//   ....[224]....
        /*0470*/ 	.word	0xffffffff


	//   ....[225]....
        /*0474*/ 	.word	0xffffffff


	//   ....[226]....
        /*0478*/ 	.word	0xffffffff


	//   ....[227]....
        /*047c*/ 	.word	0xffffffff


	//   ....[228]....
        /*0480*/ 	.word	0xffffffff


	//   ....[229]....
        /*0484*/ 	.word	0x0500004c


	//   ....[230]....
        /*0488*/ 	.word	0x0500004c


	//   ....[231]....
        /*048c*/ 	.word	0x0500004c


	//   ....[232]....
        /*0490*/ 	.word	0x0500004c


	//   ....[233]....
        /*0494*/ 	.word	0x0500004c


	//----- nvinfo : EIATTR_COOP_GROUP_INSTR_OFFSETS
	.align		4
.L_110:
        /*0498*/ 	.byte	0x04, 0x28
        /*049a*/ 	.short	(.L_112 - .L_111)


	//   ....[0]....
.L_111:
        /*049c*/ 	.word	0x00000e60


	//   ....[1]....
        /*04a0*/ 	.word	0x00001770


	//   ....[2]....
        /*04a4*/ 	.word	0x000029b0


	//   ....[3]....
        /*04a8*/ 	.word	0x000029d0


	//   ....[4]....
        /*04ac*/ 	.word	0x000029f0


	//   ....[5]....
        /*04b0*/ 	.word	0x00002a10


	//   ....[6]....
        /*04b4*/ 	.word	0x00002a30


	//   ....[7]....
        /*04b8*/ 	.word	0x00002f20


	//   ....[8]....
        /*04bc*/ 	.word	0x00002f30


	//   ....[9]....
        /*04c0*/ 	.word	0x00002f50


	//   ....[10]....
        /*04c4*/ 	.word	0x00002f70


	//   ....[11]....
        /*04c8*/ 	.word	0x00002fc0


	//   ....[12]....
        /*04cc*/ 	.word	0x00003000


	//   ....[13]....
        /*04d0*/ 	.word	0x00003030


	//   ....[14]....
        /*04d4*/ 	.word	0x00003060


	//   ....[15]....
        /*04d8*/ 	.word	0x00003160


	//   ....[16]....
        /*04dc*/ 	.word	0x00003170


	//   ....[17]....
        /*04e0*/ 	.word	0x00003190


	//   ....[18]....
        /*04e4*/ 	.word	0x000031d0


	//   ....[19]....
        /*04e8*/ 	.word	0x00003200


	//   ....[20]....
        /*04ec*/ 	.word	0x00003240


	//   ....[21]....
        /*04f0*/ 	.word	0x00003260


	//   ....[22]....
        /*04f4*/ 	.word	0x00003280


	//   ....[23]....
        /*04f8*/ 	.word	0x000032e0


	//   ....[24]....
        /*04fc*/ 	.word	0x00003380


	//   ....[25]....
        /*0500*/ 	.word	0x00003390


	//   ....[26]....
        /*0504*/ 	.word	0x000033b0


	//   ....[27]....
        /*0508*/ 	.word	0x000033f0


	//   ....[28]....
        /*050c*/ 	.word	0x00003420


	//   ....[29]....
        /*0510*/ 	.word	0x00003460


	//   ....[30]....
        /*0514*/ 	.word	0x00003480


	//   ....[31]....
        /*0518*/ 	.word	0x000034a0


	//   ....[32]....
        /*051c*/ 	.word	0x00003510


	//   ....[33]....
        /*0520*/ 	.word	0x000035c0


	//   ....[34]....
        /*0524*/ 	.word	0x000035d0


	//   ....[35]....
        /*0528*/ 	.word	0x000035f0


	//   ....[36]....
        /*052c*/ 	.word	0x00003630


	//   ....[37]....
        /*0530*/ 	.word	0x00003660


	//   ....[38]....
        /*0534*/ 	.word	0x000036a0


	//   ....[39]....
        /*0538*/ 	.word	0x000036c0


	//   ....[40]....
        /*053c*/ 	.word	0x000036e0


	//   ....[41]....
        /*0540*/ 	.word	0x00003740


	//   ....[42]....
        /*0544*/ 	.word	0x000037e0


	//   ....[43]....
        /*0548*/ 	.word	0x000037f0


	//   ....[44]....
        /*054c*/ 	.word	0x00003810


	//   ....[45]....
        /*0550*/ 	.word	0x00003850


	//   ....[46]....
        /*0554*/ 	.word	0x00003880


	//   ....[47]....
        /*0558*/ 	.word	0x000038c0


	//   ....[48]....
        /*055c*/ 	.word	0x000038e0


	//   ....[49]....
        /*0560*/ 	.word	0x00003900


	//   ....[50]....
        /*0564*/ 	.word	0x00003970


	//   ....[51]....
        /*0568*/ 	.word	0x00003a20


	//   ....[52]....
        /*056c*/ 	.word	0x00003a30


	//   ....[53]....
        /*0570*/ 	.word	0x00003a50


	//   ....[54]....
        /*0574*/ 	.word	0x00003a90


	//   ....[55]....
        /*0578*/ 	.word	0x00003ac0


	//   ....[56]....
        /*057c*/ 	.word	0x00003b00


	//   ....[57]....
        /*0580*/ 	.word	0x00003b20


	//   ....[58]....
        /*0584*/ 	.word	0x00003b40


	//   ....[59]....
        /*0588*/ 	.word	0x00003ba0


	//   ....[60]....
        /*058c*/ 	.word	0x00003c40


	//   ....[61]....
        /*0590*/ 	.word	0x00003c50


	//   ....[62]....
        /*0594*/ 	.word	0x00003c70


	//   ....[63]....
        /*0598*/ 	.word	0x00003cb0


	//   ....[64]....
        /*059c*/ 	.word	0x00003ce0


	//   ....[65]....
        /*05a0*/ 	.word	0x00003cf0


	//   ....[66]....
        /*05a4*/ 	.word	0x00003d30


	//   ....[67]....
        /*05a8*/ 	.word	0x00003d50


	//   ....[68]....
        /*05ac*/ 	.word	0x00003d70


	//   ....[69]....
        /*05b0*/ 	.word	0x00003e80


	//   ....[70]....
        /*05b4*/ 	.word	0x00003e90


	//   ....[71]....
        /*05b8*/ 	.word	0x00003eb0


	//   ....[72]....
        /*05bc*/ 	.word	0x00003ef0


	//   ....[73]....
        /*05c0*/ 	.word	0x00003f20


	//   ....[74]....
        /*05c4*/ 	.word	0x00003f60


	//   ....[75]....
        /*05c8*/ 	.word	0x00003f80


	//   ....[76]....
        /*05cc*/ 	.word	0x00003fa0


	//   ....[77]....
        /*05d0*/ 	.word	0x00004000


	//   ....[78]....
        /*05d4*/ 	.word	0x000040a0


	//   ....[79]....
        /*05d8*/ 	.word	0x000040b0


	//   ....[80]....
        /*05dc*/ 	.word	0x000040d0


	//   ....[81]....
        /*05e0*/ 	.word	0x00004110


	//   ....[82]....
        /*05e4*/ 	.word	0x00004140


	//   ....[83]....
        /*05e8*/ 	.word	0x00004180


	//   ....[84]....
        /*05ec*/ 	.word	0x000041a0


	//   ....[85]....
        /*05f0*/ 	.word	0x000041c0


	//   ....[86]....
        /*05f4*/ 	.word	0x00004230


	//   ....[87]....
        /*05f8*/ 	.word	0x000042e0


	//   ....[88]....
        /*05fc*/ 	.word	0x000042f0


	//   ....[89]....
        /*0600*/ 	.word	0x00004310


	//   ....[90]....
        /*0604*/ 	.word	0x00004350


	//   ....[91]....
        /*0608*/ 	.word	0x00004380


	//   ....[92]....
        /*060c*/ 	.word	0x000043c0


	//   ....[93]....
        /*0610*/ 	.word	0x000043e0


	//   ....[94]....
        /*0614*/ 	.word	0x00004400


	//   ....[95]....
        /*0618*/ 	.word	0x00004460


	//   ....[96]....
        /*061c*/ 	.word	0x00004500


	//   ....[97]....
        /*0620*/ 	.word	0x00004510


	//   ....[98]....
        /*0624*/ 	.word	0x00004530


	//   ....[99]....
        /*0628*/ 	.word	0x00004570


	//   ....[100]....
        /*062c*/ 	.word	0x000045a0


	//   ....[101]....
        /*0630*/ 	.word	0x000045e0


	//   ....[102]....
        /*0634*/ 	.word	0x00004600


	//   ....[103]....
        /*0638*/ 	.word	0x00004620


	//   ....[104]....
        /*063c*/ 	.word	0x00004690


	//   ....[105]....
        /*0640*/ 	.word	0x00004740


	//   ....[106]....
        /*0644*/ 	.word	0x00004750


	//   ....[107]....
        /*0648*/ 	.word	0x00004770


	//   ....[108]....
        /*064c*/ 	.word	0x000047b0


	//   ....[109]....
        /*0650*/ 	.word	0x000047e0


	//   ....[110]....
        /*0654*/ 	.word	0x00004820


	//   ....[111]....
        /*0658*/ 	.word	0x00004840


	//   ....[112]....
        /*065c*/ 	.word	0x00004860


	//   ....[113]....
        /*0660*/ 	.word	0x000048c0


	//   ....[114]....
        /*0664*/ 	.word	0x00004960


	//   ....[115]....
        /*0668*/ 	.word	0x00004970


	//   ....[116]....
        /*066c*/ 	.word	0x00004990


	//   ....[117]....
        /*0670*/ 	.word	0x000049d0


	//   ....[118]....
        /*0674*/ 	.word	0x00004a00


	//   ....[119]....
        /*0678*/ 	.word	0x00004a40


	//   ....[120]....
        /*067c*/ 	.word	0x00004a60


	//   ....[121]....
        /*0680*/ 	.word	0x00004a80


	//   ....[122]....
        /*0684*/ 	.word	0x00004af0


	//   ....[123]....
        /*0688*/ 	.word	0x00004b80


	//   ....[124]....
        /*068c*/ 	.word	0x00004ba0


	//   ....[125]....
        /*0690*/ 	.word	0x00004bb0


	//   ....[126]....
        /*0694*/ 	.word	0x00004bd0


	//   ....[127]....
        /*0698*/ 	.word	0x00004c10


	//   ....[128]....
        /*069c*/ 	.word	0x00004c40


	//   ....[129]....
        /*06a0*/ 	.word	0x00004c80


	//   ....[130]....
        /*06a4*/ 	.word	0x00004ca0


	//   ....[131]....
        /*06a8*/ 	.word	0x00004cc0


	//   ....[132]....
        /*06ac*/ 	.word	0x00004db0


	//   ....[133]....
        /*06b0*/ 	.word	0x00004dd0


	//   ....[134]....
        /*06b4*/ 	.word	0x00004de0


	//   ....[135]....
        /*06b8*/ 	.word	0x00004e00


	//   ....[136]....
        /*06bc*/ 	.word	0x00004e40


	//   ....[137]....
        /*06c0*/ 	.word	0x00004e70


	//   ....[138]....
        /*06c4*/ 	.word	0x00004eb0


	//   ....[139]....
        /*06c8*/ 	.word	0x00004ed0


	//   ....[140]....
        /*06cc*/ 	.word	0x00004ef0


	//   ....[141]....
        /*06d0*/ 	.word	0x00004fe0


	//   ....[142]....
        /*06d4*/ 	.word	0x00005000


	//   ....[143]....
        /*06d8*/ 	.word	0x00005010


	//   ....[144]....
        /*06dc*/ 	.word	0x00005030


	//   ....[145]....
        /*06e0*/ 	.word	0x00005070


	//   ....[146]....
        /*06e4*/ 	.word	0x000050a0


	//   ....[147]....
        /*06e8*/ 	.word	0x000050e0


	//   ....[148]....
        /*06ec*/ 	.word	0x00005100


	//   ....[149]....
        /*06f0*/ 	.word	0x00005120


	//   ....[150]....
        /*06f4*/ 	.word	0x00005210


	//   ....[151]....
        /*06f8*/ 	.word	0x00005230


	//   ....[152]....
        /*06fc*/ 	.word	0x00005240


	//   ....[153]....
        /*0700*/ 	.word	0x00005260


	//   ....[154]....
        /*0704*/ 	.word	0x000052a0


	//   ....[155]....
        /*0708*/ 	.word	0x000052d0


	//   ....[156]....
        /*070c*/ 	.word	0x00005310


	//   ....[157]....
        /*0710*/ 	.word	0x00005330


	//   ....[158]....
        /*0714*/ 	.word	0x00005350


	//   ....[159]....
        /*0718*/ 	.word	0x000054a0


	//   ....[160]....
        /*071c*/ 	.word	0x000059b0


	//   ....[161]....
        /*0720*/ 	.word	0x00005cd0


	//   ....[162]....
        /*0724*/ 	.word	0x00005d80


	//   ....[163]....
        /*0728*/ 	.word	0x00005e30


	//   ....[164]....
        /*072c*/ 	.word	0x00005ee0


	//   ....[165]....
        /*0730*/ 	.word	0x00005f90


	//   ....[166]....
        /*0734*/ 	.word	0x00006040


	//   ....[167]....
        /*0738*/ 	.word	0x000060f0


	//   ....[168]....
        /*073c*/ 	.word	0x000061a0


	//   ....[169]....
        /*0740*/ 	.word	0x00006250


	//   ....[170]....
        /*0744*/ 	.word	0x00006300


	//   ....[171]....
        /*0748*/ 	.word	0x000063b0


	//   ....[172]....
        /*074c*/ 	.word	0x00006460


	//   ....[173]....
        /*0750*/ 	.word	0x00006510


	//   ....[174]....
        /*0754*/ 	.word	0x000065c0


	//   ....[175]....
        /*0758*/ 	.word	0x00006670


	//   ....[176]....
        /*075c*/ 	.word	0x00006720


	//   ....[177]....
        /*0760*/ 	.word	0x000067d0


	//   ....[178]....
        /*0764*/ 	.word	0x000069b0


	//   ....[179]....
        /*0768*/ 	.word	0x00006ad0


	//   ....[180]....
        /*076c*/ 	.word	0x00006bf0


	//   ....[181]....
        /*0770*/ 	.word	0x00006d10


	//   ....[182]....
        /*0774*/ 	.word	0x00006e30


	//   ....[183]....
        /*0778*/ 	.word	0x00006f50


	//   ....[184]....
        /*077c*/ 	.word	0x00007070


	//   ....[185]....
        /*0780*/ 	.word	0x00007190


	//   ....[186]....
        /*0784*/ 	.word	0x000072b0


	//   ....[187]....
        /*0788*/ 	.word	0x000073d0


	//   ....[188]....
        /*078c*/ 	.word	0x000074f0


	//   ....[189]....
        /*0790*/ 	.word	0x00007600


	//   ....[190]....
        /*0794*/ 	.word	0x00007700


	//   ....[191]....
        /*0798*/ 	.word	0x00007800


	//   ....[192]....
        /*079c*/ 	.word	0x00007900


	//   ....[193]....
        /*07a0*/ 	.word	0x00007a00


	//   ....[194]....
        /*07a4*/ 	.word	0x00007b00


	//   ....[195]....
        /*07a8*/ 	.word	0x000085a0


	//   ....[196]....
        /*07ac*/ 	.word	0x00008620


	//   ....[197]....
        /*07b0*/ 	.word	0x000086a0


	//   ....[198]....
        /*07b4*/ 	.word	0x00008720


	//   ....[199]....
        /*07b8*/ 	.word	0x000087a0


	//   ....[200]....
        /*07bc*/ 	.word	0x00008820


	//   ....[201]....
        /*07c0*/ 	.word	0x000088a0


	//   ....[202]....
        /*07c4*/ 	.word	0x00008920


	//   ....[203]....
        /*07c8*/ 	.word	0x000089a0


	//   ....[204]....
        /*07cc*/ 	.word	0x00008a20


	//   ....[205]....
        /*07d0*/ 	.word	0x00008aa0


	//   ....[206]....
        /*07d4*/ 	.word	0x00008b20


	//   ....[207]....
        /*07d8*/ 	.word	0x00008ba0


	//   ....[208]....
        /*07dc*/ 	.word	0x00008c20


	//   ....[209]....
        /*07e0*/ 	.word	0x00008ca0


	//   ....[210]....
        /*07e4*/ 	.word	0x00008d20


	//   ....[211]....
        /*07e8*/ 	.word	0x00008da0


	//   ....[212]....
        /*07ec*/ 	.word	0x00008f80


	//   ....[213]....
        /*07f0*/ 	.word	0x00009020


	//   ....[214]....
        /*07f4*/ 	.word	0x000090d0


	//   ....[215]....
        /*07f8*/ 	.word	0x00009180


	//   ....[216]....
        /*07fc*/ 	.word	0x00009230


	//   ....[217]....
        /*0800*/ 	.word	0x000092f0


	//   ....[218]....
        /*0804*/ 	.word	0x000093b0


	//   ....[219]....
        /*0808*/ 	.word	0x00009460


	//   ....[220]....
        /*080c*/ 	.word	0x00009520


	//   ....[221]....
        /*0810*/ 	.word	0x000095d0


	//   ....[222]....
        /*0814*/ 	.word	0x00009690


	//   ....[223]....
        /*0818*/ 	.word	0x00009740


	//   ....[224]....
        /*081c*/ 	.word	0x00009800


	//   ....[225]....
        /*0820*/ 	.word	0x000098b0


	//   ....[226]....
        /*0824*/ 	.word	0x00009950


	//   ....[227]....
        /*0828*/ 	.word	0x00009a00


	//   ....[228]....
        /*082c*/ 	.word	0x00009aa0


	//   ....[229]....
        /*0830*/ 	.word	0x00009b10


	//   ....[230]....
        /*0834*/ 	.word	0x00009b70


	//   ....[231]....
        /*0838*/ 	.word	0x00009be0


	//   ....[232]....
        /*083c*/ 	.word	0x00009c40


	//   ....[233]....
        /*0840*/ 	.word	0x00009cb0


	//----- nvinfo : EIATTR_VRC_CTA_INIT_COUNT
	.align		4
.L_112:
        /*0844*/ 	.byte	0x02, 0x4a
	.zero		1
	.zero		1


	//----- nvinfo : EIATTR_EXIT_INSTR_OFFSETS
	.align		4
        /*0848*/ 	.byte	0x04, 0x1c
        /*084a*/ 	.short	(.L_114 - .L_113)


	//   ....[0]....
.L_113:
        /*084c*/ 	.word	0x00002450


	//   ....[1]....
        /*0850*/ 	.word	0x000027b0


	//   ....[2]....
        /*0854*/ 	.word	0x000027d0


	//   ....[3]....
        /*0858*/ 	.word	0x00008db0


	//   ....[4]....
        /*085c*/ 	.word	0x00009ab0


	//----- nvinfo : EIATTR_MAX_THREADS
	.align		4
.L_114:
        /*0860*/ 	.byte	0x04, 0x05
        /*0862*/ 	.short	(.L_116 - .L_115)
.L_115:
        /*0864*/ 	.word	0x00000180
        /*0868*/ 	.word	0x00000001
        /*086c*/ 	.word	0x00000001


	//----- nvinfo : EIATTR_CRS_STACK_SIZE
	.align		4
.L_116:
        /*0870*/ 	.byte	0x04, 0x1e
        /*0872*/ 	.short	(.L_118 - .L_117)
.L_117:
        /*0874*/ 	.word	0x00000000


	//----- nvinfo : EIATTR_CBANK_PARAM_SIZE
	.align		4
.L_118:
        /*0878*/ 	.byte	0x03, 0x19
        /*087a*/ 	.short	0x004d


	//----- nvinfo : EIATTR_PARAM_CBANK
	.align		4
        /*087c*/ 	.byte	0x04, 0x0a
        /*087e*/ 	.short	(.L_120 - .L_119)
	.align		4
.L_119:
        /*0880*/ 	.word	index@(.nv.constant0._ZN3cub18CUB_300001_SM_10006detail10radix_sort29DeviceRadixSortOnesweepKernelINS1_5radix10policy_hubIjjyE10Policy1000ELNS0_9SortOrderE0EjjyiiNS1_21identity_decomposer_tEEEvPT5_SB_PT3_PKSC_PT1_PKSG_PT2_PKSK_T4_iiT6_)
        /*0884*/ 	.short	0x0380
        /*0886*/ 	.short	0x004d


	//----- nvinfo : EIATTR_SW_WAR
	.align		4
.L_120:
        /*0888*/ 	.byte	0x04, 0x36
        /*088a*/ 	.short	(.L_122 - .L_121)
.L_121:
        /*088c*/ 	.word	0x00000008
.L_122:


//--------------------- .nv.info._ZN3cub18CUB_300001_SM_10006detail10radix_sort33DeviceRadixSortExclusiveSumKernelINS1_5radix10policy_hubIjjyE10Policy1000EyEEvPT0_ --------------------------
	.section	.nv.info._ZN3cub18CUB_300001_SM_10006detail10radix_sort33DeviceRadixSortExclusiveSumKernelINS1_5radix10policy_hubIjjyE10Policy1000EyEEvPT0_,"",@"SHT_CUDA_INFO"
	.sectionflags	@""
	.align	4


	//----- nvinfo : EIATTR_CUDA_API_VERSION
	.align		4
        /*0000*/ 	.byte	0x04, 0x37
        /*0002*/ 	.short	(.L_124 - .L_123)
.L_123:
        /*0004*/ 	.word	0x00000082


	//----- nvinfo : EIATTR_KPARAM_INFO
	.align		4
.L_124:
        /*0008*/ 	.byte	0x04, 0x17
        /*000a*/ 	.short	(.L_126 - .L_125)
.L_125:
        /*000c*/ 	.word	0x00000000
        /*0010*/ 	.short	0x0000
        /*0012*/ 	.short	0x0000
        /*0014*/ 	.byte	0x00, 0xf5, 0x21, 0x00


	//----- nvinfo : EIATTR_SPARSE_MMA_MASK
	.align		4
.L_126:
        /*0018*/ 	.byte	0x03, 0x50
        /*001a*/ 	.short	0x0000


	//----- nvinfo : EIATTR_MAXREG_COUNT
	.align		4
        /*001c*/ 	.byte	0x03, 0x1b
        /*001e*/ 	.short	0x00ff


	//----- nvinfo : EIATTR_NUM_BARRIERS
	.align		4
        /*0020*/ 	.byte	0x02, 0x4c
        /*0022*/ 	.byte	0x01
	.zero		1


	//----- nvinfo : EIATTR_MERCURY_ISA_VERSION
	.align		4
        /*0024*/ 	.byte	0x03, 0x5f
        /*0026*/ 	.short	0x0101


	//----- nvinfo : EIATTR_COOP_GROUP_MASK_REGIDS
	.align		4
        /*0028*/ 	.byte	0x04, 0x29
        /*002a*/ 	.short	(.L_128 - .L_127)


	//   ....[0]....
.L_127:
        /*002c*/ 	.word	0xffffffff


	//   ....[1]....
        /*0030*/ 	.word	0xffffffff


	//   ....[2]....
        /*0034*/ 	.word	0xffffffff


	//   ....[3]....
        /*0038*/ 	.word	0xffffffff


	//   ....[4]....
        /*003c*/ 	.word	0xffffffff


	//   ....[5]....
        /*0040*/ 	.word	0xffffffff


	//   ....[6]....
        /*0044*/ 	.word	0xffffffff


	//   ....[7]....
        /*0048*/ 	.word	0xffffffff


	//   ....[8]....
        /*004c*/ 	.word	0xffffffff


	//   ....[9]....
        /*0050*/ 	.word	0xffffffff


	//   ....[10]....
        /*0054*/ 	.word	0x05000015


	//   ....[11]....
        /*0058*/ 	.word	0x05000015


	//   ....[12]....
        /*005c*/ 	.word	0x05000015


	//   ....[13]....
        /*0060*/ 	.word	0x05000015


	//   ....[14]....
        /*0064*/ 	.word	0x05000015


	//   ....[15]....
        /*0068*/ 	.word	0x05000015


	//   ....[16]....
        /*006c*/ 	.word	0x05000015


	//   ....[17]....
        /*0070*/ 	.word	0x05000015


	//   ....[18]....
        /*0074*/ 	.word	0x05000015


	//   ....[19]....
        /*0078*/ 	.word	0x05000015


	//----- nvinfo : EIATTR_COOP_GROUP_INSTR_OFFSETS
	.align		4
.L_128:
        /*007c*/ 	.byte	0x04, 0x28
        /*007e*/ 	.short	(.L_130 - .L_129)


	//   ....[0]....
.L_129:
        /*0080*/ 	.word	0x00000250


	//   ....[1]....
        /*0084*/ 	.word	0x00000260


	//   ....[2]....
        /*0088*/ 	.word	0x000002a0


	//   ....[3]....
        /*008c*/ 	.word	0x000002c0


	//   ....[4]....
        /*0090*/ 	.word	0x00000310


	//   ....[5]....
        /*0094*/ 	.word	0x00000320


	//   ....[6]....
        /*0098*/ 	.word	0x00000360


	//   ....[7]....
        /*009c*/ 	.word	0x00000380


	//   ....[8]....
        /*00a0*/ 	.word	0x000003d0


	//   ....[9]....
        /*00a4*/ 	.word	0x000003e0


	//   ....[10]....
        /*00a8*/ 	.word	0x00000660


	//   ....[11]....
        /*00ac*/ 	.word	0x000006b0


	//   ....[12]....
        /*00b0*/ 	.word	0x00000740


	//   ....[13]....
        /*00b4*/ 	.word	0x00000790


	//   ....[14]....
        /*00b8*/ 	.word	0x00000820


	//   ....[15]....
        /*00bc*/ 	.word	0x00000870


	//   ....[16]....
        /*00c0*/ 	.word	0x00000900


	//   ....[17]....
        /*00c4*/ 	.word	0x00000950


	//   ....[18]....
        /*00c8*/ 	.word	0x000009e0


	//   ....[19]....
        /*00cc*/ 	.word	0x00000a30


	//----- nvinfo : EIATTR_VRC_CTA_INIT_COUNT
	.align		4
.L_130:
        /*00d0*/ 	.byte	0x02, 0x4a
	.zero		1
	.zero		1


	//----- nvinfo : EIATTR_EXIT_INSTR_OFFSETS
	.align		4
        /*00d4*/ 	.byte	0x04, 0x1c
        /*00d6*/ 	.short	(.L_132 - .L_131)


	//   ....[0]....
.L_131:
        /*00d8*/ 	.word	0x000005d0


	//   ....[1]....
        /*00dc*/ 	.word	0x00000600


	//----- nvinfo : EIATTR_CRS_STACK_SIZE
	.align		4
.L_132:
        /*00e0*/ 	.byte	0x04, 0x1e
        /*00e2*/ 	.short	(.L_134 - .L_133)
.L_133:
        /*00e4*/ 	.word	0x00000000


	//----- nvinfo : EIATTR_CBANK_PARAM_SIZE
	.align		4
.L_134:
        /*00e8*/ 	.byte	0x03, 0x19
        /*00ea*/ 	.short	0x0008


	//----- nvinfo : EIATTR_PARAM_CBANK
	.align		4
        /*00ec*/ 	.byte	0x04, 0x0a
        /*00ee*/ 	.short	(.L_136 - .L_135)
	.align		4
.L_135:
        /*00f0*/ 	.word	index@(.nv.constant0._ZN3cub18CUB_300001_SM_10006detail10radix_sort33DeviceRadixSortExclusiveSumKernelINS1_5radix10policy_hubIjjyE10Policy1000EyEEvPT0_)
        /*00f4*/ 	.short	0x0380
        /*00f6*/ 	.short	0x0008


	//----- nvinfo : EIATTR_SW_WAR
	.align		4
.L_136:
        /*00f8*/ 	.byte	0x04, 0x36
        /*00fa*/ 	.short	(.L_138 - .L_137)
.L_137:
        /*00fc*/ 	.word	0x00000008
.L_138:


//--------------------- .nv.info._ZN3cub18CUB_300001_SM_10006detail10radix_sort30DeviceRadixSortHistogramKernelINS1_5radix10policy_hubIjjyE10Policy1000ELNS0_9SortOrderE0EjyNS1_21identity_decomposer_tEEEvPT2_PKT1_SA_iiT3_ --------------------------
	.section	.nv.info._ZN3cub18CUB_300001_SM_10006detail10radix_sort30DeviceRadixSortHistogramKernelINS1_5radix10policy_hubIjjyE10Policy1000ELNS0_9SortOrderE0EjyNS1_21identity_decomposer_tEEEvPT2_PKT1_SA_iiT3_,"",@"SHT_CUDA_INFO"
	.sectionflags	@""
	.align	4


	//----- nvinfo : EIATTR_CUDA_API_VERSION
	.align		4
        /*0000*/ 	.byte	0x04, 0x37
        /*0002*/ 	.short	(.L_140 - .L_139)
.L_139:
        /*0004*/ 	.word	0x00000082


	//----- nvinfo : EIATTR_KPARAM_INFO
	.align		4
.L_140:
        /*0008*/ 	.byte	0x04, 0x17
        /*000a*/ 	.short	(.L_142 - .L_141)
.L_141:
        /*000c*/ 	.word	0x00000000
        /*0010*/ 	.short	0x0005
        /*0012*/ 	.short	0x0020
        /*0014*/ 	.byte	0x00, 0xf0, 0x05, 0x00


	//----- nvinfo : EIATTR_KPARAM_INFO
	.align		4
.L_142:
        /*0018*/ 	.byte	0x04, 0x17
        /*001a*/ 	.short	(.L_144 - .L_143)
.L_143:
        /*001c*/ 	.word	0x00000000
        /*0020*/ 	.short	0x0004
        /*0022*/ 	.short	0x001c
        /*0024*/ 	.byte	0x00, 0xf0, 0x11, 0x00


	//----- nvinfo : EIATTR_KPARAM_INFO
	.align		4
.L_144:
        /*0028*/ 	.byte	0x04, 0x17
        /*002a*/ 	.short	(.L_146 - .L_145)
.L_145:
        /*002c*/ 	.word	0x00000000
        /*0030*/ 	.short	0x0003
        /*0032*/ 	.short	0x0018
        /*0034*/ 	.byte	0x00, 0xf0, 0x11, 0x00


	//----- nvinfo : EIATTR_KPARAM_INFO
	.align		4
.L_146:
        /*0038*/ 	.byte	0x04, 0x17
        /*003a*/ 	.short	(.L_148 - .L_147)
.L_147:
        /*003c*/ 	.word	0x00000000
        /*0040*/ 	.short	0x0002
        /*0042*/ 	.short	0x0010
        /*0044*/ 	.byte	0x00, 0xf0, 0x21, 0x00


	//----- nvinfo : EIATTR_KPARAM_INFO
	.align		4
.L_148:
        /*0048*/ 	.byte	0x04, 0x17
        /*004a*/ 	.short	(.L_150 - .L_149)
.L_149:
        /*004c*/ 	.word	0x00000000
        /*0050*/ 	.short	0x0001
        /*0052*/ 	.short	0x0008
        /*0054*/ 	.byte	0x00, 0xf5, 0x21, 0x00


	//----- nvinfo : EIATTR_KPARAM_INFO
	.align		4
.L_150:
        /*0058*/ 	.byte	0x04, 0x17
        /*005a*/ 	.short	(.L_152 - .L_151)
.L_151:
        /*005c*/ 	.word	0x00000000
        /*0060*/ 	.short	0x0000
        /*0062*/ 	.short	0x0000
        /*0064*/ 	.byte	0x00, 0xf5, 0x21, 0x00


	//----- nvinfo : EIATTR_SPARSE_MMA_MASK
	.align		4
.L_152:
        /*0068*/ 	.byte	0x03, 0x50
        /*006a*/ 	.short	0x0000


	//----- nvinfo : EIATTR_MAXREG_COUNT
	.align		4
        /*006c*/ 	.byte	0x03, 0x1b
        /*006e*/ 	.short	0x00ff


	//----- nvinfo : EIATTR_NUM_BARRIERS
	.align		4
        /*0070*/ 	.byte	0x02, 0x4c
        /*0072*/ 	.byte	0x01
	.zero		1


	//----- nvinfo : EIATTR_MERCURY_ISA_VERSION
	.align		4
        /*0074*/ 	.byte	0x03, 0x5f
        /*0076*/ 	.short	0x0101


	//----- nvinfo : EIATTR_VRC_CTA_INIT_COUNT
	.align		4
        /*0078*/ 	.byte	0x02, 0x4a
	.zero		1
	.zero		1


	//----- nvinfo : EIATTR_EXIT_INSTR_OFFSETS
	.align		4
        /*007c*/ 	.byte	0x04, 0x1c
        /*007e*/ 	.short	(.L_154 - .L_153)


	//   ....[0]....
.L_153:
        /*0080*/ 	.word	0x00000040


	//   ....[1]....
        /*0084*/ 	.word	0x00002ec0


	//----- nvinfo : EIATTR_MAX_THREADS
	.align		4
.L_154:
        /*0088*/ 	.byte	0x04, 0x05
        /*008a*/ 	.short	(.L_156 - .L_155)
.L_155:
        /*008c*/ 	.word	0x00000080
        /*0090*/ 	.word	0x00000001
        /*0094*/ 	.word	0x00000001


	//----- nvinfo : EIATTR_CRS_STACK_SIZE
	.align		4
.L_156:
        /*0098*/ 	.byte	0x04, 0x1e
        /*009a*/ 	.short	(.L_158 - .L_157)
.L_157:
        /*009c*/ 	.word	0x00000000


	//----- nvinfo : EIATTR_CBANK_PARAM_SIZE
	.align		4
.L_158:
        /*00a0*/ 	.byte	0x03, 0x19
        /*00a2*/ 	.short	0x0021


	//----- nvinfo : EIATTR_PARAM_CBANK
	.align		4
        /*00a4*/ 	.byte	0x04, 0x0a
        /*00a6*/ 	.short	(.L_160 - .L_159)
	.align		4
.L_159:
        /*00a8*/ 	.word	index@(.nv.constant0._ZN3cub18CUB_300001_SM_10006detail10radix_sort30DeviceRadixSortHistogramKernelINS1_5radix10policy_hubIjjyE10Policy1000ELNS0_9SortOrderE0EjyNS1_21identity_decomposer_tEEEvPT2_PKT1_SA_iiT3_)
        /*00ac*/ 	.short	0x0380
        /*00ae*/ 	.short	0x0021


	//----- nvinfo : EIATTR_SW_WAR
	.align		4
.L_160:
        /*00b0*/ 	.byte	0x04, 0x36
        /*00b2*/ 	.short	(.L_162 - .L_161)
.L_161:
        /*00b4*/ 	.word	0x00000008
.L_162:


//--------------------- .nv.info._ZN3cub18CUB_300001_SM_10006detail10radix_sort31DeviceRadixSortSingleTileKernelINS1_5radix10policy_hubIjjyE10Policy1000ELNS0_9SortOrderE0EjjyNS1_21identity_decomposer_tEEEvPKT1_PSA_PKT2_PSE_T3_iiT4_ --------------------------
	.section	.nv.info._ZN3cub18CUB_300001_SM_10006detail10radix_sort31DeviceRadixSortSingleTileKernelINS1_5radix10policy_hubIjjyE10Policy1000ELNS0_9SortOrderE0EjjyNS1_21identity_decomposer_tEEEvPKT1_PSA_PKT2_PSE_T3_iiT4_,"",@"SHT_CUDA_INFO"
	.sectionflags	@""
	.align	4


	//----- nvinfo : EIATTR_CUDA_API_VERSION
	.align		4
        /*0000*/ 	.byte	0x04, 0x37
        /*0002*/ 	.short	(.L_164 - .L_163)
.L_163:
        /*0004*/ 	.word	0x00000082


	//----- nvinfo : EIATTR_KPARAM_INFO
	.align		4
.L_164:
        /*0008*/ 	.byte	0x04, 0x17
        /*000a*/ 	.short	(.L_166 - .L_165)
.L_165:
        /*000c*/ 	.word	0x00000000
        /*0010*/ 	.short	0x0007
        /*0012*/ 	.short	0x0030
        /*0014*/ 	.byte	0x00, 0xf0, 0x05, 0x00


	//----- nvinfo : EIATTR_KPARAM_INFO
	.align		4
.L_166:
        /*0018*/ 	.byte	0x04, 0x17
        /*001a*/ 	.short	(.L_168 - .L_167)
.L_167:
        /*001c*/ 	.word	0x00000000
        /*0020*/ 	.short	0x0006
        /*0022*/ 	.short	0x002c
        /*0024*/ 	.byte	0x00, 0xf0, 0x11, 0x00


	//----- nvinfo : EIATTR_KPARAM_INFO
	.align		4
.L_168:
        /*0028*/ 	.byte	0x04, 0x17
        /*002a*/ 	.short	(.L_170 - .L_169)
.L_169:
        /*002c*/ 	.word	0x00000000
        /*0030*/ 	.short	0x0005
        /*0032*/ 	.short	0x0028
        /*0034*/ 	.byte	0x00, 0xf0, 0x11, 0x00


	//----- nvinfo : EIATTR_KPARAM_INFO
	.align		4
.L_170:
        /*0038*/ 	.byte	0x04, 0x17
        /*003a*/ 	.short	(.L_172 - .L_171)
.L_171:
        /*003c*/ 	.word	0x00000000
        /*0040*/ 	.short	0x0004
        /*0042*/ 	.short	0x0020
        /*0044*/ 	.byte	0x00, 0xf0, 0x21, 0x00


	//----- nvinfo : EIATTR_KPARAM_INFO
	.align		4
.L_172:
        /*0048*/ 	.byte	0x04, 0x17
        /*004a*/ 	.short	(.L_174 - .L_173)
.L_173:
        /*004c*/ 	.word	0x00000000
        /*0050*/ 	.short	0x0003
        /*0052*/ 	.short	0x0018
        /*0054*/ 	.byte	0x00, 0xf5, 0x21, 0x00


	//----- nvinfo : EIATTR_KPARAM_INFO
	.align		4
.L_174:
        /*0058*/ 	.byte	0x04, 0x17
        /*005a*/ 	.short	(.L_176 - .L_175)
.L_175:
        /*005c*/ 	.word	0x00000000
        /*0060*/ 	.short	0x0002
        /*0062*/ 	.short	0x0010
        /*0064*/ 	.byte	0x00, 0xf5, 0x21, 0x00


	//----- nvinfo : EIATTR_KPARAM_INFO
	.align		4
.L_176:
        /*0068*/ 	.byte	0x04, 0x17
        /*006a*/ 	.short	(.L_178 - .L_177)
.L_177:
        /*006c*/ 	.word	0x00000000
        /*0070*/ 	.short	0x0001
        /*0072*/ 	.short	0x0008
        /*0074*/ 	.byte	0x00, 0xf5, 0x21, 0x00


	//----- nvinfo : EIATTR_KPARAM_INFO
	.align		4
.L_178:
        /*0078*/ 	.byte	0x04, 0x17
        /*007a*/ 	.short	(.L_180 - .L_179)
.L_179:
        /*007c*/ 	.word	0x00000000
        /*0080*/ 	.short	0x0000
        /*0082*/ 	.short	0x0000
        /*0084*/ 	.byte	0x00, 0xf5, 0x21, 0x00


	//----- nvinfo : EIATTR_SPARSE_MMA_MASK
	.align		4
.L_180:
        /*0088*/ 	.byte	0x03, 0x50
        /*008a*/ 	.short	0x0000


	//----- nvinfo : EIATTR_MAXREG_COUNT
	.align		4
        /*008c*/ 	.byte	0x03, 0x1b
        /*008e*/ 	.short	0x00ff


	//----- nvinfo : EIATTR_NUM_BARRIERS
	.align		4
        /*0090*/ 	.byte	0x02, 0x4c
        /*0092*/ 	.byte	0x01
	.zero		1


	//----- nvinfo : EIATTR_MERCURY_ISA_VERSION
	.align		4
        /*0094*/ 	.byte	0x03, 0x5f
        /*0096*/ 	.short	0x0101


	//----- nvinfo : EIATTR_COOP_GROUP_MASK_REGIDS
	.align		4
        /*0098*/ 	.byte	0x04, 0x29
        /*009a*/ 	.short	(.L_182 - .L_181)


	//   ....[0]....
.L_181:
        /*009c*/ 	.word	0xffffffff


	//   ....[1]....
        /*00a0*/ 	.word	0xffffffff


	//   ....[2]....
        /*00a4*/ 	.word	0xffffffff


	//   ....[3]....
        /*00a8*/ 	.word	0xffffffff


	//   ....[4]....
        /*00ac*/ 	.word	0xffffffff


	//----- nvinfo : EIATTR_COOP_GROUP_INSTR_OFFSETS
	.align		4
.L_182:
        /*00b0*/ 	.byte	0x04, 0x28
        /*00b2*/ 	.short	(.L_184 - .L_183)


	//   ....[0]....
.L_183:
        /*00b4*/ 	.word	0x00001d10


	//   ....[1]....
        /*00b8*/ 	.word	0x00001d30


	//   ....[2]....
        /*00bc*/ 	.word	0x00001d50


	//   ....[3]....
        /*00c0*/ 	.word	0x00001d70


	//   ....[4]....
        /*00c4*/ 	.word	0x00001d90


	//----- nvinfo : EIATTR_VRC_CTA_INIT_COUNT
	.align		4
.L_184:
        /*00c8*/ 	.byte	0x02, 0x4a
	.zero		1
	.zero		1


	//----- nvinfo : EIATTR_EXIT_INSTR_OFFSETS
	.align		4
        /*00cc*/ 	.byte	0x04, 0x1c
        /*00ce*/ 	.short	(.L_186 - .L_185)


	//   ....[0]....
.L_185:
        /*00d0*/ 	.word	0x000039a0


	//   ....[1]....
        /*00d4*/ 	.word	0x000039e0


	//----- nvinfo : EIATTR_MAX_THREADS
	.align		4
.L_186:
        /*00d8*/ 	.byte	0x04, 0x05
        /*00da*/ 	.short	(.L_188 - .L_187)
.L_187:
        /*00dc*/ 	.word	0x00000100
        /*00e0*/ 	.word	0x00000001
        /*00e4*/ 	.word	0x00000001


	//----- nvinfo : EIATTR_CBANK_PARAM_SIZE
	.align		4
.L_188:
        /*00e8*/ 	.byte	0x03, 0x19
        /*00ea*/ 	.short	0x0031


	//----- nvinfo : EIATTR_PARAM_CBANK
	.align		4
        /*00ec*/ 	.byte	0x04, 0x0a
        /*00ee*/ 	.short	(.L_190 - .L_189)
	.align		4
.L_189:
        /*00f0*/ 	.word	index@(.nv.constant0._ZN3cub18CUB_300001_SM_10006detail10radix_sort31DeviceRadixSortSingleTileKernelINS1_5radix10policy_hubIjjyE10Policy1000ELNS0_9SortOrderE0EjjyNS1_21identity_decomposer_tEEEvPKT1_PSA_PKT2_PSE_T3_iiT4_)
        /*00f4*/ 	.short	0x0380
        /*00f6*/ 	.short	0x0031


	//----- nvinfo : EIATTR_SW_WAR
	.align		4
.L_190:
        /*00f8*/ 	.byte	0x04, 0x36
        /*00fa*/ 	.short	(.L_192 - .L_191)
.L_191:
        /*00fc*/ 	.word	0x00000008
.L_192:


//--------------------- .nv.info._ZN3cub18CUB_300001_SM_10006detail11EmptyKernelIvEEvv --------------------------
	.section	.nv.info._ZN3cub18CUB_300001_SM_10006detail11EmptyKernelIvEEvv,"",@"SHT_CUDA_INFO"
	.sectionflags	@""
	.align	4


	//----- nvinfo : EIATTR_CUDA_API_VERSION
	.align		4
        /*0000*/ 	.byte	0x04, 0x37
        /*0002*/ 	.short	(.L_194 - .L_193)
.L_193:
        /*0004*/ 	.word	0x00000082


	//----- nvinfo : EIATTR_SPARSE_MMA_MASK
	.align		4
.L_194:
        /*0008*/ 	.byte	0x03, 0x50
        /*000a*/ 	.short	0x0000


	//----- nvinfo : EIATTR_MAXREG_COUNT
	.align		4
        /*000c*/ 	.byte	0x03, 0x1b
        /*000e*/ 	.short	0x00ff


	//----- nvinfo : EIATTR_MERCURY_ISA_VERSION
	.align		4
        /*0010*/ 	.byte	0x03, 0x5f
        /*0012*/ 	.short	0x0101


	//----- nvinfo : EIATTR_VRC_CTA_INIT_COUNT
	.align		4
        /*0014*/ 	.byte	0x02, 0x4a
	.zero		1
	.zero		1


	//----- nvinfo : EIATTR_EXIT_INSTR_OFFSETS
	.align		4
        /*0018*/ 	.byte	0x04, 0x1c
        /*001a*/ 	.short	(.L_196 - .L_195)


	//   ....[0]....
.L_195:
        /*001c*/ 	.word	0x00000010


	//----- nvinfo : EIATTR_SW_WAR
	.align		4
.L_196:
        /*0020*/ 	.byte	0x04, 0x36
        /*0022*/ 	.short	(.L_198 - .L_197)
.L_197:
        /*0024*/ 	.word	0x00000008
.L_198:


//--------------------- .nv.info._Z14calculate_hashPjS_i --------------------------
	.section	.nv.info._Z14calculate_hashPjS_i,"",@"SHT_CUDA_INFO"
	.sectionflags	@""
	.align	4


	//----- nvinfo : EIATTR_CUDA_API_VERSION
	.align		4
        /*0000*/ 	.byte	0x04, 0x37
        /*0002*/ 	.short	(.L_200 - .L_199)
.L_199:
        /*0004*/ 	.word	0x00000082


	//----- nvinfo : EIATTR_KPARAM_INFO
	.align		4
.L_200:
        /*0008*/ 	.byte	0x04, 0x17
        /*000a*/ 	.short	(.L_202 - .L_201)
.L_201:
        /*000c*/ 	.word	0x00000000
        /*0010*/ 	.short	0x0002
        /*0012*/ 	.short	0x0010
        /*0014*/ 	.byte	0x00, 0xf0, 0x11, 0x00


	//----- nvinfo : EIATTR_KPARAM_INFO
	.align		4
.L_202:
        /*0018*/ 	.byte	0x04, 0x17
        /*001a*/ 	.short	(.L_204 - .L_203)
.L_203:
        /*001c*/ 	.word	0x00000000
        /*0020*/ 	.short	0x0001
        /*0022*/ 	.short	0x0008
        /*0024*/ 	.byte	0x00, 0xf5, 0x21, 0x00


	//----- nvinfo : EIATTR_KPARAM_INFO
	.align		4
.L_204:
        /*0028*/ 	.byte	0x04, 0x17
        /*002a*/ 	.short	(.L_206 - .L_205)
.L_205:
        /*002c*/ 	.word	0x00000000
        /*0030*/ 	.short	0x0000
        /*0032*/ 	.short	0x0000
        /*0034*/ 	.byte	0x00, 0xf5, 0x21, 0x00


	//----- nvinfo : EIATTR_SPARSE_MMA_MASK
	.align		4
.L_206:
        /*0038*/ 	.byte	0x03, 0x50
        /*003a*/ 	.short	0x0000


	//----- nvinfo : EIATTR_MAXREG_COUNT
	.align		4
        /*003c*/ 	.byte	0x03, 0x1b
        /*003e*/ 	.short	0x00ff


	//----- nvinfo : EIATTR_MERCURY_ISA_VERSION
	.align		4
        /*0040*/ 	.byte	0x03, 0x5f
        /*0042*/ 	.short	0x0101


	//----- nvinfo : EIATTR_VRC_CTA_INIT_COUNT
	.align		4
        /*0044*/ 	.byte	0x02, 0x4a
	.zero		1
	.zero		1


	//----- nvinfo : EIATTR_EXIT_INSTR_OFFSETS
	.align		4
        /*0048*/ 	.byte	0x04, 0x1c
        /*004a*/ 	.short	(.L_208 - .L_207)


	//   ....[0]....
.L_207:
        /*004c*/ 	.word	0x00000070


	//   ....[1]....
        /*0050*/ 	.word	0x00000100


	//----- nvinfo : EIATTR_CBANK_PARAM_SIZE
	.align		4
.L_208:
        /*0054*/ 	.byte	0x03, 0x19
        /*0056*/ 	.short	0x0014


	//----- nvinfo : EIATTR_PARAM_CBANK
	.align		4
        /*0058*/ 	.byte	0x04, 0x0a
        /*005a*/ 	.short	(.L_210 - .L_209)
	.align		4
.L_209:
        /*005c*/ 	.word	index@(.nv.constant0._Z14calculate_hashPjS_i)
        /*0060*/ 	.short	0x0380
        /*0062*/ 	.short	0x0014


	//----- nvinfo : EIATTR_SW_WAR
	.align		4
.L_210:
        /*0064*/ 	.byte	0x04, 0x36
        /*0066*/ 	.short	(.L_212 - .L_211)
.L_211:
        /*0068*/ 	.word	0x00000008
.L_212:


//--------------------- .nv.callgraph             --------------------------
	.section	.nv.callgraph,"",@"SHT_CUDA_CALLGRAPH"
	.align	4
	.sectionentsize	8
	.align		4
        /*0000*/ 	.word	0x00000000
	.align		4
        /*0004*/ 	.word	0xffffffff
	.align		4
        /*0008*/ 	.word	0x00000000
	.align		4
        /*000c*/ 	.word	0xfffffffe
	.align		4
        /*0010*/ 	.word	0x00000000
	.align		4
        /*0014*/ 	.word	0xfffffffd
	.align		4
        /*0018*/ 	.word	0x00000000
	.align		4
        /*001c*/ 	.word	0xfffffffc


//--------------------- .nv.constant4             --------------------------
	.section	.nv.constant4,"a",@progbits
	.align	8
	.align		8
.nv.constant4:
        /*0000*/ 	.dword	_ZN34_INTERNAL_061a0eac_4_k_cu_f20016934cuda3std3__45__cpo5beginE
	.align		8
        /*0008*/ 	.dword	_ZN34_INTERNAL_061a0eac_4_k_cu_f20016934cuda3std3__45__cpo3endE
	.align		8
        /*0010*/ 	.dword	_ZN34_INTERNAL_061a0eac_4_k_cu_f20016934cuda3std3__45__cpo6cbeginE
	.align		8
        /*0018*/ 	.dword	_ZN34_INTERNAL_061a0eac_4_k_cu_f20016934cuda3std3__45__cpo4cendE
	.align		8
        /*0020*/ 	.dword	_ZN34_INTERNAL_061a0eac_4_k_cu_f20016934cuda3std3__45__cpo6rbeginE
	.align		8
        /*0028*/ 	.dword	_ZN34_INTERNAL_061a0eac_4_k_cu_f20016934cuda3std3__45__cpo4rendE
	.align		8
        /*0030*/ 	.dword	_ZN34_INTERNAL_061a0eac_4_k_cu_f20016934cuda3std3__45__cpo7crbeginE
	.align		8
        /*0038*/ 	.dword	_ZN34_INTERNAL_061a0eac_4_k_cu_f20016934cuda3std3__45__cpo5crendE
	.align		8
        /*0040*/ 	.dword	_ZN34_INTERNAL_061a0eac_4_k_cu_f20016934cuda3std3__436_GLOBAL__N__061a0eac_4_k_cu_f20016936ignoreE
	.align		8
        /*0048*/ 	.dword	_ZN34_INTERNAL_061a0eac_4_k_cu_f20016934cuda3std3__419piecewise_constructE
	.align		8
        /*0050*/ 	.dword	_ZN34_INTERNAL_061a0eac_4_k_cu_f20016934cuda3std3__48in_placeE
	.align		8
        /*0058*/ 	.dword	_ZN34_INTERNAL_061a0eac_4_k_cu_f20016934cuda3std3__420unreachable_sentinelE
	.align		8
        /*0060*/ 	.dword	_ZN34_INTERNAL_061a0eac_4_k_cu_f20016934cuda3std3__47nulloptE
	.align		8
        /*0068*/ 	.dword	_ZN34_INTERNAL_061a0eac_4_k_cu_f20016934cuda3std3__48unexpectE
	.align		8
        /*0070*/ 	.dword	_ZN34_INTERNAL_061a0eac_4_k_cu_f20016934cuda3std6ranges3__45__cpo4swapE
	.align		8
        /*0078*/ 	.dword	_ZN34_INTERNAL_061a0eac_4_k_cu_f20016934cuda3std6ranges3__45__cpo9iter_moveE
	.align		8
        /*0080*/ 	.dword	_ZN34_INTERNAL_061a0eac_4_k_cu_f20016934cuda3std6ranges3__45__cpo5beginE
	.align		8
        /*0088*/ 	.dword	_ZN34_INTERNAL_061a0eac_4_k_cu_f20016934cuda3std6ranges3__45__cpo3endE
	.align		8
        /*0090*/ 	.dword	_ZN34_INTERNAL_061a0eac_4_k_cu_f20016934cuda3std6ranges3__45__cpo6cbeginE
	.align		8
        /*0098*/ 	.dword	_ZN34_INTERNAL_061a0eac_4_k_cu_f20016934cuda3std6ranges3__45__cpo4cendE
	.align		8
        /*00a0*/ 	.dword	_ZN34_INTERNAL_061a0eac_4_k_cu_f20016934cuda3std6ranges3__45__cpo7advanceE
	.align		8
        /*00a8*/ 	.dword	_ZN34_INTERNAL_061a0eac_4_k_cu_f20016934cuda3std6ranges3__45__cpo9iter_swapE
	.align		8
        /*00b0*/ 	.dword	_ZN34_INTERNAL_061a0eac_4_k_cu_f20016934cuda3std6ranges3__45__cpo4nextE
	.align		8
        /*00b8*/ 	.dword	_ZN34_INTERNAL_061a0eac_4_k_cu_f20016934cuda3std6ranges3__45__cpo4prevE
	.align		8
        /*00c0*/ 	.dword	_ZN34_INTERNAL_061a0eac_4_k_cu_f20016934cuda3std6ranges3__45__cpo4dataE
	.align		8
        /*00c8*/ 	.dword	_ZN34_INTERNAL_061a0eac_4_k_cu_f20016934cuda3std6ranges3__45__cpo5cdataE
	.align		8
        /*00d0*/ 	.dword	_ZN34_INTERNAL_061a0eac_4_k_cu_f20016934cuda3std6ranges3__45__cpo4sizeE
	.align		8
        /*00d8*/ 	.dword	_ZN34_INTERNAL_061a0eac_4_k_cu_f20016934cuda3std6ranges3__45__cpo5ssizeE
	.align		8
        /*00e0*/ 	.dword	_ZN34_INTERNAL_061a0eac_4_k_cu_f20016934cuda3std6ranges3__45__cpo8distanceE
	.align		8
        /*00e8*/ 	.dword	_ZN34_INTERNAL_061a0eac_4_k_cu_f20016936thrust24THRUST_300001_SM_1000_NS8cuda_cub3parE
	.align		8
        /*00f0*/ 	.dword	_ZN34_INTERNAL_061a0eac_4_k_cu_f20016936thrust24THRUST_300001_SM_1000_NS8cuda_cub10par_nosyncE
	.align		8
        /*00f8*/ 	.dword	_ZN34_INTERNAL_061a0eac_4_k_cu_f20016936thrust24THRUST_300001_SM_1000_NS6system6detail10sequential3seqE
	.align		8
        /*0100*/ 	.dword	_ZN34_INTERNAL_061a0eac_4_k_cu_f20016936thrust24THRUST_300001_SM_1000_NS6system3cpp3parE
	.align		8
        /*0108*/ 	.dword	_ZN34_INTERNAL_061a0eac_4_k_cu_f20016936thrust24THRUST_300001_SM_1000_NS12placeholders2_1E
	.align		8
        /*0110*/ 	.dword	_ZN34_INTERNAL_061a0eac_4_k_cu_f20016936thrust24THRUST_300001_SM_1000_NS12placeholders2_2E
	.align		8
        /*0118*/ 	.dword	_ZN34_INTERNAL_061a0eac_4_k_cu_f20016936thrust24THRUST_300001_SM_1000_NS12placeholders2_3E
	.align		8
        /*0120*/ 	.dword	_ZN34_INTERNAL_061a0eac_4_k_cu_f20016936thrust24THRUST_300001_SM_1000_NS12placeholders2_4E
	.align		8
        /*0128*/ 	.dword	_ZN34_INTERNAL_061a0eac_4_k_cu_f20016936thrust24THRUST_300001_SM_1000_NS12placeholders2_5E
	.align		8
        /*0130*/ 	.dword	_ZN34_INTERNAL_061a0eac_4_k_cu_f20016936thrust24THRUST_300001_SM_1000_NS12placeholders2_6E
	.align		8
        /*0138*/ 	.dword	_ZN34_INTERNAL_061a0eac_4_k_cu_f20016936thrust24THRUST_300001_SM_1000_NS12placeholders2_7E
	.align		8
        /*0140*/ 	.dword	_ZN34_INTERNAL_061a0eac_4_k_cu_f20016936thrust24THRUST_300001_SM_1000_NS12placeholders2_8E
	.align		8
        /*0148*/ 	.dword	_ZN34_INTERNAL_061a0eac_4_k_cu_f20016936thrust24THRUST_300001_SM_1000_NS12placeholders2_9E
	.align		8
        /*0150*/ 	.dword	_ZN34_INTERNAL_061a0eac_4_k_cu_f20016936thrust24THRUST_300001_SM_1000_NS12placeholders3_10E
	.align		8
        /*0158*/ 	.dword	_ZN34_INTERNAL_061a0eac_4_k_cu_f20016936thrust24THRUST_300001_SM_1000_NS3seqE
	.align		8
        /*0160*/ 	.dword	_ZN34_INTERNAL_061a0eac_4_k_cu_f20016936thrust24THRUST_300001_SM_1000_NS6deviceE


//--------------------- .text._ZN3cub18CUB_300001_SM_10006detail10radix_sort29DeviceRadixSortOnesweepKernelINS1_5radix10policy_hubIjjyE10Policy1000ELNS0_9SortOrderE0EjjyiiNS1_21identity_decomposer_tEEEvPT5_SB_PT3_PKSC_PT1_PKSG_PT2_PKSK_T4_iiT6_ --------------------------
	.section	.text._ZN3cub18CUB_300001_SM_10006detail10radix_sort29DeviceRadixSortOnesweepKernelINS1_5radix10policy_hubIjjyE10Policy1000ELNS0_9SortOrderE0EjjyiiNS1_21identity_decomposer_tEEEvPT5_SB_PT3_PKSC_PT1_PKSG_PT2_PKSK_T4_iiT6_,"ax",@progbits
	.align	128
        .global         _ZN3cub18CUB_300001_SM_10006detail10radix_sort29DeviceRadixSortOnesweepKernelINS1_5radix10policy_hubIjjyE10Policy1000ELNS0_9SortOrderE0EjjyiiNS1_21identity_decomposer_tEEEvPT5_SB_PT3_PKSC_PT1_PKSG_PT2_PKSK_T4_iiT6_
        .type           _ZN3cub18CUB_300001_SM_10006detail10radix_sort29DeviceRadixSortOnesweepKernelINS1_5radix10policy_hubIjjyE10Policy1000ELNS0_9SortOrderE0EjjyiiNS1_21identity_decomposer_tEEEvPT5_SB_PT3_PKSC_PT1_PKSG_PT2_PKSK_T4_iiT6_,@function
        .size           _ZN3cub18CUB_300001_SM_10006detail10radix_sort29DeviceRadixSortOnesweepKernelINS1_5radix10policy_hubIjjyE10Policy1000ELNS0_9SortOrderE0EjjyiiNS1_21identity_decomposer_tEEEvPT5_SB_PT3_PKSC_PT1_PKSG_PT2_PKSK_T4_iiT6_,(.L_x_224 - _ZN3cub18CUB_300001_SM_10006detail10radix_sort29DeviceRadixSortOnesweepKernelINS1_5radix10policy_hubIjjyE10Policy1000ELNS0_9SortOrderE0EjjyiiNS1_21identity_decomposer_tEEEvPT5_SB_PT3_PKSC_PT1_PKSG_PT2_PKSK_T4_iiT6_)
        .other          _ZN3cub18CUB_300001_SM_10006detail10radix_sort29DeviceRadixSortOnesweepKernelINS1_5radix10policy_hubIjjyE10Policy1000ELNS0_9SortOrderE0EjjyiiNS1_21identity_decomposer_tEEEvPT5_SB_PT3_PKSC_PT1_PKSG_PT2_PKSK_T4_iiT6_,@"STO_CUDA_ENTRY STV_DEFAULT"
_ZN3cub18CUB_300001_SM_10006detail10radix_sort29DeviceRadixSortOnesweepKernelINS1_5radix10policy_hubIjjyE10Policy1000ELNS0_9SortOrderE0EjjyiiNS1_21identity_decomposer_tEEEvPT5_SB_PT3_PKSC_PT1_PKSG_PT2_PKSK_T4_iiT6_:
.text._ZN3cub18CUB_300001_SM_10006detail10radix_sort29DeviceRadixSortOnesweepKernelINS1_5radix10policy_hubIjjyE10Policy1000ELNS0_9SortOrderE0EjjyiiNS1_21identity_decomposer_tEEEvPT5_SB_PT3_PKSC_PT1_PKSG_PT2_PKSK_T4_iiT6_:
[----:B------:R-:W0:Y:S01]  /*0000*/  LDC R1, c[0x0][0x37c] ;  /* 0x0000df00ff017b82 */ /* 0x000e220000000800 */
[----:B------:R-:W1:Y:S01]  /*0010*/  S2R R37, SR_TID.X ;  /* 0x0000000000257919 */ /* 0x000e620000002100 */
[----:B------:R-:W-:Y:S01]  /*0020*/  MOV R0, 0x400 ;  /* 0x0000040000007802 */ /* 0x000fe20000000f00 */
[----:B------:R-:W2:Y:S01]  /*0030*/  LDCU.64 UR8, c[0x0][0x358] ;  /* 0x00006b00ff0877ac */ /* 0x000ea20008000a00 */
[----:B------:R-:W-:Y:S01]  /*0040*/  BSSY.RECONVERGENT B0, `(.L_x_0) ;  /* 0x000000d000007945 */ /* 0x000fe20003800200 */
[----:B------:R-:W3:Y:S01]  /*0050*/  S2R R3, SR_CgaCtaId ;  /* 0x0000000000037919 */ /* 0x000ee20000008800 */
[----:B0-----:R-:W-:Y:S01]  /*0060*/  VIADD R1, R1, 0xfffffff8 ;  /* 0xfffffff801017836 */ /* 0x001fe20000000000 */
[----:B-1----:R-:W-:Y:S02]  /*0070*/  ISETP.NE.AND P0, PT, R37, RZ, PT ;  /* 0x000000ff2500720c */ /* 0x002fe40003f05270 */
[----:B---3--:R-:W-:-:S11]  /*0080*/  LEA R0, R3, R0, 0x18 ;  /* 0x0000000003007211 */ /* 0x008fd600078ec0ff */
[----:B--2---:R-:W-:Y:S05]  /*0090*/  @P0 BRA `(.L_x_1) ;  /* 0x00000000001c0947 */ /* 0x004fea0003800000 */
[----:B------:R-:W0:Y:S01]  /*00a0*/  LDC.64 R2, c[0x0][0x388] ;  /* 0x0000e200ff027b82 */ /* 0x000e220000000a00 */
[----:B------:R-:W-:-:S05]  /*00b0*/  IMAD.MOV.U32 R5, RZ, RZ, 0x1 ;  /* 0x00000001ff057424 */ /* 0x000fca00078e00ff */
[----:B0-----:R-:W2:Y:S02]  /*00c0*/  ATOMG.E.ADD.STRONG.GPU PT, R2, desc[UR8][R2.64], R5 ;  /* 0x80000005020279a8 */ /* 0x001ea400081ef108 */
[----:B------:R-:W0:Y:S01]  /*00d0*/  S2UR UR5, SR_CgaCtaId ;  /* 0x00000000000579c3 */ /* 0x000e220000008800 */
[----:B------:R-:W-:Y:S02]  /*00e0*/  UMOV UR4, 0x400 ;  /* 0x0000040000047882 */ /* 0x000fe40000000000 */
[----:B0-----:R-:W-:-:S09]  /*00f0*/  ULEA UR4, UR5, UR4, 0x18 ;  /* 0x0000000405047291 */ /* 0x001fd2000f8ec0ff */
[----:B--2---:R0:W-:Y:S03]  /*0100*/  STS [UR4+0x6600], R2 ;  /* 0x00660002ff007988 */ /* 0x0041e60008000804 */
.L_x_1:
[----:B------:R-:W-:Y:S05]  /*0110*/  BSYNC.RECONVERGENT B0 ;  /* 0x0000000000007941 */ /* 0x000fea0003800200 */
.L_x_0:
[----:B------:R-:W-:Y:S01]  /*0120*/  BAR.SYNC.DEFER_BLOCKING 0x0 ;  /* 0x0000000000007b1d */ /* 0x000fe20000010000 */
[----:B------:R-:W-:-:S05]  /*0130*/  SHF.R.U32.HI R21, RZ, 0x5, R37 ;  /* 0x00000005ff157819 */ /* 0x000fca0000011625 */
[----:B------:R-:W1:Y:S01]  /*0140*/  LDCU UR4, c[0x0][0x3c0] ;  /* 0x00007800ff0477ac */ /* 0x000e620008000800 */
[----:B------:R-:W2:Y:S01]  /*0150*/  S2R R26, SR_LANEID ;  /* 0x00000000001a7919 */ /* 0x000ea20000000000 */
[----:B0-----:R-:W0:Y:S02]  /*0160*/  LDS R2, [R0+0x6600] ;  /* 0x0066000000027984 */ /* 0x001e240000000800 */
[----:B0-----:R-:W-:-:S04]  /*0170*/  IMAD R4, R2, 0x1980, RZ ;  /* 0x0000198002047824 */ /* 0x001fc800078e02ff */
[----:B------:R-:W-:Y:S01]  /*0180*/  VIADD R63, R4, 0x1980 ;  /* 0x00001980043f7836 */ /* 0x000fe20000000000 */
[----:B------:R-:W-:-:S04]  /*0190*/  SHF.R.S32.HI R64, RZ, 0x1f, R4 ;  /* 0x0000001fff407819 */ /* 0x000fc80000011404 */
[----:B-1----:R-:W-:-:S13]  /*01a0*/  ISETP.GT.AND P0, PT, R63, UR4, PT ;  /* 0x000000043f007c0c */ /* 0x002fda000bf04270 */
[----:B--2---:R-:W-:Y:S05]  /*01b0*/  @P0 BRA `(.L_x_2) ;  /* 0x0000000000680947 */ /* 0x004fea0003800000 */
[----:B------:R-:W0:Y:S01]  /*01c0*/  LDCU.64 UR4, c[0x0][0x3a8] ;  /* 0x00007500ff0477ac */ /* 0x000e220008000a00 */
[C---:B------:R-:W-:Y:S02]  /*01d0*/  LOP3.LUT R3, R37.reuse, 0x1f, RZ, 0xc0, !PT ;  /* 0x0000001f25037812 */ /* 0x040fe400078ec0ff */
[----:B------:R-:W-:-:S05]  /*01e0*/  LOP3.LUT R6, R37, 0x3e0, RZ, 0xc0, !PT ;  /* 0x000003e025067812 */ /* 0x000fca00078ec0ff */
[----:B------:R-:W-:-:S05]  /*01f0*/  IMAD R3, R6, 0x11, R3 ;  /* 0x0000001106037824 */ /* 0x000fca00078e0203 */
[----:B------:R-:W-:-:S05]  /*0200*/  IADD3 R41, P0, PT, R4, R3, RZ ;  /* 0x0000000304297210 */ /* 0x000fca0007f1e0ff */
[----:B------:R-:W-:Y:S01]  /*0210*/  IMAD.X R64, RZ, RZ, R64, P0 ;  /* 0x000000ffff407224 */ /* 0x000fe200000e0640 */
[----:B0-----:R-:W-:-:S04]  /*0220*/  LEA R22, P0, R41, UR4, 0x2 ;  /* 0x0000000429167c11 */ /* 0x001fc8000f8010ff */
[----:B------:R-:W-:-:S05]  /*0230*/  LEA.HI.X R23, R41, UR5, R64, 0x2, P0 ;  /* 0x0000000529177c11 */ /* 0x000fca00080f1440 */
[----:B------:R0:W5:Y:S04]  /*0240*/  LDG.E R4, desc[UR8][R22.64] ;  /* 0x0000000816047981 */ /* 0x000168000c1e1900 */
        /* <DEDUP_REMOVED lines=15> */
[----:B------:R0:W5:Y:S01]  /*0340*/  LDG.E R20, desc[UR8][R22.64+0x800] ;  /* 0x0008000816147981 */ /* 0x000162000c1e1900 */
[----:B------:R-:W-:Y:S05]  /*0350*/  BRA `(.L_x_3) ;  /* 0x0000000400307947 */ /* 0x000fea0003800000 */
.L_x_2:
[C---:B------:R-:W-:Y:S01]  /*0360*/  LOP3.LUT R3, R37.reuse, 0x1f, RZ, 0xc0, !PT ;  /* 0x0000001f25037812 */ /* 0x040fe200078ec0ff */
[----:B------:R-:W0:Y:S01]  /*0370*/  LDCU.64 UR6, c[0x0][0x3a8] ;  /* 0x00007500ff0677ac */ /* 0x000e220008000a00 */
[----:B------:R-:W-:Y:S02]  /*0380*/  LOP3.LUT R6, R37, 0x3e0, RZ, 0xc0, !PT ;  /* 0x000003e025067812 */ /* 0x000fe400078ec0ff */
[----:B------:R-:W-:-:S03]  /*0390*/  IADD3 R14, PT, PT, -R4, UR4, RZ ;  /* 0x00000004040e7c10 */ /* 0x000fc6000fffe1ff */
[----:B------:R-:W-:-:S04]  /*03a0*/  IMAD R3, R6, 0x11, R3 ;  /* 0x0000001106037824 */ /* 0x000fc800078e0203 */
[C---:B------:R-:W-:Y:S01]  /*03b0*/  VIADD R5, R3.reuse, 0x20 ;  /* 0x0000002003057836 */ /* 0x040fe20000000000 */
[----:B------:R-:W-:Y:S01]  /*03c0*/  IADD3 R41, P0, PT, R4, R3, RZ ;  /* 0x0000000304297210 */ /* 0x000fe20007f1e0ff */
[C---:B------:R-:W-:Y:S01]  /*03d0*/  VIADD R7, R3.reuse, 0x40 ;  /* 0x0000004003077836 */ /* 0x040fe20000000000 */
[-C--:B------:R-:W-:Y:S01]  /*03e0*/  ISETP.GE.AND P2, PT, R3, R14.reuse, PT ;  /* 0x0000000e0300720c */ /* 0x080fe20003f46270 */
[----:B------:R-:W-:Y:S01]  /*03f0*/  IMAD.MOV.U32 R4, RZ, RZ, -0x1 ;  /* 0xffffffffff047424 */ /* 0x000fe200078e00ff */
[-C--:B------:R-:W-:Y:S01]  /*0400*/  ISETP.GE.AND P3, PT, R5, R14.reuse, PT ;  /* 0x0000000e0500720c */ /* 0x080fe20003f66270 */
[----:B------:R-:W-:Y:S01]  /*0410*/  VIADD R5, R3, 0x60 ;  /* 0x0000006003057836 */ /* 0x000fe20000000000 */
[-C--:B------:R-:W-:Y:S01]  /*0420*/  ISETP.GE.AND P4, PT, R7, R14.reuse, PT ;  /* 0x0000000e0700720c */ /* 0x080fe20003f86270 */
[----:B------:R-:W-:Y:S01]  /*0430*/  IMAD.X R64, RZ, RZ, R64, P0 ;  /* 0x000000ffff407224 */ /* 0x000fe200000e0640 */
[----:B0-----:R-:W-:Y:S01]  /*0440*/  LEA R22, P0, R41, UR6, 0x2 ;  /* 0x0000000629167c11 */ /* 0x001fe2000f8010ff */
[----:B------:R-:W-:Y:S01]  /*0450*/  VIADD R7, R3, 0x80 ;  /* 0x0000008003077836 */ /* 0x000fe20000000000 */
[-C--:B------:R-:W-:Y:S01]  /*0460*/  ISETP.GE.AND P5, PT, R5, R14.reuse, PT ;  /* 0x0000000e0500720c */ /* 0x080fe20003fa6270 */
[----:B------:R-:W-:Y:S01]  /*0470*/  VIADD R5, R3, 0xa0 ;  /* 0x000000a003057836 */ /* 0x000fe20000000000 */
[----:B------:R-:W-:Y:S01]  /*0480*/  LEA.HI.X R23, R41, UR7, R64, 0x2, P0 ;  /* 0x0000000729177c11 */ /* 0x000fe200080f1440 */
[----:B------:R-:W-:Y:S01]  /*0490*/  IMAD.MOV.U32 R6, RZ, RZ, -0x1 ;  /* 0xffffffffff067424 */ /* 0x000fe200078e00ff */
[-C--:B------:R-:W-:Y:S01]  /*04a0*/  ISETP.GE.AND P6, PT, R7, R14.reuse, PT ;  /* 0x0000000e0700720c */ /* 0x080fe20003fc6270 */
[----:B------:R-:W-:Y:S01]  /*04b0*/  VIADD R7, R3, 0xc0 ;  /* 0x000000c003077836 */ /* 0x000fe20000000000 */
[-C--:B------:R-:W-:Y:S01]  /*04c0*/  ISETP.GE.AND P0, PT, R5, R14.reuse, PT ;  /* 0x0000000e0500720c */ /* 0x080fe20003f06270 */
[C---:B------:R-:W-:Y:S01]  /*04d0*/  VIADD R5, R3.reuse, 0xe0 ;  /* 0x000000e003057836 */ /* 0x040fe20000000000 */
[----:B------:R1:W5:Y:S01]  /*04e0*/  @!P2 LDG.E R4, desc[UR8][R22.64] ;  /* 0x000000081604a981 */ /* 0x000362000c1e1900 */
[----:B------:R-:W-:Y:S01]  /*04f0*/  VIADD R11, R3, 0x120 ;  /* 0x00000120030b7836 */ /* 0x000fe20000000000 */
[----:B------:R-:W-:-:S02]  /*0500*/  ISETP.GE.AND P1, PT, R7, R14, PT ;  /* 0x0000000e0700720c */ /* 0x000fc40003f26270 */
[-C--:B------:R-:W-:Y:S01]  /*0510*/  ISETP.GE.AND P2, PT, R5, R14.reuse, PT ;  /* 0x0000000e0500720c */ /* 0x080fe20003f46270 */
[----:B------:R-:W-:Y:S01]  /*0520*/  IMAD.MOV.U32 R5, RZ, RZ, -0x1 ;  /* 0xffffffffff057424 */ /* 0x000fe200078e00ff */
[----:B------:R1:W5:Y:S01]  /*0530*/  @!P4 LDG.E R6, desc[UR8][R22.64+0x100] ;  /* 0x000100081606c981 */ /* 0x000362000c1e1900 */
[----:B------:R-:W-:Y:S01]  /*0540*/  VIADD R9, R3, 0x100 ;  /* 0x0000010003097836 */ /* 0x000fe20000000000 */
[-C--:B------:R-:W-:Y:S01]  /*0550*/  ISETP.GE.AND P4, PT, R11, R14.reuse, PT ;  /* 0x0000000e0b00720c */ /* 0x080fe20003f86270 */
[----:B------:R-:W-:Y:S02]  /*0560*/  IMAD.MOV.U32 R8, RZ, RZ, -0x1 ;  /* 0xffffffffff087424 */ /* 0x000fe400078e00ff */
[----:B------:R-:W-:Y:S01]  /*0570*/  VIADD R11, R3, 0x160 ;  /* 0x00000160030b7836 */ /* 0x000fe20000000000 */
[----:B------:R1:W5:Y:S01]  /*0580*/  @!P3 LDG.E R5, desc[UR8][R22.64+0x80] ;  /* 0x000080081605b981 */ /* 0x000362000c1e1900 */
[----:B------:R-:W-:Y:S01]  /*0590*/  IMAD.MOV.U32 R7, RZ, RZ, -0x1 ;  /* 0xffffffffff077424 */ /* 0x000fe200078e00ff */
[-C--:B------:R-:W-:Y:S01]  /*05a0*/  ISETP.GE.AND P3, PT, R9, R14.reuse, PT ;  /* 0x0000000e0900720c */ /* 0x080fe20003f66270 */
[----:B------:R-:W-:Y:S01]  /*05b0*/  VIADD R9, R3, 0x140 ;  /* 0x0000014003097836 */ /* 0x000fe20000000000 */
[----:B------:R1:W5:Y:S01]  /*05c0*/  @!P6 LDG.E R8, desc[UR8][R22.64+0x200] ;  /* 0x000200081608e981 */ /* 0x000362000c1e1900 */
[----:B------:R-:W-:Y:S01]  /*05d0*/  IMAD.MOV.U32 R10, RZ, RZ, -0x1 ;  /* 0xffffffffff0a7424 */ /* 0x000fe200078e00ff */
[-C--:B------:R-:W-:Y:S01]  /*05e0*/  ISETP.GE.AND P6, PT, R11, R14.reuse, PT ;  /* 0x0000000e0b00720c */ /* 0x080fe20003fc6270 */
[----:B------:R-:W-:Y:S01]  /*05f0*/  VIADD R11, R3, 0x1a0 ;  /* 0x000001a0030b7836 */ /* 0x000fe20000000000 */
[----:B------:R1:W5:Y:S01]  /*0600*/  @!P5 LDG.E R7, desc[UR8][R22.64+0x180] ;  /* 0x000180081607d981 */ /* 0x000362000c1e1900 */
[----:B------:R-:W-:Y:S01]  /*0610*/  ISETP.GE.AND P5, PT, R9, R14, PT ;  /* 0x0000000e0900720c */ /* 0x000fe20003fa6270 */
[----:B------:R-:W-:-:S02]  /*0620*/  IMAD.MOV.U32 R9, RZ, RZ, -0x1 ;  /* 0xffffffffff097424 */ /* 0x000fc400078e00ff */
[----:B------:R1:W5:Y:S01]  /*0630*/  @!P1 LDG.E R10, desc[UR8][R22.64+0x300] ;  /* 0x00030008160a9981 */ /* 0x000362000c1e1900 */
[-C--:B------:R-:W-:Y:S01]  /*0640*/  ISETP.GE.AND P1, PT, R11, R14.reuse, PT ;  /* 0x0000000e0b00720c */ /* 0x080fe20003f26270 */
[C---:B------:R-:W-:Y:S02]  /*0650*/  VIADD R13, R3.reuse, 0x180 ;  /* 0x00000180030d7836 */ /* 0x040fe40000000000 */
[----:B------:R-:W-:Y:S01]  /*0660*/  IMAD.MOV.U32 R11, RZ, RZ, -0x1 ;  /* 0xffffffffff0b7424 */ /* 0x000fe200078e00ff */
[----:B------:R1:W5:Y:S01]  /*0670*/  @!P0 LDG.E R9, desc[UR8][R22.64+0x280] ;  /* 0x0002800816098981 */ /* 0x000362000c1e1900 */
[----:B------:R-:W-:Y:S01]  /*0680*/  VIADD R15, R3, 0x1c0 ;  /* 0x000001c0030f7836 */ /* 0x000fe20000000000 */
[-C--:B------:R-:W-:Y:S01]  /*0690*/  ISETP.GE.AND P0, PT, R13, R14.reuse, PT ;  /* 0x0000000e0d00720c */ /* 0x080fe20003f06270 */
[----:B------:R-:W-:Y:S02]  /*06a0*/  IMAD.MOV.U32 R12, RZ, RZ, -0x1 ;  /* 0xffffffffff0c7424 */ /* 0x000fe400078e00ff */
[----:B------:R-:W-:Y:S01]  /*06b0*/  IMAD.MOV.U32 R13, RZ, RZ, -0x1 ;  /* 0xffffffffff0d7424 */ /* 0x000fe200078e00ff */
[----:B------:R1:W5:Y:S01]  /*06c0*/  @!P2 LDG.E R11, desc[UR8][R22.64+0x380] ;  /* 0x00038008160ba981 */ /* 0x000362000c1e1900 */
[----:B------:R-:W-:Y:S01]  /*06d0*/  ISETP.GE.AND P2, PT, R15, R14, PT ;  /* 0x0000000e0f00720c */ /* 0x000fe20003f46270 */
[----:B------:R-:W-:-:S02]  /*06e0*/  VIADD R17, R3, 0x1e0 ;  /* 0x000001e003117836 */ /* 0x000fc40000000000 */
[----:B------:R-:W-:Y:S01]  /*06f0*/  VIADD R15, R3, 0x200 ;  /* 0x00000200030f7836 */ /* 0x000fe20000000000 */
[----:B------:R1:W5:Y:S02]  /*0700*/  @!P3 LDG.E R12, desc[UR8][R22.64+0x400] ;  /* 0x00040008160cb981 */ /* 0x000364000c1e1900 */
[-C--:B------:R-:W-:Y:S02]  /*0710*/  ISETP.GE.AND P3, PT, R17, R14.reuse, PT ;  /* 0x0000000e1100720c */ /* 0x080fe40003f66270 */
[----:B------:R1:W5:Y:S01]  /*0720*/  @!P4 LDG.E R13, desc[UR8][R22.64+0x480] ;  /* 0x00048008160dc981 */ /* 0x000362000c1e1900 */
[----:B------:R-:W-:Y:S01]  /*0730*/  ISETP.GE.AND P4, PT, R15, R14, PT ;  /* 0x0000000e0f00720c */ /* 0x000fe20003f86270 */
[----:B------:R-:W-:Y:S02]  /*0740*/  IMAD.MOV.U32 R14, RZ, RZ, -0x1 ;  /* 0xffffffffff0e7424 */ /* 0x000fe400078e00ff */
[----:B------:R-:W-:Y:S02]  /*0750*/  IMAD.MOV.U32 R15, RZ, RZ, -0x1 ;  /* 0xffffffffff0f7424 */ /* 0x000fe400078e00ff */
[----:B------:R-:W-:-:S02]  /*0760*/  IMAD.MOV.U32 R16, RZ, RZ, -0x1 ;  /* 0xffffffffff107424 */ /* 0x000fc400078e00ff */
[----:B------:R-:W-:Y:S01]  /*0770*/  IMAD.MOV.U32 R17, RZ, RZ, -0x1 ;  /* 0xffffffffff117424 */ /* 0x000fe200078e00ff */
[----:B------:R1:W5:Y:S01]  /*0780*/  @!P5 LDG.E R14, desc[UR8][R22.64+0x500] ;  /* 0x00050008160ed981 */ /* 0x000362000c1e1900 */
[----:B------:R-:W-:Y:S02]  /*0790*/  IMAD.MOV.U32 R18, RZ, RZ, -0x1 ;  /* 0xffffffffff127424 */ /* 0x000fe400078e00ff */
[----:B------:R-:W-:Y:S01]  /*07a0*/  IMAD.MOV.U32 R19, RZ, RZ, -0x1 ;  /* 0xffffffffff137424 */ /* 0x000fe200078e00ff */
[----:B------:R1:W5:Y:S01]  /*07b0*/  @!P6 LDG.E R15, desc[UR8][R22.64+0x580] ;  /* 0x00058008160fe981 */ /* 0x000362000c1e1900 */
[----:B------:R-:W-:-:S03]  /*07c0*/  IMAD.MOV.U32 R20, RZ, RZ, -0x1 ;  /* 0xffffffffff147424 */ /* 0x000fc600078e00ff */
[----:B------:R1:W5:Y:S04]  /*07d0*/  @!P0 LDG.E R16, desc[UR8][R22.64+0x600] ;  /* 0x0006000816108981 */ /* 0x000368000c1e1900 */
[----:B------:R1:W5:Y:S04]  /*07e0*/  @!P1 LDG.E R17, desc[UR8][R22.64+0x680] ;  /* 0x0006800816119981 */ /* 0x000368000c1e1900 */
[----:B------:R1:W5:Y:S04]  /*07f0*/  @!P2 LDG.E R18, desc[UR8][R22.64+0x700] ;  /* 0x000700081612a981 */ /* 0x000368000c1e1900 */
[----:B------:R1:W5:Y:S04]  /*0800*/  @!P3 LDG.E R19, desc[UR8][R22.64+0x780] ;  /* 0x000780081613b981 */ /* 0x000368000c1e1900 */
[----:B------:R1:W5:Y:S02]  /*0810*/  @!P4 LDG.E R20, desc[UR8][R22.64+0x800] ;  /* 0x000800081614c981 */ /* 0x000364000c1e1900 */
.L_x_3:
[----:B01----:R-:W-:Y:S01]  /*0820*/  VIMNMX R22, PT, PT, R26, 0xe0, !PT ;  /* 0x000000e01a167848 */ /* 0x003fe20007fe0100 */
[----:B------:R-:W0:Y:S01]  /*0830*/  LDCU UR4, c[0x0][0x3c8] ;  /* 0x00007900ff0477ac */ /* 0x000e220008000800 */
[----:B------:R-:W-:Y:S01]  /*0840*/  BSSY.RECONVERGENT B0, `(.L_x_4) ;  /* 0x0000025000007945 */ /* 0x000fe20003800200 */
[----:B------:R-:W-:Y:S01]  /*0850*/  IMAD.SHL.U32 R21, R21, 0x400, RZ ;  /* 0x0000040015157824 */ /* 0x000fe200078e00ff */
[--C-:B------:R-:W-:Y:S01]  /*0860*/  IADD3 R22, PT, PT, R22, 0x1f, -R26.reuse ;  /* 0x0000001f16167810 */ /* 0x100fe20007ffe81a */
[----:B------:R-:W-:Y:S01]  /*0870*/  UMOV UR5, 0xffffffff ;  /* 0xffffffff00057882 */ /* 0x000fe20000000000 */
[----:B------:R-:W-:Y:S02]  /*0880*/  IMAD.MOV.U32 R25, RZ, RZ, R26 ;  /* 0x000000ffff197224 */ /* 0x000fe400078e001a */
[C---:B------:R-:W-:Y:S02]  /*0890*/  ISETP.GE.U32.AND P0, PT, R22.reuse, 0x1e0, PT ;  /* 0x000001e01600780c */ /* 0x040fe40003f06070 */
[----:B------:R-:W-:-:S04]  /*08a0*/  LEA.HI R23, R22, 0x1, RZ, 0x1b ;  /* 0x0000000116177811 */ /* 0x000fc800078fd8ff */
[----:B------:R-:W-:-:S04]  /*08b0*/  LOP3.LUT R24, R23, 0xf, RZ, 0xc0, !PT ;  /* 0x0000000f17187812 */ /* 0x000fc800078ec0ff */
[----:B------:R-:W-:Y:S01]  /*08c0*/  ISETP.NE.AND P1, PT, R24, RZ, PT ;  /* 0x000000ff1800720c */ /* 0x000fe20003f25270 */
[----:B0-----:R-:W-:Y:S02]  /*08d0*/  USHF.L.U32 UR4, UR5, UR4, URZ ;  /* 0x0000000405047299 */ /* 0x001fe400080006ff */
[----:B------:R-:W-:Y:S10]  /*08e0*/  @!P0 BRA `(.L_x_5) ;  /* 0x0000000000688947 */ /* 0x000ff40003800000 */
[----:B------:R-:W-:Y:S01]  /*08f0*/  IMAD R27, R26, 0x4, R21 ;  /* 0x000000041a1b7824 */ /* 0x000fe200078e0215 */
[----:B------:R-:W-:Y:S01]  /*0900*/  LOP3.LUT R22, R23, 0xffffff0, RZ, 0xc0, !PT ;  /* 0x0ffffff017167812 */ /* 0x000fe200078ec0ff */
[----:B------:R-:W-:-:S03]  /*0910*/  IMAD.MOV.U32 R25, RZ, RZ, R26 ;  /* 0x000000ffff197224 */ /* 0x000fc600078e001a */
[----:B------:R-:W-:Y:S01]  /*0920*/  IADD3 R27, PT, PT, R27, 0x400, R0 ;  /* 0x000004001b1b7810 */ /* 0x000fe20007ffe000 */
[----:B------:R-:W-:-:S07]  /*0930*/  IMAD.MOV R22, RZ, RZ, -R22 ;  /* 0x000000ffff167224 */ /* 0x000fce00078e0a16 */
.L_x_6:
[----:B------:R-:W-:Y:S01]  /*0940*/  VIADD R22, R22, 0x10 ;  /* 0x0000001016167836 */ /* 0x000fe20000000000 */
[----:B------:R-:W-:Y:S01]  /*0950*/  STS [R27+-0x400], RZ ;  /* 0xfffc00ff1b007388 */ /* 0x000fe20000000800 */
[----:B------:R-:W-:-:S03]  /*0960*/  VIADD R25, R25, 0x200 ;  /* 0x0000020019197836 */ /* 0x000fc60000000000 */
[----:B------:R-:W-:Y:S01]  /*0970*/  ISETP.NE.AND P0, PT, R22, RZ, PT ;  /* 0x000000ff1600720c */ /* 0x000fe20003f05270 */
[----:B------:R-:W-:Y:S04]  /*0980*/  STS [R27+-0x380], RZ ;  /* 0xfffc80ff1b007388 */ /* 0x000fe80000000800 */
[----:B------:R-:W-:Y:S04]  /*0990*/  STS [R27+-0x300], RZ ;  /* 0xfffd00ff1b007388 */ /* 0x000fe80000000800 */
[----:B------:R-:W-:Y:S04]  /*09a0*/  STS [R27+-0x280], RZ ;  /* 0xfffd80ff1b007388 */ /* 0x000fe80000000800 */
[----:B------:R-:W-:Y:S04]  /*09b0*/  STS [R27+-0x200], RZ ;  /* 0xfffe00ff1b007388 */ /* 0x000fe80000000800 */
[----:B------:R-:W-:Y:S04]  /*09c0*/  STS [R27+-0x180], RZ ;  /* 0xfffe80ff1b007388 */ /* 0x000fe80000000800 */
[----:B------:R-:W-:Y:S04]  /*09d0*/  STS [R27+-0x100], RZ ;  /* 0xffff00ff1b007388 */ /* 0x000fe80000000800 */
[----:B------:R-:W-:Y:S04]  /*09e0*/  STS [R27+-0x80], RZ ;  /* 0xffff80ff1b007388 */ /* 0x000fe80000000800 */
[----:B------:R-:W-:Y:S04]  /*09f0*/  STS [R27], RZ ;  /* 0x000000ff1b007388 */ /* 0x000fe80000000800 */
[----:B------:R-:W-:Y:S04]  /*0a00*/  STS [R27+0x80], RZ ;  /* 0x000080ff1b007388 */ /* 0x000fe80000000800 */
[----:B------:R-:W-:Y:S04]  /*0a10*/  STS [R27+0x100], RZ ;  /* 0x000100ff1b007388 */ /* 0x000fe80000000800 */
[----:B------:R-:W-:Y:S04]  /*0a20*/  STS [R27+0x180], RZ ;  /* 0x000180ff1b007388 */ /* 0x000fe80000000800 */
[----:B------:R-:W-:Y:S04]  /*0a30*/  STS [R27+0x200], RZ ;  /* 0x000200ff1b007388 */ /* 0x000fe80000000800 */
[----:B------:R-:W-:Y:S04]  /*0a40*/  STS [R27+0x280], RZ ;  /* 0x000280ff1b007388 */ /* 0x000fe80000000800 */
[----:B------:R-:W-:Y:S04]  /*0a50*/  STS [R27+0x300], RZ ;  /* 0x000300ff1b007388 */ /* 0x000fe80000000800 */
[----:B------:R0:W-:Y:S02]  /*0a60*/  STS [R27+0x380], RZ ;  /* 0x000380ff1b007388 */ /* 0x0001e40000000800 */
[----:B0-----:R-:W-:Y:S01]  /*0a70*/  VIADD R27, R27, 0x800 ;  /* 0x000008001b1b7836 */ /* 0x001fe20000000000 */
[----:B------:R-:W-:Y:S06]  /*0a80*/  @P0 BRA `(.L_x_6) ;  /* 0xfffffffc00ac0947 */ /* 0x000fec000383ffff */
.L_x_5:
[----:B------:R-:W-:Y:S05]  /*0a90*/  BSYNC.RECONVERGENT B0 ;  /* 0x0000000000007941 */ /* 0x000fea0003800200 */
.L_x_4:
[----:B------:R-:W-:Y:S01]  /*0aa0*/  BSSY.RECONVERGENT B0, `(.L_x_7) ;  /* 0x0000026000007945 */ /* 0x000fe20003800200 */
[----:B------:R-:W-:-:S03]  /*0ab0*/  IMAD.IADD R22, R0, 0x1, R21 ;  /* 0x0000000100167824 */ /* 0x000fc600078e0215 */
[----:B------:R-:W-:Y:S05]  /*0ac0*/  @!P1 BRA `(.L_x_8) ;  /* 0x00000000008c9947 */ /* 0x000fea0003800000 */
[----:B------:R-:W-:Y:S01]  /*0ad0*/  ISETP.GE.U32.AND P0, PT, R24, 0x8, PT ;  /* 0x000000081800780c */ /* 0x000fe20003f06070 */
[----:B------:R-:W-:Y:S01]  /*0ae0*/  BSSY.RECONVERGENT B1, `(.L_x_9) ;  /* 0x000000e000017945 */ /* 0x000fe20003800200 */
[----:B------:R-:W-:-:S04]  /*0af0*/  LOP3.LUT R26, R23, 0x7, RZ, 0xc0, !PT ;  /* 0x00000007171a7812 */ /* 0x000fc800078ec0ff */
[----:B------:R-:W-:-:S07]  /*0b00*/  ISETP.NE.AND P1, PT, R26, RZ, PT ;  /* 0x000000ff1a00720c */ /* 0x000fce0003f25270 */
[----:B------:R-:W-:Y:S06]  /*0b10*/  @!P0 BRA `(.L_x_10) ;  /* 0x0000000000288947 */ /* 0x000fec0003800000 */
[C---:B------:R-:W-:Y:S02]  /*0b20*/  IMAD R24, R25.reuse, 0x4, R22 ;  /* 0x0000000419187824 */ /* 0x040fe400078e0216 */
[----:B------:R-:W-:-:S03]  /*0b30*/  VIADD R25, R25, 0x100 ;  /* 0x0000010019197836 */ /* 0x000fc60000000000 */
[----:B------:R0:W-:Y:S04]  /*0b40*/  STS [R24], RZ ;  /* 0x000000ff18007388 */ /* 0x0001e80000000800 */
[----:B------:R0:W-:Y:S04]  /*0b50*/  STS [R24+0x80], RZ ;  /* 0x000080ff18007388 */ /* 0x0001e80000000800 */
[----:B------:R0:W-:Y:S04]  /*0b60*/  STS [R24+0x100], RZ ;  /* 0x000100ff18007388 */ /* 0x0001e80000000800 */
[----:B------:R0:W-:Y:S04]  /*0b70*/  STS [R24+0x180], RZ ;  /* 0x000180ff18007388 */ /* 0x0001e80000000800 */
[----:B------:R0:W-:Y:S04]  /*0b80*/  STS [R24+0x200], RZ ;  /* 0x000200ff18007388 */ /* 0x0001e80000000800 */
[----:B------:R0:W-:Y:S04]  /*0b90*/  STS [R24+0x280], RZ ;  /* 0x000280ff18007388 */ /* 0x0001e80000000800 */
[----:B------:R0:W-:Y:S04]  /*0ba0*/  STS [R24+0x300], RZ ;  /* 0x000300ff18007388 */ /* 0x0001e80000000800 */
[----:B------:R0:W-:Y:S02]  /*0bb0*/  STS [R24+0x380], RZ ;  /* 0x000380ff18007388 */ /* 0x0001e40000000800 */
.L_x_10:
[----:B------:R-:W-:Y:S05]  /*0bc0*/  BSYNC.RECONVERGENT B1 ;  /* 0x0000000000017941 */ /* 0x000fea0003800200 */
.L_x_9:
[----:B------:R-:W-:Y:S05]  /*0bd0*/  @!P1 BRA `(.L_x_8) ;  /* 0x0000000000489947 */ /* 0x000fea0003800000 */
[----:B------:R-:W-:Y:S02]  /*0be0*/  ISETP.GE.U32.AND P0, PT, R26, 0x4, PT ;  /* 0x000000041a00780c */ /* 0x000fe40003f06070 */
[----:B------:R-:W-:-:S04]  /*0bf0*/  LOP3.LUT R23, R23, 0x3, RZ, 0xc0, !PT ;  /* 0x0000000317177812 */ /* 0x000fc800078ec0ff */
[----:B------:R-:W-:-:S07]  /*0c00*/  ISETP.NE.AND P1, PT, R23, RZ, PT ;  /* 0x000000ff1700720c */ /* 0x000fce0003f25270 */
[C---:B------:R-:W-:Y:S02]  /*0c10*/  @P0 IMAD R22, R25.reuse, 0x4, R22 ;  /* 0x0000000419160824 */ /* 0x040fe400078e0216 */
[----:B------:R-:W-:-:S03]  /*0c20*/  @P0 VIADD R25, R25, 0x80 ;  /* 0x0000008019190836 */ /* 0x000fc60000000000 */
[----:B------:R1:W-:Y:S04]  /*0c30*/  @P0 STS [R22], RZ ;  /* 0x000000ff16000388 */ /* 0x0003e80000000800 */
[----:B------:R1:W-:Y:S04]  /*0c40*/  @P0 STS [R22+0x80], RZ ;  /* 0x000080ff16000388 */ /* 0x0003e80000000800 */
[----:B------:R1:W-:Y:S04]  /*0c50*/  @P0 STS [R22+0x100], RZ ;  /* 0x000100ff16000388 */ /* 0x0003e80000000800 */
[----:B------:R1:W-:Y:S01]  /*0c60*/  @P0 STS [R22+0x180], RZ ;  /* 0x000180ff16000388 */ /* 0x0003e20000000800 */
[----:B------:R-:W-:Y:S05]  /*0c70*/  @!P1 BRA `(.L_x_8) ;  /* 0x0000000000209947 */ /* 0x000fea0003800000 */
[----:B------:R-:W-:Y:S02]  /*0c80*/  IMAD R21, R25, 0x4, R21 ;  /* 0x0000000419157824 */ /* 0x000fe400078e0215 */
[----:B------:R-:W-:Y:S02]  /*0c90*/  IMAD.MOV R23, RZ, RZ, -R23 ;  /* 0x000000ffff177224 */ /* 0x000fe400078e0a17 */
[----:B------:R-:W-:-:S07]  /*0ca0*/  IMAD.IADD R21, R0, 0x1, R21 ;  /* 0x0000000100157824 */ /* 0x000fce00078e0215 */
.L_x_11:
[----:B------:R-:W-:Y:S01]  /*0cb0*/  VIADD R23, R23, 0x1 ;  /* 0x0000000117177836 */ /* 0x000fe20000000000 */
[----:B------:R2:W-:Y:S04]  /*0cc0*/  STS [R21], RZ ;  /* 0x000000ff15007388 */ /* 0x0005e80000000800 */
[----:B------:R-:W-:Y:S01]  /*0cd0*/  ISETP.NE.AND P0, PT, R23, RZ, PT ;  /* 0x000000ff1700720c */ /* 0x000fe20003f05270 */
[----:B--2---:R-:W-:-:S12]  /*0ce0*/  VIADD R21, R21, 0x80 ;  /* 0x0000008015157836 */ /* 0x004fd80000000000 */
[----:B------:R-:W-:Y:S05]  /*0cf0*/  @P0 BRA `(.L_x_11) ;  /* 0xfffffffc00ec0947 */ /* 0x000fea000383ffff */
.L_x_8:
[----:B------:R-:W-:Y:S05]  /*0d00*/  BSYNC.RECONVERGENT B0 ;  /* 0x0000000000007941 */ /* 0x000fea0003800200 */
.L_x_7:
[----:B------:R-:W2:Y:S01]  /*0d10*/  LDCU UR5, c[0x0][0x3c4] ;  /* 0x00007880ff0577ac */ /* 0x000ea20008000800 */
[C---:B------:R-:W-:Y:S01]  /*0d20*/  ISETP.GT.U32.AND P2, PT, R37.reuse, 0xff, PT ;  /* 0x000000ff2500780c */ /* 0x040fe20003f44070 */
[C---:B------:R-:W-:Y:S01]  /*0d30*/  IMAD.SHL.U32 R23, R37.reuse, 0x20, RZ ;  /* 0x0000002025177824 */ /* 0x040fe200078e00ff */
[----:B------:R-:W3:Y:S01]  /*0d40*/  LDC.64 R38, c[0x0][0x380] ;  /* 0x0000e000ff267b82 */ /* 0x000ee20000000a00 */
[----:B------:R-:W-:Y:S01]  /*0d50*/  BSSY.RECONVERGENT B0, `(.L_x_12) ;  /* 0x0000071000007945 */ /* 0x000fe20003800200 */
[----:B0-----:R-:W-:Y:S01]  /*0d60*/  P2R R24, PR, RZ, 0x4 ;  /* 0x00000004ff187803 */ /* 0x001fe20000000000 */
[----:B------:R-:W-:Y:S01]  /*0d70*/  IMAD R21, R37, 0x4, R0 ;  /* 0x0000000425157824 */ /* 0x000fe200078e0200 */
[----:B------:R-:W-:Y:S01]  /*0d80*/  LOP3.LUT R25, R23, 0x7c00, RZ, 0xc0, !PT ;  /* 0x00007c0017197812 */ /* 0x000fe200078ec0ff */
[----:B-1----:R-:W-:Y:S02]  /*0d90*/  IMAD.MOV.U32 R22, RZ, RZ, RZ ;  /* 0x000000ffff167224 */ /* 0x002fe400078e00ff */
[----:B------:R0:W-:Y:S02]  /*0da0*/  STL [R1], R24 ;  /* 0x0000001801007387 */ /* 0x0001e40000100800 */
[----:B------:R-:W-:Y:S01]  /*0db0*/  IMAD.IADD R62, R0, 0x1, R25 ;  /* 0x00000001003e7824 */ /* 0x000fe200078e0219 */
[----:B--2--5:R-:W-:-:S02]  /*0dc0*/  SHF.R.U32.HI R23, RZ, UR5, R4 ;  /* 0x00000005ff177c19 */ /* 0x024fc40008011604 */
[----:B0-----:R-:W-:Y:S02]  /*0dd0*/  SHF.R.U32.HI R24, RZ, UR5, R5 ;  /* 0x00000005ff187c19 */ /* 0x001fe40008011605 */
[----:B------:R-:W-:Y:S02]  /*0de0*/  SHF.R.U32.HI R26, RZ, UR5, R6 ;  /* 0x00000005ff1a7c19 */ /* 0x000fe40008011606 */
[----:B------:R-:W-:Y:S02]  /*0df0*/  SHF.R.U32.HI R27, RZ, UR5, R7 ;  /* 0x00000005ff1b7c19 */ /* 0x000fe40008011607 */
[----:B------:R-:W-:Y:S02]  /*0e00*/  SHF.R.U32.HI R28, RZ, UR5, R8 ;  /* 0x00000005ff1c7c19 */ /* 0x000fe40008011608 */
[----:B------:R-:W-:Y:S02]  /*0e10*/  LOP3.LUT R23, R23, UR4, RZ, 0x30, !PT ;  /* 0x0000000417177c12 */ /* 0x000fe4000f8e30ff */
[----:B------:R-:W-:-:S02]  /*0e20*/  SHF.R.U32.HI R29, RZ, UR5, R9 ;  /* 0x00000005ff1d7c19 */ /* 0x000fc40008011609 */
[----:B------:R-:W-:Y:S01]  /*0e30*/  LOP3.LUT R24, R24, UR4, RZ, 0x30, !PT ;  /* 0x0000000418187c12 */ /* 0x000fe2000f8e30ff */
[----:B------:R-:W-:Y:S01]  /*0e40*/  IMAD R46, R23, 0x4, R62 ;  /* 0x00000004172e7824 */ /* 0x000fe200078e023e */
[----:B------:R-:W-:Y:S01]  /*0e50*/  SHF.R.U32.HI R30, RZ, UR5, R10 ;  /* 0x00000005ff1e7c19 */ /* 0x000fe2000801160a */
[----:B------:R-:W-:Y:S01]  /*0e60*/  NOP ;  /* 0x0000000000007918 */ /* 0x000fe20000000000 */
[----:B------:R-:W-:Y:S01]  /*0e70*/  LOP3.LUT R25, R26, UR4, RZ, 0x30, !PT ;  /* 0x000000041a197c12 */ /* 0x000fe2000f8e30ff */
[--C-:B------:R-:W-:Y:S01]  /*0e80*/  IMAD R47, R24, 0x4, R62.reuse ;  /* 0x00000004182f7824 */ /* 0x100fe200078e023e */
[----:B------:R-:W-:Y:S01]  /*0e90*/  SHF.R.U32.HI R31, RZ, UR5, R11 ;  /* 0x00000005ff1f7c19 */ /* 0x000fe2000801160b */
[----:B------:R0:W-:Y:S01]  /*0ea0*/  ATOMS.POPC.INC.32 RZ, [R46+URZ] ;  /* 0x000000002eff7f8c */ /* 0x0001e2000d8000ff */
[----:B------:R-:W-:Y:S01]  /*0eb0*/  LOP3.LUT R26, R27, UR4, RZ, 0x30, !PT ;  /* 0x000000041b1a7c12 */ /* 0x000fe2000f8e30ff */
[----:B------:R-:W-:Y:S01]  /*0ec0*/  IMAD R48, R25, 0x4, R62 ;  /* 0x0000000419307824 */ /* 0x000fe200078e023e */
[----:B------:R-:W-:Y:S01]  /*0ed0*/  SHF.R.U32.HI R32, RZ, UR5, R12 ;  /* 0x00000005ff207c19 */ /* 0x000fe2000801160c */
[----:B------:R0:W-:Y:S01]  /*0ee0*/  ATOMS.POPC.INC.32 RZ, [R47+URZ] ;  /* 0x000000002fff7f8c */ /* 0x0001e2000d8000ff */
        /* <DEDUP_REMOVED lines=34> */
[----:B------:R-:W-:Y:S01]  /*1110*/  LOP3.LUT R42, R42, UR4, RZ, 0x30, !PT ;  /* 0x000000042a2a7c12 */ /* 0x000fe2000f8e30ff */
[----:B------:R0:W-:Y:S01]  /*1120*/  ATOMS.POPC.INC.32 RZ, [R56+URZ] ;  /* 0x0000000038ff7f8c */ /* 0x0001e2000d8000ff */
[----:B------:R-:W-:Y:S01]  /*1130*/  LOP3.LUT R43, R43, UR4, RZ, 0x30, !PT ;  /* 0x000000042b2b7c12 */ /* 0x000fe2000f8e30ff */
[--C-:B------:R-:W-:Y:S01]  /*1140*/  IMAD R58, R35, 0x4, R62.reuse ;  /* 0x00000004233a7824 */ /* 0x100fe200078e023e */
[----:B------:R-:W-:Y:S01]  /*1150*/  LOP3.LUT R44, R44, UR4, RZ, 0x30, !PT ;  /* 0x000000042c2c7c12 */ /* 0x000fe2000f8e30ff */
[--C-:B------:R-:W-:Y:S01]  /*1160*/  IMAD R59, R42, 0x4, R62.reuse ;  /* 0x000000042a3b7824 */ /* 0x100fe200078e023e */
[----:B------:R-:W-:Y:S01]  /*1170*/  LOP3.LUT R45, R45, UR4, RZ, 0x30, !PT ;  /* 0x000000042d2d7c12 */ /* 0x000fe2000f8e30ff */
[--C-:B------:R-:W-:Y:S01]  /*1180*/  IMAD R60, R43, 0x4, R62.reuse ;  /* 0x000000042b3c7824 */ /* 0x100fe200078e023e */
[----:B------:R0:W-:Y:S01]  /*1190*/  ATOMS.POPC.INC.32 RZ, [R57+URZ] ;  /* 0x0000000039ff7f8c */ /* 0x0001e2000d8000ff */
[----:B------:R-:W-:-:S02]  /*11a0*/  IMAD R61, R44, 0x4, R62 ;  /* 0x000000042c3d7824 */ /* 0x000fc400078e023e */
[----:B------:R-:W-:Y:S01]  /*11b0*/  IMAD R62, R45, 0x4, R62 ;  /* 0x000000042d3e7824 */ /* 0x000fe200078e023e */
[----:B------:R0:W-:Y:S04]  /*11c0*/  ATOMS.POPC.INC.32 RZ, [R58+URZ] ;  /* 0x000000003aff7f8c */ /* 0x0001e8000d8000ff */
[----:B------:R0:W-:Y:S04]  /*11d0*/  ATOMS.POPC.INC.32 RZ, [R59+URZ] ;  /* 0x000000003bff7f8c */ /* 0x0001e8000d8000ff */
[----:B------:R0:W-:Y:S04]  /*11e0*/  ATOMS.POPC.INC.32 RZ, [R60+URZ] ;  /* 0x000000003cff7f8c */ /* 0x0001e8000d8000ff */
[----:B------:R0:W-:Y:S04]  /*11f0*/  ATOMS.POPC.INC.32 RZ, [R61+URZ] ;  /* 0x000000003dff7f8c */ /* 0x0001e8000d8000ff */
[----:B------:R0:W-:Y:S01]  /*1200*/  ATOMS.POPC.INC.32 RZ, [R62+URZ] ;  /* 0x000000003eff7f8c */ /* 0x0001e2000d8000ff */
[----:B------:R-:W-:Y:S06]  /*1210*/  BAR.SYNC.DEFER_BLOCKING 0x0 ;  /* 0x0000000000007b1d */ /* 0x000fec0000010000 */
[----:B---3--:R-:W-:Y:S05]  /*1220*/  @P2 BRA `(.L_x_13) ;  /* 0x00000000008c2947 */ /* 0x008fea0003800000 */
[----:B------:R-:W-:Y:S04]  /*1230*/  LDS R72, [R21] ;  /* 0x0000000015487984 */ /* 0x000fe80000000800 */
[----:B------:R-:W1:Y:S04]  /*1240*/  LDS R73, [R21+0x400] ;  /* 0x0004000015497984 */ /* 0x000e680000000800 */
[----:B------:R-:W2:Y:S04]  /*1250*/  LDS R75, [R21+0x800] ;  /* 0x00080000154b7984 */ /* 0x000ea80000000800 */
[----:B------:R-:W3:Y:S04]  /*1260*/  LDS R77, [R21+0xc00] ;  /* 0x000c0000154d7984 */ /* 0x000ee80000000800 */
[----:B------:R-:W4:Y:S04]  /*1270*/  LDS R71, [R21+0x1000] ;  /* 0x0010000015477984 */ /* 0x000f280000000800 */
[----:B------:R-:W5:Y:S04]  /*1280*/  LDS R70, [R21+0x1400] ;  /* 0x0014000015467984 */ /* 0x000f680000000800 */
[----:B------:R-:W0:Y:S04]  /*1290*/  LDS R40, [R21+0x1800] ;  /* 0x0018000015287984 */ /* 0x000e280000000800 */
[----:B------:R-:W0:Y:S04]  /*12a0*/  LDS R69, [R21+0x1c00] ;  /* 0x001c000015457984 */ /* 0x000e280000000800 */
[----:B------:R-:W0:Y:S04]  /*12b0*/  LDS R68, [R21+0x2000] ;  /* 0x0020000015447984 */ /* 0x000e280000000800 */
[----:B------:R-:W0:Y:S04]  /*12c0*/  LDS R67, [R21+0x2400] ;  /* 0x0024000015437984 */ /* 0x000e280000000800 */
[----:B------:R-:W0:Y:S01]  /*12d0*/  LDS R65, [R21+0x2800] ;  /* 0x0028000015417984 */ /* 0x000e220000000800 */
[----:B-1----:R-:W-:-:S03]  /*12e0*/  IMAD.IADD R74, R72, 0x1, R73 ;  /* 0x00000001484a7824 */ /* 0x002fc600078e0249 */
[----:B------:R1:W-:Y:S01]  /*12f0*/  STS [R21+0x400], R72 ;  /* 0x0004004815007388 */ /* 0x0003e20000000800 */
[----:B--2---:R-:W-:-:S03]  /*1300*/  IMAD.IADD R66, R74, 0x1, R75 ;  /* 0x000000014a427824 */ /* 0x004fc600078e024b */
[----:B------:R-:W-:Y:S01]  /*1310*/  STS [R21+0x800], R74 ;  /* 0x0008004a15007388 */ /* 0x000fe20000000800 */
[----:B---3--:R-:W-:-:S03]  /*1320*/  IMAD.IADD R22, R66, 0x1, R77 ;  /* 0x0000000142167824 */ /* 0x008fc600078e024d */
[----:B------:R-:W-:Y:S01]  /*1330*/  STS [R21+0xc00], R66 ;  /* 0x000c004215007388 */ /* 0x000fe20000000800 */
[----:B----4-:R-:W-:-:S03]  /*1340*/  IMAD.IADD R71, R22, 0x1, R71 ;  /* 0x0000000116477824 */ /* 0x010fc600078e0247 */
[----:B------:R-:W-:Y:S01]  /*1350*/  STS [R21], RZ ;  /* 0x000000ff15007388 */ /* 0x000fe20000000800 */
[----:B-----5:R-:W-:-:S03]  /*1360*/  IMAD.IADD R73, R71, 0x1, R70 ;  /* 0x0000000147497824 */ /* 0x020fc600078e0246 */
[----:B------:R-:W-:Y:S01]  /*1370*/  STS [R21+0x1400], R71 ;  /* 0x0014004715007388 */ /* 0x000fe20000000800 */
[----:B0-----:R-:W-:-:S03]  /*1380*/  IMAD.IADD R40, R73, 0x1, R40 ;  /* 0x0000000149287824 */ /* 0x001fc600078e0228 */
[----:B------:R-:W0:Y:S01]  /*1390*/  LDS R70, [R21+0x2c00] ;  /* 0x002c000015467984 */ /* 0x000e220000000800 */
[----:B------:R-:W-:-:S03]  /*13a0*/  IMAD.IADD R69, R40, 0x1, R69 ;  /* 0x0000000128457824 */ /* 0x000fc600078e0245 */
[----:B------:R-:W-:Y:S01]  /*13b0*/  STS [R21+0x1800], R73 ;  /* 0x0018004915007388 */ /* 0x000fe20000000800 */
[----:B------:R-:W-:-:S03]  /*13c0*/  IMAD.IADD R68, R69, 0x1, R68 ;  /* 0x0000000145447824 */ /* 0x000fc600078e0244 */
[----:B------:R-:W-:Y:S01]  /*13d0*/  STS [R21+0x1c00], R40 ;  /* 0x001c002815007388 */ /* 0x000fe20000000800 */
[----:B-1----:R-:W-:-:S03]  /*13e0*/  IMAD.IADD R72, R68, 0x1, R67 ;  /* 0x0000000144487824 */ /* 0x002fc600078e0243 */
[----:B------:R-:W-:Y:S01]  /*13f0*/  STS [R21+0x2000], R69 ;  /* 0x0020004515007388 */ /* 0x000fe20000000800 */
[----:B------:R-:W-:-:S03]  /*1400*/  IMAD.IADD R65, R72, 0x1, R65 ;  /* 0x0000000148417824 */ /* 0x000fc600078e0241 */
[----:B------:R-:W-:Y:S04]  /*1410*/  STS [R21+0x2400], R68 ;  /* 0x0024004415007388 */ /* 0x000fe80000000800 */
[----:B------:R-:W-:Y:S04]  /*1420*/  STS [R21+0x2800], R72 ;  /* 0x0028004815007388 */ /* 0x000fe80000000800 */
[----:B------:R-:W-:Y:S04]  /*1430*/  STS [R21+0x2c00], R65 ;  /* 0x002c004115007388 */ /* 0x000fe80000000800 */
[----:B------:R0:W-:Y:S02]  /*1440*/  STS [R21+0x1000], R22 ;  /* 0x0010001615007388 */ /* 0x0001e40000000800 */
[----:B0-----:R-:W-:-:S07]  /*1450*/  IMAD.IADD R22, R65, 0x1, R70 ;  /* 0x0000000141167824 */ /* 0x001fce00078e0246 */
.L_x_13:
[----:B------:R-:W-:Y:S05]  /*1460*/  BSYNC.RECONVERGENT B0 ;  /* 0x0000000000007941 */ /* 0x000fea0003800200 */
.L_x_12:
[----:B------:R-:W-:Y:S01]  /*1470*/  ISETP.NE.AND P0, PT, R22, 0x1980, PT ;  /* 0x000019801600780c */ /* 0x000fe20003f05270 */
[----:B------:R-:W-:Y:S01]  /*1480*/  IMAD R65, R2, 0x100, R37 ;  /* 0x0000010002417824 */ /* 0x000fe200078e0225 */
[----:B------:R-:W1:Y:S02]  /*1490*/  LDCU.64 UR6, c[0x0][0x3b8] ;  /* 0x00007700ff0677ac */ /* 0x000e640008000a00 */
[----:B------:R-:W-:Y:S01]  /*14a0*/  ISETP.LT.U32.AND P0, PT, R37, 0x100, !P0 ;  /* 0x000001002500780c */ /* 0x000fe20004701070 */
[----:B------:R-:W-:Y:S01]  /*14b0*/  IMAD.WIDE R38, R65, 0x4, R38 ;  /* 0x0000000441267825 */ /* 0x000fe200078e0226 */
[----:B------:R-:W-:-:S05]  /*14c0*/  @!P2 LOP3.LUT R65, R22, 0x40000000, RZ, 0xfc, !PT ;  /* 0x400000001641a812 */ /* 0x000fca00078efcff */
[----:B------:R2:W-:Y:S06]  /*14d0*/  @!P2 STG.E.STRONG.SYS desc[UR8][R38.64], R65 ;  /* 0x000000412600a986 */ /* 0x0005ec000c115908 */
[----:B------:R-:W-:Y:S06]  /*14e0*/  BAR.RED.OR.DEFER_BLOCKING 0x0, P0 ;  /* 0x0000000000007b1d */ /* 0x000fec0000014800 */
[----:B------:R-:W3:Y:S01]  /*14f0*/  B2R.RESULT RZ, P0 ;  /* 0x0000000000ff731c */ /* 0x000ee20000004000 */
[----:B-1----:R-:W-:-:S04]  /*1500*/  LEA R40, P1, R41, UR6, 0x2 ;  /* 0x0000000629287c11 */ /* 0x002fc8000f8210ff */
[----:B------:R-:W-:Y:S01]  /*1510*/  LEA.HI.X R41, R41, UR7, R64, 0x2, P1 ;  /* 0x0000000729297c11 */ /* 0x000fe200088f1440 */
[----:B--23--:R-:W-:Y:S08]  /*1520*/  @!P0 BRA `(.L_x_14) ;  /* 0x0000001000ac8947 */ /* 0x00cff00003800000 */
[----:B------:R-:W1:Y:S01]  /*1530*/  LDC.64 R24, c[0x0][0x390] ;  /* 0x0000e400ff187b82 */ /* 0x000e620000000a00 */
[----:B------:R-:W-:Y:S01]  /*1540*/  BSSY B1, `(.L_x_15) ;  /* 0x0000030000017945 */ /* 0x000fe20003800000 */
[----:B------:R-:W-:-:S06]  /*1550*/  IMAD R31, R37, 0x8, R0 ;  /* 0x00000008251f7824 */ /* 0x000fcc00078e0200 */
[----:B------:R-:W2:Y:S01]  /*1560*/  LDC.64 R26, c[0x0][0x398] ;  /* 0x0000e600ff1a7b82 */ /* 0x000ea20000000a00 */
[----:B-1----:R-:W-:Y:S01]  /*1570*/  IMAD.WIDE.U32 R24, R37, 0x8, R24 ;  /* 0x0000000825187825 */ /* 0x002fe200078e0018 */
[----:B------:R-:W-:Y:S06]  /*1580*/  @P2 BRA `(.L_x_16) ;  /* 0x0000000000ac2947 */ /* 0x000fec0003800000 */
[----:B--2---:R-:W-:-:S06]  /*1590*/  IMAD.WIDE.U32 R26, R37, 0x8, R26 ;  /* 0x00000008251a7825 */ /* 0x004fcc00078e001a */
[----:B------:R-:W2:Y:S01]  /*15a0*/  LDG.E.64 R26, desc[UR8][R26.64] ;  /* 0x000000081a1a7981 */ /* 0x000ea2000c1e1b00 */
[----:B------:R-:W-:Y:S01]  /*15b0*/  ISETP.GT.U32.AND P0, PT, R37, R23, PT ;  /* 0x000000172500720c */ /* 0x000fe20003f04070 */
[----:B------:R-:W-:-:S03]  /*15c0*/  IMAD.MOV.U32 R21, RZ, RZ, R22 ;  /* 0x000000ffff157224 */ /* 0x000fc600078e0016 */
[----:B------:R-:W-:-:S04]  /*15d0*/  SEL R29, RZ, 0x1980, !P0 ;  /* 0x00001980ff1d7807 */ /* 0x000fc80004000000 */
[----:B--2---:R-:W-:-:S04]  /*15e0*/  IADD3 R28, P0, PT, R26, -R29, RZ ;  /* 0x8000001d1a1c7210 */ /* 0x004fc80007f1e0ff */
[----:B------:R-:W-:Y:S02]  /*15f0*/  IADD3.X R29, PT, PT, R27, -0x1, RZ, P0, !PT ;  /* 0xffffffff1b1d7810 */ /* 0x000fe400007fe4ff */
[----:B------:R-:W-:-:S03]  /*1600*/  ISETP.GE.AND P0, PT, R2, 0x1, PT ;  /* 0x000000010200780c */ /* 0x000fc60003f06270 */
[----:B------:R1:W-:Y:S10]  /*1610*/  STS.64 [R31+0x6600], R28 ;  /* 0x0066001c1f007388 */ /* 0x0003f40000000a00 */
[----:B------:R-:W-:Y:S05]  /*1620*/  @!P0 BRA `(.L_x_17) ;  /* 0x00000000006c8947 */ /* 0x000fea0003800000 */
[----:B------:R-:W-:Y:S01]  /*1630*/  BSSY B0, `(.L_x_18) ;  /* 0x0000019000007945 */ /* 0x000fe20003800000 */
[----:B------:R-:W-:Y:S02]  /*1640*/  IMAD.MOV.U32 R0, RZ, RZ, -0x1 ;  /* 0xffffffffff007424 */ /* 0x000fe400078e00ff */
[----:B-1----:R-:W-:Y:S02]  /*1650*/  IMAD.MOV.U32 R28, RZ, RZ, R2 ;  /* 0x000000ffff1c7224 */ /* 0x002fe400078e0002 */
[----:B------:R-:W-:-:S07]  /*1660*/  IMAD.MOV.U32 R21, RZ, RZ, R22 ;  /* 0x000000ffff157224 */ /* 0x000fce00078e0016 */
.L_x_22:
[----:B------:R-:W1:Y:S01]  /*1670*/  LDC.64 R26, c[0x0][0x380] ;  /* 0x0000e000ff1a7b82 */ /* 0x000e620000000a00 */
[----:B------:R-:W-:Y:S01]  /*1680*/  VIADD R33, R28, 0xffffffff ;  /* 0xffffffff1c217836 */ /* 0x000fe20000000000 */
[----:B------:R-:W-:Y:S03]  /*1690*/  BSSY B2, `(.L_x_19) ;  /* 0x0000008000027945 */ /* 0x000fe60003800000 */
[----:B------:R-:W-:-:S04]  /*16a0*/  IMAD R29, R33, 0x100, R37 ;  /* 0x00000100211d7824 */ /* 0x000fc800078e0225 */
[----:B-1----:R-:W-:-:S07]  /*16b0*/  IMAD.WIDE R26, R29, 0x4, R26 ;  /* 0x000000041d1a7825 */ /* 0x002fce00078e021a */
.L_x_20:
[----:B------:R-:W-:Y:S05]  /*16c0*/  YIELD ;  /* 0x0000000000007946 */ /* 0x000fea0003800000 */
[----:B------:R1:W-:Y:S06]  /*16d0*/  MEMBAR.SC.CTA ;  /* 0x0000000000007992 */ /* 0x0003ec0000000000 */
[----:B-1----:R-:W2:Y:S02]  /*16e0*/  LDG.E.STRONG.SYS R29, desc[UR8][R26.64] ;  /* 0x000000081a1d7981 */ /* 0x002ea4000c1f5900 */
[----:B--2---:R-:W-:-:S13]  /*16f0*/  ISETP.NE.AND P0, PT, R29, RZ, PT ;  /* 0x000000ff1d00720c */ /* 0x004fda0003f05270 */
[----:B------:R-:W-:Y:S05]  /*1700*/  @!P0 BRA `(.L_x_20) ;  /* 0xfffffffc00ec8947 */ /* 0x000fea000383ffff */
[----:B------:R-:W-:Y:S05]  /*1710*/  BSYNC B2 ;  /* 0x0000000000027941 */ /* 0x000fea0003800000 */
.L_x_19:
[----:B------:R-:W-:Y:S01]  /*1720*/  BSSY.RECONVERGENT B2, `(.L_x_21) ;  /* 0x0000006000027945 */ /* 0x000fe20003800200 */
[C---:B------:R-:W-:Y:S02]  /*1730*/  ISETP.GT.AND P0, PT, R29.reuse, -0x1, PT ;  /* 0xffffffff1d00780c */ /* 0x040fe40003f04270 */
[----:B------:R-:W-:Y:S01]  /*1740*/  LOP3.LUT R26, R29, 0x3fffffff, RZ, 0xc0, !PT ;  /* 0x3fffffff1d1a7812 */ /* 0x000fe200078ec0ff */
[----:B------:R-:W-:Y:S05]  /*1750*/  WARPSYNC.EXCLUSIVE R0 ;  /* 0x0000000000007348 */ /* 0x000fea0003a00000 */
[----:B------:R-:W-:-:S05]  /*1760*/  IMAD.IADD R21, R26, 0x1, R21 ;  /* 0x000000011a157824 */ /* 0x000fca00078e0215 */
[----:B------:R-:W-:-:S07]  /*1770*/  VOTE.ANY R0, PT, P0 ;  /* 0x0000000000007806 */ /* 0x000fce00000e0100 */
[----:B------:R-:W-:Y:S05]  /*1780*/  BSYNC.RECONVERGENT B2 ;  /* 0x0000000000027941 */ /* 0x000fea0003800200 */
.L_x_21:
[----:B------:R-:W-:Y:S01]  /*1790*/  ISETP.GT.U32.AND P1, PT, R28, 0x1, PT ;  /* 0x000000011c00780c */ /* 0x000fe20003f24070 */
[----:B------:R-:W-:-:S12]  /*17a0*/  IMAD.MOV.U32 R28, RZ, RZ, R33 ;  /* 0x000000ffff1c7224 */ /* 0x000fd800078e0021 */
[----:B------:R-:W-:Y:S05]  /*17b0*/  @P0 BRA P1, `(.L_x_22) ;  /* 0xfffffffc00ac0947 */ /* 0x000fea000083ffff */
[----:B------:R-:W-:Y:S05]  /*17c0*/  BSYNC B0 ;  /* 0x0000000000007941 */ /* 0x000fea0003800000 */
.L_x_18:
[----:B------:R2:W3:Y:S02]  /*17d0*/  LDS.64 R28, [R31+0x6600] ;  /* 0x006600001f1c7984 */ /* 0x0004e40000000a00 */
.L_x_17:
[C---:B------:R-:W-:Y:S01]  /*17e0*/  IMAD.IADD R27, R21.reuse, 0x1, -R22 ;  /* 0x00000001151b7824 */ /* 0x040fe200078e0a16 */
[----:B------:R-:W-:-:S04]  /*17f0*/  LOP3.LUT R21, R21, 0x80000000, RZ, 0xfc, !PT ;  /* 0x8000000015157812 */ /* 0x000fc800078efcff */
[C---:B---3--:R-:W-:Y:S01]  /*1800*/  IADD3 R26, P0, PT, R27.reuse, R28, RZ ;  /* 0x0000001c1b1a7210 */ /* 0x048fe20007f1e0ff */
[----:B------:R3:W-:Y:S03]  /*1810*/  STG.E.STRONG.SYS desc[UR8][R38.64], R21 ;  /* 0x0000001526007986 */ /* 0x0007e6000c115908 */
[----:B------:R-:W-:-:S05]  /*1820*/  LEA.HI.X.SX32 R27, R27, R29, 0x1, P0 ;  /* 0x0000001d1b1b7211 */ /* 0x000fca00000f0eff */
[----:B------:R3:W-:Y:S04]  /*1830*/  STS.64 [R31+0x6600], R26 ;  /* 0x0066001a1f007388 */ /* 0x0007e80000000a00 */
.L_x_16:
[----:B------:R-:W-:Y:S05]  /*1840*/  BSYNC B1 ;  /* 0x0000000000017941 */ /* 0x000fea0003800000 */
.L_x_15:
[----:B--23--:R-:W2:Y:S01]  /*1850*/  LDC.64 R26, c[0x0][0x390] ;  /* 0x0000e400ff1a7b82 */ /* 0x00cea20000000a00 */
[----:B------:R-:W-:Y:S05]  /*1860*/  WARPSYNC.ALL ;  /* 0x0000000000007948 */ /* 0x000fea0003800000 */
[----:B------:R-:W-:Y:S02]  /*1870*/  UMOV UR5, 0x400 ;  /* 0x0000040000057882 */ /* 0x000fe40000000000 */
[----:B------:R-:W3:Y:S08]  /*1880*/  LDC R21, c[0x0][0x3c0] ;  /* 0x0000f000ff157b82 */ /* 0x000ef00000000800 */
[----:B------:R-:W4:Y:S01]  /*1890*/  S2UR UR6, SR_CgaCtaId ;  /* 0x00000000000679c3 */ /* 0x000f220000008800 */
[----:B--2---:R-:W-:-:S02]  /*18a0*/  ISETP.EQ.U32.AND P1, PT, R26, RZ, PT ;  /* 0x000000ff1a00720c */ /* 0x004fc40003f22070 */
[----:B---3--:R-:W-:-:S04]  /*18b0*/  ISETP.GE.AND P0, PT, R63, R21, PT ;  /* 0x000000153f00720c */ /* 0x008fc80003f06270 */
[----:B------:R-:W-:-:S04]  /*18c0*/  ISETP.EQ.OR.EX P0, PT, R27, RZ, !P0, P1 ;  /* 0x000000ff1b00720c */ /* 0x000fc80004702710 */
[----:B------:R-:W-:Y:S01]  /*18d0*/  ISETP.GT.U32.OR P0, PT, R37, 0xff, P0 ;  /* 0x000000ff2500780c */ /* 0x000fe20000704470 */
[----:B----4-:R-:W-:-:S12]  /*18e0*/  ULEA UR5, UR6, UR5, 0x18 ;  /* 0x0000000506057291 */ /* 0x010fd8000f8ec0ff */
[----:B------:R-:W2:Y:S01]  /*18f0*/  @!P0 LDS.64 R26, [R31+0x6600] ;  /* 0x006600001f1a8984 */ /* 0x000ea20000000a00 */
[----:B------:R-:W-:Y:S02]  /*1900*/  @!P0 ISETP.GT.U32.AND P1, PT, R37, R23, PT ;  /* 0x000000172500820c */ /* 0x000fe40003f24070 */
[----:B------:R-:W-:Y:S02]  /*1910*/  LEA R23, R23, UR5, 0x3 ;  /* 0x0000000517177c11 */ /* 0x000fe4000f8e18ff */
[----:B-1----:R-:W-:-:S04]  /*1920*/  @!P0 SEL R29, RZ, 0x1980, !P1 ;  /* 0x00001980ff1d8807 */ /* 0x002fc80004800000 */
[--C-:B--2---:R-:W-:Y:S02]  /*1930*/  @!P0 IADD3 R26, P1, P2, R26, R29, R22.reuse ;  /* 0x0000001d1a1a8210 */ /* 0x104fe40007a3e016 */
[----:B------:R-:W-:-:S04]  /*1940*/  @!P0 SHF.R.S32.HI R29, RZ, 0x1f, R22 ;  /* 0x0000001fff1d8819 */ /* 0x000fc80000011416 */
[----:B------:R-:W-:-:S05]  /*1950*/  @!P0 IADD3.X R27, PT, PT, R27, RZ, R29, P1, P2 ;  /* 0x000000ff1b1b8210 */ /* 0x000fca0000fe441d */
[----:B------:R1:W-:Y:S01]  /*1960*/  @!P0 STG.E.64 desc[UR8][R24.64], R26 ;  /* 0x0000001a18008986 */ /* 0x0003e2000c101b08 */
[----:B------:R-:W-:Y:S01]  /*1970*/  BAR.SYNC.DEFER_BLOCKING 0x0 ;  /* 0x0000000000007b1d */ /* 0x000fe20000010000 */
[----:B------:R-:W-:-:S05]  /*1980*/  ISETP.GT.AND P0, PT, R63, R21, PT ;  /* 0x000000153f00720c */ /* 0x000fca0003f04270 */
[----:B------:R-:W2:Y:S08]  /*1990*/  LDS.64 R22, [R23+0x6600] ;  /* 0x0066000017167984 */ /* 0x000eb00000000a00 */
[----:B-1----:R-:W-:Y:S05]  /*19a0*/  @P0 BRA `(.L_x_23) ;  /* 0x00000000005c0947 */ /* 0x002fea0003800000 */
[----:B------:R-:W1:Y:S01]  /*19b0*/  LDCU.64 UR4, c[0x0][0x3a0] ;  /* 0x00007400ff0477ac */ /* 0x000e620008000a00 */
[----:B--2---:R-:W-:-:S05]  /*19c0*/  IADD3 R0, P1, PT, R3, R22, RZ ;  /* 0x0000001603007210 */ /* 0x004fca0007f3e0ff */
[----:B------:R-:W-:Y:S01]  /*19d0*/  IMAD.X R25, RZ, RZ, R23, P1 ;  /* 0x000000ffff197224 */ /* 0x000fe200008e0617 */
[----:B-1----:R-:W-:-:S04]  /*19e0*/  LEA R22, P1, R0, UR4, 0x2 ;  /* 0x0000000400167c11 */ /* 0x002fc8000f8210ff */
[----:B------:R-:W-:-:S05]  /*19f0*/  LEA.HI.X R23, R0, UR5, R25, 0x2, P1 ;  /* 0x0000000500177c11 */ /* 0x000fca00088f1419 */
[----:B------:R2:W-:Y:S04]  /*1a00*/  STG.E desc[UR8][R22.64], R4 ;  /* 0x0000000416007986 */ /* 0x0005e8000c101908 */
        /* <DEDUP_REMOVED lines=15> */
[----:B------:R2:W-:Y:S01]  /*1b00*/  STG.E desc[UR8][R22.64+0x800], R20 ;  /* 0x0008001416007986 */ /* 0x0005e2000c101908 */
[----:B------:R-:W-:Y:S05]  /*1b10*/  BRA `(.L_x_24) ;  /* 0x0000000000e07947 */ /* 0x000fea0003800000 */
.L_x_23:
[----:B------:R-:W1:Y:S01]  /*1b20*/  LDCU.64 UR4, c[0x0][0x3a0] ;  /* 0x00007400ff0477ac */ /* 0x000e620008000a00 */
[----:B------:R-:W-:Y:S01]  /*1b30*/  IMAD R24, R2, -0x1980, R21 ;  /* 0xffffe68002187824 */ /* 0x000fe200078e0215 */
[C---:B--2---:R-:W-:Y:S01]  /*1b40*/  IADD3 R0, P1, PT, R3.reuse, R22, RZ ;  /* 0x0000001603007210 */ /* 0x044fe20007f3e0ff */
[C---:B------:R-:W-:Y:S02]  /*1b50*/  VIADD R27, R3.reuse, 0x20 ;  /* 0x00000020031b7836 */ /* 0x040fe40000000000 */
[C---:B------:R-:W-:Y:S01]  /*1b60*/  VIADD R29, R3.reuse, 0x40 ;  /* 0x00000040031d7836 */ /* 0x040fe20000000000 */
[-C--:B------:R-:W-:Y:S01]  /*1b70*/  ISETP.GE.AND P5, PT, R3, R24.reuse, PT ;  /* 0x000000180300720c */ /* 0x080fe20003fa6270 */
[----:B------:R-:W-:Y:S01]  /*1b80*/  IMAD.X R25, RZ, RZ, R23, P1 ;  /* 0x000000ffff197224 */ /* 0x000fe200008e0617 */
[-C--:B------:R-:W-:Y:S01]  /*1b90*/  ISETP.GE.AND P4, PT, R27, R24.reuse, PT ;  /* 0x000000181b00720c */ /* 0x080fe20003f86270 */
[----:B------:R-:W-:Y:S01]  /*1ba0*/  VIADD R27, R3, 0x60 ;  /* 0x00000060031b7836 */ /* 0x000fe20000000000 */
[----:B------:R-:W-:Y:S01]  /*1bb0*/  ISETP.GE.AND P3, PT, R29, R24, PT ;  /* 0x000000181d00720c */ /* 0x000fe20003f66270 */
[----:B------:R-:W-:-:S02]  /*1bc0*/  VIADD R29, R3, 0x80 ;  /* 0x00000080031d7836 */ /* 0x000fc40000000000 */
[----:B------:R-:W-:Y:S01]  /*1bd0*/  VIADD R31, R3, 0xa0 ;  /* 0x000000a0031f7836 */ /* 0x000fe20000000000 */
[-C--:B------:R-:W-:Y:S01]  /*1be0*/  ISETP.GE.AND P2, PT, R27, R24.reuse, PT ;  /* 0x000000181b00720c */ /* 0x080fe20003f46270 */
[----:B------:R-:W-:Y:S01]  /*1bf0*/  VIADD R27, R3, 0xc0 ;  /* 0x000000c0031b7836 */ /* 0x000fe20000000000 */
[C---:B-1----:R-:W-:Y:S02]  /*1c00*/  LEA R22, P1, R0.reuse, UR4, 0x2 ;  /* 0x0000000400167c11 */ /* 0x042fe4000f8210ff */
[-C--:B------:R-:W-:Y:S02]  /*1c10*/  ISETP.GE.AND P6, PT, R31, R24.reuse, PT ;  /* 0x000000181f00720c */ /* 0x080fe40003fc6270 */
[----:B------:R-:W-:Y:S02]  /*1c20*/  LEA.HI.X R23, R0, UR5, R25, 0x2, P1 ;  /* 0x0000000500177c11 */ /* 0x000fe400088f1419 */
[----:B------:R-:W-:Y:S01]  /*1c30*/  ISETP.GE.AND P1, PT, R29, R24, PT ;  /* 0x000000181d00720c */ /* 0x000fe20003f26270 */
[----:B------:R-:W-:-:S02]  /*1c40*/  VIADD R29, R3, 0xe0 ;  /* 0x000000e0031d7836 */ /* 0x000fc40000000000 */
[----:B------:R-:W-:Y:S01]  /*1c50*/  @!P5 STG.E desc[UR8][R22.64], R4 ;  /* 0x000000041600d986 */ /* 0x000fe2000c101908 */
[-C--:B------:R-:W-:Y:S01]  /*1c60*/  ISETP.GE.AND P5, PT, R27, R24.reuse, PT ;  /* 0x000000181b00720c */ /* 0x080fe20003fa6270 */
[----:B------:R-:W-:Y:S02]  /*1c70*/  VIADD R27, R3, 0x100 ;  /* 0x00000100031b7836 */ /* 0x000fe40000000000 */
[----:B------:R1:W-:Y:S01]  /*1c80*/  @!P4 STG.E desc[UR8][R22.64+0x80], R5 ;  /* 0x000080051600c986 */ /* 0x0003e2000c101908 */
[-C--:B------:R-:W-:Y:S01]  /*1c90*/  ISETP.GE.AND P4, PT, R29, R24.reuse, PT ;  /* 0x000000181d00720c */ /* 0x080fe20003f86270 */
[----:B------:R-:W-:Y:S02]  /*1ca0*/  VIADD R29, R3, 0x120 ;  /* 0x00000120031d7836 */ /* 0x000fe40000000000 */
[----:B------:R-:W-:Y:S01]  /*1cb0*/  @!P3 STG.E desc[UR8][R22.64+0x100], R6 ;  /* 0x000100061600b986 */ /* 0x000fe2000c101908 */
[----:B------:R-:W-:Y:S01]  /*1cc0*/  ISETP.GE.AND P3, PT, R27, R24, PT ;  /* 0x000000181b00720c */ /* 0x000fe20003f66270 */
[----:B------:R-:W-:-:S02]  /*1cd0*/  VIADD R27, R3, 0x140 ;  /* 0x00000140031b7836 */ /* 0x000fc40000000000 */
[----:B------:R2:W-:Y:S01]  /*1ce0*/  @!P2 STG.E desc[UR8][R22.64+0x180], R7 ;  /* 0x000180071600a986 */ /* 0x0005e2000c101908 */
[-C--:B------:R-:W-:Y:S01]  /*1cf0*/  ISETP.GE.AND P2, PT, R29, R24.reuse, PT ;  /* 0x000000181d00720c */ /* 0x080fe20003f46270 */
[C---:B------:R-:W-:Y:S02]  /*1d00*/  VIADD R29, R3.reuse, 0x160 ;  /* 0x00000160031d7836 */ /* 0x040fe40000000000 */
[----:B-1----:R-:W-:Y:S01]  /*1d10*/  VIADD R5, R3, 0x180 ;  /* 0x0000018003057836 */ /* 0x002fe20000000000 */
[----:B------:R1:W-:Y:S01]  /*1d20*/  @!P1 STG.E desc[UR8][R22.64+0x200], R8 ;  /* 0x0002000816009986 */ /* 0x0003e2000c101908 */
[-C--:B------:R-:W-:Y:S01]  /*1d30*/  ISETP.GE.AND P1, PT, R27, R24.reuse, PT ;  /* 0x000000181b00720c */ /* 0x080fe20003f26270 */
[----:B------:R-:W-:Y:S02]  /*1d40*/  VIADD R27, R3, 0x1a0 ;  /* 0x000001a0031b7836 */ /* 0x000fe40000000000 */
[----:B------:R1:W-:Y:S01]  /*1d50*/  @!P5 STG.E desc[UR8][R22.64+0x300], R10 ;  /* 0x0003000a1600d986 */ /* 0x0003e2000c101908 */
[----:B------:R-:W-:Y:S01]  /*1d60*/  ISETP.GE.AND P5, PT, R5, R24, PT ;  /* 0x000000180500720c */ /* 0x000fe20003fa6270 */
[----:B------:R-:W-:-:S02]  /*1d70*/  VIADD R5, R3, 0x1c0 ;  /* 0x000001c003057836 */ /* 0x000fc40000000000 */
[----:B------:R1:W-:Y:S01]  /*1d80*/  @!P3 STG.E desc[UR8][R22.64+0x400], R12 ;  /* 0x0004000c1600b986 */ /* 0x0003e2000c101908 */
[----:B--2---:R-:W-:Y:S02]  /*1d90*/  VIADD R7, R3, 0x1e0 ;  /* 0x000001e003077836 */ /* 0x004fe40000000000 */
[-C--:B------:R-:W-:Y:S01]  /*1da0*/  ISETP.GE.AND P3, PT, R5, R24.reuse, PT ;  /* 0x000000180500720c */ /* 0x080fe20003f66270 */
[----:B------:R-:W-:Y:S01]  /*1db0*/  VIADD R5, R3, 0x200 ;  /* 0x0000020003057836 */ /* 0x000fe20000000000 */
[----:B------:R1:W-:Y:S01]  /*1dc0*/  @!P6 STG.E desc[UR8][R22.64+0x280], R9 ;  /* 0x000280091600e986 */ /* 0x0003e2000c101908 */
[----:B------:R-:W-:-:S03]  /*1dd0*/  ISETP.GE.AND P6, PT, R29, R24, PT ;  /* 0x000000181d00720c */ /* 0x000fc60003fc6270 */
[----:B------:R1:W-:Y:S01]  /*1de0*/  @!P4 STG.E desc[UR8][R22.64+0x380], R11 ;  /* 0x0003800b1600c986 */ /* 0x0003e2000c101908 */
[----:B------:R-:W-:-:S03]  /*1df0*/  ISETP.GE.AND P4, PT, R27, R24, PT ;  /* 0x000000181b00720c */ /* 0x000fc60003f86270 */
[----:B------:R1:W-:Y:S01]  /*1e00*/  @!P2 STG.E desc[UR8][R22.64+0x480], R13 ;  /* 0x0004800d1600a986 */ /* 0x0003e2000c101908 */
[----:B------:R-:W-:-:S03]  /*1e10*/  ISETP.GE.AND P2, PT, R7, R24, PT ;  /* 0x000000180700720c */ /* 0x000fc60003f46270 */
[----:B------:R1:W-:Y:S01]  /*1e20*/  @!P1 STG.E desc[UR8][R22.64+0x500], R14 ;  /* 0x0005000e16009986 */ /* 0x0003e2000c101908 */
[----:B------:R-:W-:-:S03]  /*1e30*/  ISETP.GE.AND P1, PT, R5, R24, PT ;  /* 0x000000180500720c */ /* 0x000fc60003f26270 */
[----:B------:R1:W-:Y:S04]  /*1e40*/  @!P6 STG.E desc[UR8][R22.64+0x580], R15 ;  /* 0x0005800f1600e986 */ /* 0x0003e8000c101908 */
[----:B------:R1:W-:Y:S04]  /*1e50*/  @!P5 STG.E desc[UR8][R22.64+0x600], R16 ;  /* 0x000600101600d986 */ /* 0x0003e8000c101908 */
[----:B------:R1:W-:Y:S04]  /*1e60*/  @!P4 STG.E desc[UR8][R22.64+0x680], R17 ;  /* 0x000680111600c986 */ /* 0x0003e8000c101908 */
[----:B------:R1:W-:Y:S04]  /*1e70*/  @!P3 STG.E desc[UR8][R22.64+0x700], R18 ;  /* 0x000700121600b986 */ /* 0x0003e8000c101908 */
[----:B------:R1:W-:Y:S04]  /*1e80*/  @!P2 STG.E desc[UR8][R22.64+0x780], R19 ;  /* 0x000780131600a986 */ /* 0x0003e8000c101908 */
[----:B------:R1:W-:Y:S02]  /*1e90*/  @!P1 STG.E desc[UR8][R22.64+0x800], R20 ;  /* 0x0008001416009986 */ /* 0x0003e4000c101908 */
.L_x_24:
[----:B------:R-:W-:Y:S05]  /*1ea0*/  @P0 BRA `(.L_x_25) ;  /* 0x0000000000480947 */ /* 0x000fea0003800000 */
[----:B------:R3:W5:Y:S04]  /*1eb0*/  LDG.E R45, desc[UR8][R40.64+0x800] ;  /* 0x00080008282d7981 */ /* 0x000768000c1e1900 */
[----:B--2---:R3:W5:Y:S04]  /*1ec0*/  LDG.E R7, desc[UR8][R40.64] ;  /* 0x0000000828077981 */ /* 0x004768000c1e1900 */
[----:B-1----:R3:W5:Y:S04]  /*1ed0*/  LDG.E R9, desc[UR8][R40.64+0x80] ;  /* 0x0000800828097981 */ /* 0x002768000c1e1900 */
        /* <DEDUP_REMOVED lines=15> */
.L_x_25:
[----:B--2---:R-:W-:Y:S02]  /*1fd0*/  IMAD R4, R2, -0x1980, R21 ;  /* 0xffffe68002047824 */ /* 0x004fe400078e0215 */
[C---:B------:R-:W-:Y:S02]  /*1fe0*/  VIADD R5, R3.reuse, 0x20 ;  /* 0x0000002003057836 */ /* 0x040fe40000000000 */
[C---:B0-----:R-:W-:Y:S01]  /*1ff0*/  VIADD R47, R3.reuse, 0x40 ;  /* 0x00000040032f7836 */ /* 0x041fe20000000000 */
[CC--:B------:R-:W-:Y:S01]  /*2000*/  ISETP.GE.AND P5, PT, R3.reuse, R4.reuse, PT ;  /* 0x000000040300720c */ /* 0x0c0fe20003fa6270 */
[----:B------:R-:W-:Y:S01]  /*2010*/  VIADD R49, R3, 0x80 ;  /* 0x0000008003317836 */ /* 0x000fe20000000000 */
[-C--:B------:R-:W-:Y:S01]  /*2020*/  ISETP.GE.AND P4, PT, R5, R4.reuse, PT ;  /* 0x000000040500720c */ /* 0x080fe20003f86270 */
[----:B------:R-:W-:Y:S01]  /*2030*/  VIADD R5, R3, 0x60 ;  /* 0x0000006003057836 */ /* 0x000fe20000000000 */
[-C--:B------:R-:W-:Y:S01]  /*2040*/  ISETP.GE.AND P3, PT, R47, R4.reuse, PT ;  /* 0x000000042f00720c */ /* 0x080fe20003f66270 */
[----:B------:R-:W-:Y:S01]  /*2050*/  VIADD R47, R3, 0xa0 ;  /* 0x000000a0032f7836 */ /* 0x000fe20000000000 */
[----:B------:R-:W-:-:S02]  /*2060*/  ISETP.GE.AND P1, PT, R49, R4, PT ;  /* 0x000000043100720c */ /* 0x000fc40003f26270 */
[-C--:B------:R-:W-:Y:S01]  /*2070*/  ISETP.GE.AND P2, PT, R5, R4.reuse, PT ;  /* 0x000000040500720c */ /* 0x080fe20003f46270 */
[----:B------:R-:W-:Y:S01]  /*2080*/  VIADD R5, R3, 0xc0 ;  /* 0x000000c003057836 */ /* 0x000fe20000000000 */
[-C--:B------:R-:W-:Y:S01]  /*2090*/  ISETP.GE.AND P6, PT, R47, R4.reuse, PT ;  /* 0x000000042f00720c */ /* 0x080fe20003fc6270 */
[----:B------:R-:W-:Y:S02]  /*20a0*/  VIADD R47, R3, 0xe0 ;  /* 0x000000e0032f7836 */ /* 0x000fe40000000000 */
[----:B------:R2:W5:Y:S01]  /*20b0*/  @!P5 LDG.E R7, desc[UR8][R40.64] ;  /* 0x000000082807d981 */ /* 0x000562000c1e1900 */
[-C--:B------:R-:W-:Y:S01]  /*20c0*/  ISETP.GE.AND P5, PT, R5, R4.reuse, PT ;  /* 0x000000040500720c */ /* 0x080fe20003fa6270 */
[----:B------:R-:W-:Y:S02]  /*20d0*/  VIADD R5, R3, 0x100 ;  /* 0x0000010003057836 */ /* 0x000fe40000000000 */
[----:B-1----:R2:W5:Y:S01]  /*20e0*/  @!P4 LDG.E R9, desc[UR8][R40.64+0x80] ;  /* 0x000080082809c981 */ /* 0x002562000c1e1900 */
[----:B------:R-:W-:Y:S01]  /*20f0*/  ISETP.GE.AND P4, PT, R47, R4, PT ;  /* 0x000000042f00720c */ /* 0x000fe20003f86270 */
[----:B------:R-:W-:-:S02]  /*2100*/  VIADD R47, R3, 0x120 ;  /* 0x00000120032f7836 */ /* 0x000fc40000000000 */
[----:B------:R2:W5:Y:S01]  /*2110*/  @!P3 LDG.E R11, desc[UR8][R40.64+0x100] ;  /* 0x00010008280bb981 */ /* 0x000562000c1e1900 */
[-C--:B------:R-:W-:Y:S01]  /*2120*/  ISETP.GE.AND P3, PT, R5, R4.reuse, PT ;  /* 0x000000040500720c */ /* 0x080fe20003f66270 */
[----:B------:R-:W-:Y:S02]  /*2130*/  VIADD R5, R3, 0x140 ;  /* 0x0000014003057836 */ /* 0x000fe40000000000 */
[----:B------:R2:W5:Y:S01]  /*2140*/  @!P2 LDG.E R13, desc[UR8][R40.64+0x180] ;  /* 0x00018008280da981 */ /* 0x000562000c1e1900 */
[-C--:B------:R-:W-:Y:S01]  /*2150*/  ISETP.GE.AND P2, PT, R47, R4.reuse, PT ;  /* 0x000000042f00720c */ /* 0x080fe20003f46270 */
[----:B------:R-:W-:Y:S02]  /*2160*/  VIADD R47, R3, 0x160 ;  /* 0x00000160032f7836 */ /* 0x000fe40000000000 */
[----:B------:R2:W5:Y:S01]  /*2170*/  @!P1 LDG.E R15, desc[UR8][R40.64+0x200] ;  /* 0x00020008280f9981 */ /* 0x000562000c1e1900 */
        /* <DEDUP_REMOVED lines=15> */
[----:B------:R-:W-:-:S03]  /*2270*/  ISETP.GE.AND P2, PT, R47, R4, PT ;  /* 0x000000042f00720c */ /* 0x000fc60003f46270 */
[----:B------:R2:W5:Y:S01]  /*2280*/  @!P1 LDG.E R31, desc[UR8][R40.64+0x500] ;  /* 0x00050008281f9981 */ /* 0x000562000c1e1900 */
[----:B------:R-:W-:-:S03]  /*2290*/  ISETP.GE.AND P1, PT, R5, R4, PT ;  /* 0x000000040500720c */ /* 0x000fc60003f26270 */
[----:B------:R2:W5:Y:S04]  /*22a0*/  @!P6 LDG.E R33, desc[UR8][R40.64+0x580] ;  /* 0x000580082821e981 */ /* 0x000568000c1e1900 */
[----:B------:R2:W5:Y:S04]  /*22b0*/  @!P5 LDG.E R35, desc[UR8][R40.64+0x600] ;  /* 0x000600082823d981 */ /* 0x000568000c1e1900 */
[----:B------:R2:W5:Y:S04]  /*22c0*/  @!P4 LDG.E R37, desc[UR8][R40.64+0x680] ;  /* 0x000680082825c981 */ /* 0x000568000c1e1900 */
[----:B------:R2:W5:Y:S04]  /*22d0*/  @!P3 LDG.E R39, desc[UR8][R40.64+0x700] ;  /* 0x000700082827b981 */ /* 0x000568000c1e1900 */
[----:B------:R2:W5:Y:S04]  /*22e0*/  @!P2 LDG.E R43, desc[UR8][R40.64+0x780] ;  /* 0x00078008282ba981 */ /* 0x000568000c1e1900 */
[----:B------:R2:W5:Y:S02]  /*22f0*/  @!P1 LDG.E R45, desc[UR8][R40.64+0x800] ;  /* 0x00080008282d9981 */ /* 0x000564000c1e1900 */
.L_x_26:
[----:B------:R-:W-:Y:S05]  /*2300*/  @P0 BRA `(.L_x_27) ;  /* 0x0000000000540947 */ /* 0x000fea0003800000 */
[----:B------:R-:W1:Y:S02]  /*2310*/  LDCU.64 UR4, c[0x0][0x3b0] ;  /* 0x00007600ff0477ac */ /* 0x000e640008000a00 */
[----:B-1----:R-:W-:-:S04]  /*2320*/  LEA R2, P0, R0, UR4, 0x2 ;  /* 0x0000000400027c11 */ /* 0x002fc8000f8010ff */
[----:B------:R-:W-:-:S05]  /*2330*/  LEA.HI.X R3, R0, UR5, R25, 0x2, P0 ;  /* 0x0000000500037c11 */ /* 0x000fca00080f1419 */
[----:B-----5:R-:W-:Y:S04]  /*2340*/  STG.E desc[UR8][R2.64], R7 ;  /* 0x0000000702007986 */ /* 0x020fe8000c101908 */
[----:B------:R-:W-:Y:S04]  /*2350*/  STG.E desc[UR8][R2.64+0x80], R9 ;  /* 0x0000800902007986 */ /* 0x000fe8000c101908 */
        /* <DEDUP_REMOVED lines=14> */
[----:B------:R-:W-:Y:S01]  /*2440*/  STG.E desc[UR8][R2.64+0x800], R45 ;  /* 0x0008002d02007986 */ /* 0x000fe2000c101908 */
[----:B------:R-:W-:Y:S05]  /*2450*/  EXIT ;  /* 0x000000000000794d */ /* 0x000fea0003800000 */
.L_x_27:
[----:B------:R-:W1:Y:S01]  /*2460*/  LDCU.64 UR4, c[0x0][0x3b0] ;  /* 0x00007600ff0477ac */ /* 0x000e620008000a00 */
[----:B------:R-:W-:Y:S02]  /*2470*/  IMAD R2, R2, -0x1980, R21 ;  /* 0xffffe68002027824 */ /* 0x000fe400078e0215 */
[C---:B------:R-:W-:Y:S02]  /*2480*/  VIADD R21, R3.reuse, 0x40 ;  /* 0x0000004003157836 */ /* 0x040fe40000000000 */
[C---:B------:R-:W-:Y:S01]  /*2490*/  VIADD R5, R3.reuse, 0x20 ;  /* 0x0000002003057836 */ /* 0x040fe20000000000 */
[CC--:B------:R-:W-:Y:S01]  /*24a0*/  ISETP.GE.AND P3, PT, R3.reuse, R2.reuse, PT ;  /* 0x000000020300720c */ /* 0x0c0fe20003f66270 */
[----:B--23--:R-:W-:Y:S01]  /*24b0*/  VIADD R41, R3, 0x60 ;  /* 0x0000006003297836 */ /* 0x00cfe20000000000 */
[-C--:B------:R-:W-:Y:S01]  /*24c0*/  ISETP.GE.AND P1, PT, R21, R2.reuse, PT ;  /* 0x000000021500720c */ /* 0x080fe20003f26270 */
[----:B------:R-:W-:Y:S01]  /*24d0*/  VIADD R21, R3, 0x80 ;  /* 0x0000008003157836 */ /* 0x000fe20000000000 */
[-C--:B------:R-:W-:Y:S01]  /*24e0*/  ISETP.GE.AND P2, PT, R5, R2.reuse, PT ;  /* 0x000000020500720c */ /* 0x080fe20003f46270 */
[----:B0-----:R-:W-:Y:S01]  /*24f0*/  VIADD R47, R3, 0xc0 ;  /* 0x000000c0032f7836 */ /* 0x001fe20000000000 */
[-C--:B------:R-:W-:Y:S01]  /*2500*/  ISETP.GE.AND P0, PT, R41, R2.reuse, PT ;  /* 0x000000022900720c */ /* 0x080fe20003f06270 */
[----:B------:R-:W-:Y:S01]  /*2510*/  VIADD R41, R3, 0xa0 ;  /* 0x000000a003297836 */ /* 0x000fe20000000000 */
[----:B------:R-:W-:Y:S01]  /*2520*/  ISETP.GE.AND P6, PT, R21, R2, PT ;  /* 0x000000021500720c */ /* 0x000fe20003fc6270 */
[----:B------:R-:W-:Y:S01]  /*2530*/  VIADD R21, R3, 0xe0 ;  /* 0x000000e003157836 */ /* 0x000fe20000000000 */
[----:B-1----:R-:W-:-:S02]  /*2540*/  LEA R4, P4, R0, UR4, 0x2 ;  /* 0x0000000400047c11 */ /* 0x002fc4000f8810ff */
[-C--:B------:R-:W-:Y:S02]  /*2550*/  ISETP.GE.AND P5, PT, R41, R2.reuse, PT ;  /* 0x000000022900720c */ /* 0x080fe40003fa6270 */
[----:B------:R-:W-:Y:S01]  /*2560*/  LEA.HI.X R5, R0, UR5, R25, 0x2, P4 ;  /* 0x0000000500057c11 */ /* 0x000fe2000a0f1419 */
[----:B------:R-:W-:Y:S01]  /*2570*/  VIADD R25, R3, 0x100 ;  /* 0x0000010003197836 */ /* 0x000fe20000000000 */
[----:B------:R-:W-:-:S03]  /*2580*/  ISETP.GE.AND P4, PT, R47, R2, PT ;  /* 0x000000022f00720c */ /* 0x000fc60003f86270 */
[----:B-----5:R0:W-:Y:S01]  /*2590*/  @!P3 STG.E desc[UR8][R4.64], R7 ;  /* 0x000000070400b986 */ /* 0x0201e2000c101908 */
[-C--:B------:R-:W-:Y:S01]  /*25a0*/  ISETP.GE.AND P3, PT, R21, R2.reuse, PT ;  /* 0x000000021500720c */ /* 0x080fe20003f66270 */
[----:B------:R-:W-:Y:S02]  /*25b0*/  VIADD R21, R3, 0x120 ;  /* 0x0000012003157836 */ /* 0x000fe40000000000 */
[----:B------:R1:W-:Y:S01]  /*25c0*/  @!P2 STG.E desc[UR8][R4.64+0x80], R9 ;  /* 0x000080090400a986 */ /* 0x0003e2000c101908 */
[-C--:B------:R-:W-:Y:S01]  /*25d0*/  ISETP.GE.AND P2, PT, R25, R2.reuse, PT ;  /* 0x000000021900720c */ /* 0x080fe20003f46270 */
[----:B------:R-:W-:Y:S02]  /*25e0*/  VIADD R25, R3, 0x140 ;  /* 0x0000014003197836 */ /* 0x000fe40000000000 */
[----:B------:R2:W-:Y:S01]  /*25f0*/  @!P1 STG.E desc[UR8][R4.64+0x100], R11 ;  /* 0x0001000b04009986 */ /* 0x0005e2000c101908 */
[----:B------:R-:W-:Y:S01]  /*2600*/  ISETP.GE.AND P1, PT, R21, R2, PT ;  /* 0x000000021500720c */ /* 0x000fe20003f26270 */
[----:B------:R-:W-:-:S02]  /*2610*/  VIADD R21, R3, 0x160 ;  /* 0x0000016003157836 */ /* 0x000fc40000000000 */
[C---:B0-----:R-:W-:Y:S01]  /*2620*/  VIADD R7, R3.reuse, 0x180 ;  /* 0x0000018003077836 */ /* 0x041fe20000000000 */
[----:B------:R2:W-:Y:S01]  /*2630*/  @!P5 STG.E desc[UR8][R4.64+0x280], R17 ;  /* 0x000280110400d986 */ /* 0x0005e2000c101908 */
[----:B-1----:R-:W-:-:S03]  /*2640*/  VIADD R9, R3, 0x1a0 ;  /* 0x000001a003097836 */ /* 0x002fc60000000000 */
[----:B------:R2:W-:Y:S01]  /*2650*/  @!P4 STG.E desc[UR8][R4.64+0x300], R19 ;  /* 0x000300130400c986 */ /* 0x0005e2000c101908 */
[-C--:B------:R-:W-:Y:S01]  /*2660*/  ISETP.GE.AND P5, PT, R7, R2.reuse, PT ;  /* 0x000000020700720c */ /* 0x080fe20003fa6270 */
[----:B------:R-:W-:Y:S01]  /*2670*/  VIADD R7, R3, 0x1c0 ;  /* 0x000001c003077836 */ /* 0x000fe20000000000 */
[-C--:B------:R-:W-:Y:S01]  /*2680*/  ISETP.GE.AND P4, PT, R9, R2.reuse, PT ;  /* 0x000000020900720c */ /* 0x080fe20003f86270 */
[C---:B------:R-:W-:Y:S01]  /*2690*/  VIADD R9, R3.reuse, 0x1e0 ;  /* 0x000001e003097836 */ /* 0x040fe20000000000 */
[----:B------:R2:W-:Y:S01]  /*26a0*/  @!P0 STG.E desc[UR8][R4.64+0x180], R13 ;  /* 0x0001800d04008986 */ /* 0x0005e2000c101908 */
[----:B------:R-:W-:Y:S01]  /*26b0*/  VIADD R3, R3, 0x200 ;  /* 0x0000020003037836 */ /* 0x000fe20000000000 */
[-C--:B------:R-:W-:Y:S02]  /*26c0*/  ISETP.GE.AND P0, PT, R25, R2.reuse, PT ;  /* 0x000000021900720c */ /* 0x080fe40003f06270 */
        /* <DEDUP_REMOVED lines=13> */
[----:B------:R2:W-:Y:S01]  /*27a0*/  @!P2 STG.E desc[UR8][R4.64+0x780], R43 ;  /* 0x0007802b0400a986 */ /* 0x0005e2000c101908 */
[----:B------:R-:W-:Y:S05]  /*27b0*/  @P1 EXIT ;  /* 0x000000000000194d */ /* 0x000fea0003800000 */
[----:B------:R-:W-:Y:S01]  /*27c0*/  STG.E desc[UR8][R4.64+0x800], R45 ;  /* 0x0008002d04007986 */ /* 0x000fe2000c101908 */
[----:B------:R-:W-:Y:S05]  /*27d0*/  EXIT ;  /* 0x000000000000794d */ /* 0x000fea0003800000 */
.L_x_14:
[----:B------:R-:W-:Y:S01]  /*27e0*/  IMAD.MOV.U32 R36, RZ, RZ, RZ ;  /* 0x000000ffff247224 */ /* 0x000fe200078e00ff */
[C---:B------:R-:W-:Y:S01]  /*27f0*/  ISETP.GT.U32.AND P0, PT, R37.reuse, 0x1f, PT ;  /* 0x0000001f2500780c */ /* 0x040fe20003f04070 */
[----:B------:R-:W-:Y:S05]  /*2800*/  WARPSYNC.ALL ;  /* 0x0000000000007948 */ /* 0x000fea0003800000 */
[----:B------:R-:W-:-:S04]  /*2810*/  IMAD.HI.U32 R39, R37, 0x15555556, R36 ;  /* 0x1555555625277827 */ /* 0x000fc800078e0024 */
[----:B------:R-:W-:-:S05]  /*2820*/  IMAD R39, R39, 0x4, R0 ;  /* 0x0000000427277824 */ /* 0x000fca00078e0200 */
[----:B------:R1:W-:Y:S01]  /*2830*/  STS [R39+0x3410], R22 ;  /* 0x0034101627007388 */ /* 0x0003e20000000800 */
[----:B------:R-:W-:Y:S06]  /*2840*/  BAR.SYNC.DEFER_BLOCKING 0x0 ;  /* 0x0000000000007b1d */ /* 0x000fec0000010000 */
[----:B------:R-:W-:Y:S05]  /*2850*/  @P0 BRA `(.L_x_28) ;  /* 0x0000000000e00947 */ /* 0x000fea0003800000 */
[----:B------:R-:W-:Y:S01]  /*2860*/  IMAD R38, R37, 0x34, R0 ;  /* 0x0000003425267824 */ /* 0x000fe200078e0200 */
[----:B------:R-:W-:-:S04]  /*2870*/  UMOV UR5, 0xffffffff ;  /* 0xffffffff00057882 */ /* 0x000fc80000000000 */
[----:B------:R-:W-:Y:S04]  /*2880*/  LDS R73, [R38+0x3410] ;  /* 0x0034100026497984 */ /* 0x000fe80000000800 */
[----:B------:R-:W-:Y:S04]  /*2890*/  LDS R72, [R38+0x3414] ;  /* 0x0034140026487984 */ /* 0x000fe80000000800 */
[----:B------:R-:W2:Y:S04]  /*28a0*/  LDS R71, [R38+0x3418] ;  /* 0x0034180026477984 */ /* 0x000ea80000000800 */
[----:B------:R-:W-:Y:S04]  /*28b0*/  LDS R70, [R38+0x341c] ;  /* 0x00341c0026467984 */ /* 0x000fe80000000800 */
[----:B------:R-:W3:Y:S04]  /*28c0*/  LDS R69, [R38+0x3420] ;  /* 0x0034200026457984 */ /* 0x000ee80000000800 */
[----:B------:R-:W-:Y:S04]  /*28d0*/  LDS R68, [R38+0x3424] ;  /* 0x0034240026447984 */ /* 0x000fe80000000800 */
[----:B------:R-:W4:Y:S04]  /*28e0*/  LDS R67, [R38+0x3428] ;  /* 0x0034280026437984 */ /* 0x000f280000000800 */
[----:B------:R-:W-:Y:S04]  /*28f0*/  LDS R66, [R38+0x342c] ;  /* 0x00342c0026427984 */ /* 0x000fe80000000800 */
[----:B------:R-:W5:Y:S04]  /*2900*/  LDS R65, [R38+0x3430] ;  /* 0x0034300026417984 */ /* 0x000f680000000800 */
[----:B------:R-:W-:Y:S04]  /*2910*/  LDS R64, [R38+0x3434] ;  /* 0x0034340026407984 */ /* 0x000fe80000000800 */
[----:B------:R-:W0:Y:S04]  /*2920*/  LDS R63, [R38+0x3438] ;  /* 0x00343800263f7984 */ /* 0x000e280000000800 */
[----:B-1----:R-:W1:Y:S01]  /*2930*/  LDS R39, [R38+0x343c] ;  /* 0x00343c0026277984 */ /* 0x002e620000000800 */
[----:B--2---:R-:W-:-:S04]  /*2940*/  IADD3 R74, PT, PT, R71, R72, R73 ;  /* 0x00000048474a7210 */ /* 0x004fc80007ffe049 */
[----:B---3--:R-:W-:-:S04]  /*2950*/  IADD3 R74, PT, PT, R69, R74, R70 ;  /* 0x0000004a454a7210 */ /* 0x008fc80007ffe046 */
[----:B----4-:R-:W-:-:S04]  /*2960*/  IADD3 R74, PT, PT, R67, R74, R68 ;  /* 0x0000004a434a7210 */ /* 0x010fc80007ffe044 */
[----:B-----5:R-:W-:-:S04]  /*2970*/  IADD3 R74, PT, PT, R65, R74, R66 ;  /* 0x0000004a414a7210 */ /* 0x020fc80007ffe042 */
[----:B0-----:R-:W-:-:S05]  /*2980*/  IADD3 R74, PT, PT, R63, R74, R64 ;  /* 0x0000004a3f4a7210 */ /* 0x001fca0007ffe040 */
[----:B-1----:R-:W-:Y:S01]  /*2990*/  IMAD.IADD R39, R39, 0x1, R74 ;  /* 0x0000000127277824 */ /* 0x002fe200078e024a */
[----:B------:R-:W-:Y:S06]  /*29a0*/  BRA.DIV UR5, `(.L_x_29) ;  /* 0x0000007205447947 */ /* 0x000fec000b800000 */
[----:B------:R-:W0:Y:S02]  /*29b0*/  SHFL.UP P0, R77, R39, 0x1, RZ ;  /* 0x04200000274d7989 */ /* 0x000e2400000000ff */
[----:B0-----:R-:W-:-:S05]  /*29c0*/  @P0 IMAD.IADD R77, R39, 0x1, R77 ;  /* 0x00000001274d0824 */ /* 0x001fca00078e024d */
[----:B------:R-:W0:Y:S02]  /*29d0*/  SHFL.UP P0, R74, R77, 0x2, RZ ;  /* 0x044000004d4a7989 */ /* 0x000e2400000000ff */
[----:B0-----:R-:W-:-:S05]  /*29e0*/  @P0 IMAD.IADD R74, R77, 0x1, R74 ;  /* 0x000000014d4a0824 */ /* 0x001fca00078e024a */
[----:B------:R-:W0:Y:S02]  /*29f0*/  SHFL.UP P0, R77, R74, 0x4, RZ ;  /* 0x048000004a4d7989 */ /* 0x000e2400000000ff */
[----:B0-----:R-:W-:-:S05]  /*2a00*/  @P0 IMAD.IADD R77, R74, 0x1, R77 ;  /* 0x000000014a4d0824 */ /* 0x001fca00078e024d */
[----:B------:R-:W0:Y:S02]  /*2a10*/  SHFL.UP P0, R74, R77, 0x8, RZ ;  /* 0x050000004d4a7989 */ /* 0x000e2400000000ff */
[----:B0-----:R-:W-:-:S05]  /*2a20*/  @P0 IMAD.IADD R74, R77, 0x1, R74 ;  /* 0x000000014d4a0824 */ /* 0x001fca00078e024a */
[----:B------:R0:W1:Y:S02]  /*2a30*/  SHFL.UP P0, R38, R74, 0x10, RZ ;  /* 0x060000004a267989 */ /* 0x00006400000000ff */
.L_x_118:
[----:B-1----:R-:W-:-:S04]  /*2a40*/  @P0 IMAD.IADD R38, R74, 0x1, R38 ;  /* 0x000000014a260824 */ /* 0x002fc800078e0226 */
[----:B------:R-:W-:Y:S02]  /*2a50*/  IMAD.IADD R38, R38, 0x1, -R39 ;  /* 0x0000000126267824 */ /* 0x000fe400078e0a27 */
[----:B------:R-:W-:Y:S02]  /*2a60*/  IMAD R39, R37, 0x34, R0 ;  /* 0x0000003425277824 */ /* 0x000fe400078e0200 */
[----:B------:R-:W-:-:S03]  /*2a70*/  IMAD.IADD R73, R73, 0x1, R38 ;  /* 0x0000000149497824 */ /* 0x000fc600078e0226 */
[----:B------:R1:W-:Y:S01]  /*2a80*/  STS [R39+0x3410], R38 ;  /* 0x0034102627007388 */ /* 0x0003e20000000800 */
        /* <DEDUP_REMOVED lines=18> */
[----:B-1----:R-:W-:-:S03]  /*2bb0*/  IMAD.IADD R38, R63, 0x1, R64 ;  /* 0x000000013f267824 */ /* 0x002fc600078e0240 */
[----:B------:R2:W-:Y:S04]  /*2bc0*/  STS [R39+0x3438], R64 ;  /* 0x0034384027007388 */ /* 0x0005e80000000800 */
[----:B------:R2:W-:Y:S02]  /*2bd0*/  STS [R39+0x343c], R38 ;  /* 0x00343c2627007388 */ /* 0x0005e40000000800 */
.L_x_28:
[----:B--2---:R-:W2:Y:S01]  /*2be0*/  LDL R71, [R1] ;  /* 0x0000000001477983 */ /* 0x004ea20000100800 */
[----:B------:R-:W-:Y:S05]  /*2bf0*/  WARPSYNC.ALL ;  /* 0x0000000000007948 */ /* 0x000fea0003800000 */
[----:B------:R-:W-:Y:S01]  /*2c00*/  IMAD.MOV.U32 R38, RZ, RZ, RZ ;  /* 0x000000ffff267224 */ /* 0x000fe200078e00ff */
[----:B------:R-:W-:Y:S01]  /*2c10*/  BSSY.RECONVERGENT B0, `(.L_x_30) ;  /* 0x000002c000007945 */ /* 0x000fe20003800200 */
[----:B-1----:R-:W-:Y:S02]  /*2c20*/  IMAD.MOV.U32 R39, RZ, RZ, R37 ;  /* 0x000000ffff277224 */ /* 0x002fe400078e0025 */
[----:B------:R-:W-:-:S04]  /*2c30*/  IMAD.HI.U32 R39, R37, 0x15555556, R38 ;  /* 0x1555555625277827 */ /* 0x000fc800078e0026 */
[----:B------:R-:W-:Y:S01]  /*2c40*/  IMAD R39, R39, 0x4, R0 ;  /* 0x0000000427277824 */ /* 0x000fe200078e0200 */
[----:B------:R-:W-:Y:S06]  /*2c50*/  BAR.SYNC.DEFER_BLOCKING 0x0 ;  /* 0x0000000000007b1d */ /* 0x000fec0000010000 */
[----:B------:R-:W1:Y:S01]  /*2c60*/  LDS R39, [R39+0x3410] ;  /* 0x0034100027277984 */ /* 0x000e620000000800 */
[----:B--2---:R-:W-:-:S13]  /*2c70*/  ISETP.NE.AND P0, PT, R71, RZ, PT ;  /* 0x000000ff4700720c */ /* 0x004fda0003f05270 */
[----:B-1----:R-:W-:Y:S05]  /*2c80*/  @P0 BRA `(.L_x_31) ;  /* 0x0000000000900947 */ /* 0x002fea0003800000 */
[----:B------:R-:W1:Y:S04]  /*2c90*/  LDS R65, [R21] ;  /* 0x0000000015417984 */ /* 0x000e680000000800 */
[----:B------:R-:W2:Y:S04]  /*2ca0*/  LDS R67, [R21+0x400] ;  /* 0x0004000015437984 */ /* 0x000ea80000000800 */
[----:B------:R-:W3:Y:S04]  /*2cb0*/  LDS R69, [R21+0x800] ;  /* 0x0008000015457984 */ /* 0x000ee80000000800 */
[----:B------:R-:W4:Y:S04]  /*2cc0*/  LDS R63, [R21+0xc00] ;  /* 0x000c0000153f7984 */ /* 0x000f280000000800 */
[----:B------:R-:W5:Y:S04]  /*2cd0*/  LDS R76, [R21+0x1000] ;  /* 0x00100000154c7984 */ /* 0x000f680000000800 */
[----:B------:R-:W5:Y:S04]  /*2ce0*/  LDS R72, [R21+0x1400] ;  /* 0x0014000015487984 */ /* 0x000f680000000800 */
[----:B0-----:R-:W0:Y:S04]  /*2cf0*/  LDS R74, [R21+0x1800] ;  /* 0x00180000154a7984 */ /* 0x001e280000000800 */
[----:B------:R-:W0:Y:S04]  /*2d00*/  LDS R70, [R21+0x1c00] ;  /* 0x001c000015467984 */ /* 0x000e280000000800 */
[----:B------:R-:W0:Y:S04]  /*2d10*/  LDS R38, [R21+0x2000] ;  /* 0x0020000015267984 */ /* 0x000e280000000800 */
[----:B------:R-:W0:Y:S04]  /*2d20*/  LDS R68, [R21+0x2400] ;  /* 0x0024000015447984 */ /* 0x000e280000000800 */
[----:B------:R-:W0:Y:S01]  /*2d30*/  LDS R66, [R21+0x2800] ;  /* 0x0028000015427984 */ /* 0x000e220000000800 */
[----:B-1----:R-:W-:-:S03]  /*2d40*/  IMAD.IADD R65, R39, 0x1, R65 ;  /* 0x0000000127417824 */ /* 0x002fc600078e0241 */
[----:B------:R-:W1:Y:S01]  /*2d50*/  LDS R64, [R21+0x2c00] ;  /* 0x002c000015407984 */ /* 0x000e620000000800 */
[C---:B--2---:R-:W-:Y:S02]  /*2d60*/  IMAD.IADD R67, R39.reuse, 0x1, R67 ;  /* 0x0000000127437824 */ /* 0x044fe400078e0243 */
[C---:B---3--:R-:W-:Y:S01]  /*2d70*/  IMAD.IADD R69, R39.reuse, 0x1, R69 ;  /* 0x0000000127457824 */ /* 0x048fe200078e0245 */
[----:B------:R2:W-:Y:S01]  /*2d80*/  STS [R21], R65 ;  /* 0x0000004115007388 */ /* 0x0005e20000000800 */
[----:B----4-:R-:W-:-:S03]  /*2d90*/  IMAD.IADD R63, R39, 0x1, R63 ;  /* 0x00000001273f7824 */ /* 0x010fc600078e023f */
[----:B------:R2:W-:Y:S01]  /*2da0*/  STS [R21+0x400], R67 ;  /* 0x0004004315007388 */ /* 0x0005e20000000800 */
[----:B-----5:R-:W-:-:S03]  /*2db0*/  IMAD.IADD R76, R39, 0x1, R76 ;  /* 0x00000001274c7824 */ /* 0x020fc600078e024c */
[----:B------:R2:W-:Y:S01]  /*2dc0*/  STS [R21+0x800], R69 ;  /* 0x0008004515007388 */ /* 0x0005e20000000800 */
[----:B------:R-:W-:-:S03]  /*2dd0*/  IMAD.IADD R72, R39, 0x1, R72 ;  /* 0x0000000127487824 */ /* 0x000fc600078e0248 */
[----:B------:R2:W-:Y:S01]  /*2de0*/  STS [R21+0xc00], R63 ;  /* 0x000c003f15007388 */ /* 0x0005e20000000800 */
[----:B0-----:R-:W-:-:S03]  /*2df0*/  IMAD.IADD R74, R39, 0x1, R74 ;  /* 0x00000001274a7824 */ /* 0x001fc600078e024a */
        /* <DEDUP_REMOVED lines=11> */
[----:B------:R2:W-:Y:S04]  /*2eb0*/  STS [R21+0x2800], R66 ;  /* 0x0028004215007388 */ /* 0x0005e80000000800 */
[----:B------:R2:W-:Y:S02]  /*2ec0*/  STS [R21+0x2c00], R64 ;  /* 0x002c004015007388 */ /* 0x0005e40000000800 */
.L_x_31:
[----:B------:R-:W-:Y:S05]  /*2ed0*/  BSYNC.RECONVERGENT B0 ;  /* 0x0000000000007941 */ /* 0x000fea0003800200 */
.L_x_30:
[----:B------:R-:W-:Y:S01]  /*2ee0*/  BAR.SYNC.DEFER_BLOCKING 0x0 ;  /* 0x0000000000007b1d */ /* 0x000fe20000010000 */
[----:B------:R-:W-:-:S05]  /*2ef0*/  R2P PR, R23, 0x7f ;  /* 0x0000007f17007804 */ /* 0x000fca0000000000 */
[----:B------:R-:W-:Y:S01]  /*2f00*/  BSSY.RECONVERGENT B0, `(.L_x_32) ;  /* 0x0000022000007945 */ /* 0x000fe20003800200 */
[----:B--2---:R-:W1:Y:S07]  /*2f10*/  S2R R72, SR_LANEID ;  /* 0x0000000000487919 */ /* 0x004e6e0000000000 */
[----:B------:R-:W-:Y:S02]  /*2f20*/  VOTE.ANY R38, PT, P0 ;  /* 0x0000000000267806 */ /* 0x000fe400000e0100 */
[----:B------:R-:W-:-:S02]  /*2f30*/  VOTE.ANY R63, PT, P1 ;  /* 0x00000000003f7806 */ /* 0x000fc400008e0100 */
[----:B------:R-:W-:Y:S02]  /*2f40*/  @!P0 LOP3.LUT R38, RZ, R38, RZ, 0x33, !PT ;  /* 0x00000026ff268212 */ /* 0x000fe400078e33ff */
[----:B------:R-:W-:Y:S02]  /*2f50*/  VOTE.ANY R65, PT, P2 ;  /* 0x0000000000417806 */ /* 0x000fe400010e0100 */
[----:B------:R-:W-:Y:S02]  /*2f60*/  @!P1 LOP3.LUT R63, RZ, R63, RZ, 0x33, !PT ;  /* 0x0000003fff3f9212 */ /* 0x000fe400078e33ff */
[----:B------:R-:W-:Y:S02]  /*2f70*/  VOTE.ANY R67, PT, P3 ;  /* 0x0000000000437806 */ /* 0x000fe400018e0100 */
[----:B------:R-:W-:Y:S02]  /*2f80*/  @!P2 LOP3.LUT R65, RZ, R65, RZ, 0x33, !PT ;  /* 0x00000041ff41a212 */ /* 0x000fe400078e33ff */
[----:B------:R-:W-:-:S02]  /*2f90*/  LOP3.LUT R38, R63, R38, RZ, 0xc0, !PT ;  /* 0x000000263f267212 */ /* 0x000fc400078ec0ff */
[----:B------:R-:W-:Y:S02]  /*2fa0*/  @!P3 LOP3.LUT R67, RZ, R67, RZ, 0x33, !PT ;  /* 0x00000043ff43b212 */ /* 0x000fe400078e33ff */
[----:B------:R-:W-:Y:S02]  /*2fb0*/  LOP3.LUT R38, R65, R38, RZ, 0xc0, !PT ;  /* 0x0000002641267212 */ /* 0x000fe400078ec0ff */
[----:B------:R-:W-:Y:S02]  /*2fc0*/  VOTE.ANY R63, PT, P4 ;  /* 0x00000000003f7806 */ /* 0x000fe400020e0100 */
[----:B------:R-:W-:Y:S02]  /*2fd0*/  LOP3.LUT P0, RZ, R23, 0x80, RZ, 0xc0, !PT ;  /* 0x0000008017ff7812 */ /* 0x000fe4000780c0ff */
[----:B------:R-:W-:Y:S02]  /*2fe0*/  LOP3.LUT R38, R67, R38, RZ, 0xc0, !PT ;  /* 0x0000002643267212 */ /* 0x000fe400078ec0ff */
[----:B------:R-:W-:-:S02]  /*2ff0*/  @!P4 LOP3.LUT R63, RZ, R63, RZ, 0x33, !PT ;  /* 0x0000003fff3fc212 */ /* 0x000fc400078e33ff */
[----:B------:R-:W-:Y:S02]  /*3000*/  VOTE.ANY R23, PT, P5 ;  /* 0x0000000000177806 */ /* 0x000fe400028e0100 */
[----:B------:R-:W-:Y:S02]  /*3010*/  LOP3.LUT R38, R63, R38, RZ, 0xc0, !PT ;  /* 0x000000263f267212 */ /* 0x000fe400078ec0ff */
[----:B------:R-:W-:Y:S02]  /*3020*/  @!P5 LOP3.LUT R23, RZ, R23, RZ, 0x33, !PT ;  /* 0x00000017ff17d212 */ /* 0x000fe400078e33ff */
[----:B------:R-:W-:Y:S02]  /*3030*/  VOTE.ANY R64, PT, P6 ;  /* 0x0000000000407806 */ /* 0x000fe400030e0100 */
[----:B------:R-:W-:Y:S02]  /*3040*/  LOP3.LUT R23, R23, R38, RZ, 0xc0, !PT ;  /* 0x0000002617177212 */ /* 0x000fe400078ec0ff */
[----:B------:R-:W2:Y:S01]  /*3050*/  S2R R38, SR_LEMASK ;  /* 0x0000000000267919 */ /* 0x000ea20000003a00 */
[----:B------:R-:W-:-:S02]  /*3060*/  VOTE.ANY R66, PT, P0 ;  /* 0x0000000000427806 */ /* 0x000fc400000e0100 */
[----:B------:R-:W-:Y:S02]  /*3070*/  @!P6 LOP3.LUT R64, RZ, R64, RZ, 0x33, !PT ;  /* 0x00000040ff40e212 */ /* 0x000fe400078e33ff */
[----:B------:R-:W-:Y:S02]  /*3080*/  @!P0 LOP3.LUT R66, RZ, R66, RZ, 0x33, !PT ;  /* 0x00000042ff428212 */ /* 0x000fe400078e33ff */
[----:B------:R-:W-:Y:S01]  /*3090*/  LOP3.LUT R23, R64, R23, RZ, 0xc0, !PT ;  /* 0x0000001740177212 */ /* 0x000fe200078ec0ff */
[----:B------:R-:W-:-:S03]  /*30a0*/  IMAD.MOV.U32 R64, RZ, RZ, RZ ;  /* 0x000000ffff407224 */ /* 0x000fc600078e00ff */
[----:B------:R-:W-:-:S04]  /*30b0*/  LOP3.LUT R65, R66, R23, RZ, 0xc0, !PT ;  /* 0x0000001742417212 */ /* 0x000fc800078ec0ff */
[----:B------:R-:W1:Y:S02]  /*30c0*/  FLO.U32 R63, R65 ;  /* 0x00000041003f7300 */ /* 0x000e6400000e0000 */
[----:B-1----:R-:W-:Y:S02]  /*30d0*/  ISETP.NE.AND P0, PT, R72, R63, PT ;  /* 0x0000003f4800720c */ /* 0x002fe40003f05270 */
[----:B--2---:R-:W-:-:S06]  /*30e0*/  LOP3.LUT R23, R38, R65, RZ, 0xc0, !PT ;  /* 0x0000004126177212 */ /* 0x004fcc00078ec0ff */
[----:B------:R-:W1:Y:S05]  /*30f0*/  POPC R23, R23 ;  /* 0x0000001700177309 */ /* 0x000e6a0000000000 */
[----:B------:R-:W-:Y:S05]  /*3100*/  @P0 BRA `(.L_x_33) ;  /* 0x0000000000040947 */ /* 0x000fea0003800000 */
[----:B-1----:R2:W3:Y:S02]  /*3110*/  ATOMS.ADD R64, [R46], R23 ;  /* 0x000000172e40738c */ /* 0x0024e40000000000 */
.L_x_33:
[----:B------:R-:W-:Y:S05]  /*3120*/  BSYNC.RECONVERGENT B0 ;  /* 0x0000000000007941 */ /* 0x000fea0003800200 */
.L_x_32:
[----:B------:R-:W-:Y:S01]  /*3130*/  R2P PR, R24, 0x7f ;  /* 0x0000007f18007804 */ /* 0x000fe20000000000 */
[----:B------:R-:W-:Y:S01]  /*3140*/  BSSY.RECONVERGENT B0, `(.L_x_34) ;  /* 0x0000021000007945 */ /* 0x000fe20003800200 */
[----:B------:R-:W-:-:S11]  /*3150*/  IMAD.MOV.U32 R66, RZ, RZ, RZ ;  /* 0x000000ffff427224 */ /* 0x000fd600078e00ff */
[----:B0-2---:R-:W-:Y:S02]  /*3160*/  VOTE.ANY R46, PT, P0 ;  /* 0x00000000002e7806 */ /* 0x005fe400000e0100 */
[----:B------:R-:W-:Y:S02]  /*3170*/  VOTE.ANY R65, PT, P1 ;  /* 0x0000000000417806 */ /* 0x000fe400008e0100 */
[----:B------:R-:W-:Y:S02]  /*3180*/  @!P0 LOP3.LUT R46, RZ, R46, RZ, 0x33, !PT ;  /* 0x0000002eff2e8212 */ /* 0x000fe400078e33ff */
[----:B------:R-:W-:Y:S02]  /*3190*/  VOTE.ANY R67, PT, P2 ;  /* 0x0000000000437806 */ /* 0x000fe400010e0100 */
[----:B------:R-:W-:Y:S02]  /*31a0*/  @!P1 LOP3.LUT R65, RZ, R65, RZ, 0x33, !PT ;  /* 0x00000041ff419212 */ /* 0x000fe400078e33ff */
[----:B------:R-:W-:-:S02]  /*31b0*/  @!P2 LOP3.LUT R67, RZ, R67, RZ, 0x33, !PT ;  /* 0x00000043ff43a212 */ /* 0x000fc400078e33ff */
[----:B------:R-:W-:Y:S02]  /*31c0*/  LOP3.LUT R46, R65, R46, RZ, 0xc0, !PT ;  /* 0x0000002e412e7212 */ /* 0x000fe400078ec0ff */
[----:B------:R-:W-:Y:S02]  /*31d0*/  VOTE.ANY R65, PT, P3 ;  /* 0x0000000000417806 */ /* 0x000fe400018e0100 */
[----:B------:R-:W-:Y:S02]  /*31e0*/  LOP3.LUT R46, R67, R46, RZ, 0xc0, !PT ;  /* 0x0000002e432e7212 */ /* 0x000fe400078ec0ff */
[----:B------:R-:W-:Y:S02]  /*31f0*/  LOP3.LUT P0, RZ, R24, 0x80, RZ, 0xc0, !PT ;  /* 0x0000008018ff7812 */ /* 0x000fe4000780c0ff */
[----:B------:R-:W-:Y:S02]  /*3200*/  VOTE.ANY R67, PT, P4 ;  /* 0x0000000000437806 */ /* 0x000fe400020e0100 */
[----:B------:R-:W-:-:S02]  /*3210*/  @!P3 LOP3.LUT R65, RZ, R65, RZ, 0x33, !PT ;  /* 0x00000041ff41b212 */ /* 0x000fc400078e33ff */
[----:B------:R-:W-:Y:S02]  /*3220*/  @!P4 LOP3.LUT R67, RZ, R67, RZ, 0x33, !PT ;  /* 0x00000043ff43c212 */ /* 0x000fe400078e33ff */
[----:B------:R-:W-:Y:S02]  /*3230*/  LOP3.LUT R46, R65, R46, RZ, 0xc0, !PT ;  /* 0x0000002e412e7212 */ /* 0x000fe400078ec0ff */
[----:B------:R-:W-:Y:S02]  /*3240*/  VOTE.ANY R65, PT, P5 ;  /* 0x0000000000417806 */ /* 0x000fe400028e0100 */
[----:B------:R-:W-:Y:S02]  /*3250*/  LOP3.LUT R46, R67, R46, RZ, 0xc0, !PT ;  /* 0x0000002e432e7212 */ /* 0x000fe400078ec0ff */
[----:B------:R-:W-:Y:S02]  /*3260*/  VOTE.ANY R67, PT, P6 ;  /* 0x0000000000437806 */ /* 0x000fe400030e0100 */
[----:B------:R-:W-:-:S02]  /*3270*/  @!P5 LOP3.LUT R65, RZ, R65, RZ, 0x33, !PT ;  /* 0x00000041ff41d212 */ /* 0x000fc400078e33ff */
[----:B------:R-:W-:Y:S02]  /*3280*/  VOTE.ANY R69, PT, P0 ;  /* 0x0000000000457806 */ /* 0x000fe400000e0100 */
[----:B------:R-:W-:Y:S02]  /*3290*/  @!P6 LOP3.LUT R67, RZ, R67, RZ, 0x33, !PT ;  /* 0x00000043ff43e212 */ /* 0x000fe400078e33ff */
[----:B------:R-:W-:Y:S02]  /*32a0*/  LOP3.LUT R46, R65, R46, RZ, 0xc0, !PT ;  /* 0x0000002e412e7212 */ /* 0x000fe400078ec0ff */
[----:B------:R-:W-:Y:S02]  /*32b0*/  @!P0 LOP3.LUT R69, RZ, R69, RZ, 0x33, !PT ;  /* 0x00000045ff458212 */ /* 0x000fe400078e33ff */
[----:B------:R-:W-:-:S04]  /*32c0*/  LOP3.LUT R46, R67, R46, RZ, 0xc0, !PT ;  /* 0x0000002e432e7212 */ /* 0x000fc800078ec0ff */
[----:B------:R-:W-:Y:S02]  /*32d0*/  LOP3.LUT R69, R69, R46, RZ, 0xc0, !PT ;  /* 0x0000002e45457212 */ /* 0x000fe400078ec0ff */
[----:B---3--:R0:W2:Y:S02]  /*32e0*/  SHFL.IDX PT, R46, R64, R63, 0x1f ;  /* 0x00001f3f402e7589 */ /* 0x0080a400000e0000 */
[----:B------:R-:W3:Y:S01]  /*32f0*/  FLO.U32 R65, R69 ;  /* 0x0000004500417300 */ /* 0x000ee200000e0000 */
[----:B------:R-:W-:-:S07]  /*3300*/  LOP3.LUT R24, R38, R69, RZ, 0xc0, !PT ;  /* 0x0000004526187212 */ /* 0x000fce00078ec0ff */
[----:B------:R-:W4:Y:S01]  /*3310*/  POPC R24, R24 ;  /* 0x0000001800187309 */ /* 0x000f220000000000 */
[----:B---3--:R-:W-:-:S13]  /*3320*/  ISETP.NE.AND P0, PT, R72, R65, PT ;  /* 0x000000414800720c */ /* 0x008fda0003f05270 */
[----:B0-2-4-:R-:W-:Y:S05]  /*3330*/  @P0 BRA `(.L_x_35) ;  /* 0x0000000000040947 */ /* 0x015fea0003800000 */
[----:B------:R0:W2:Y:S02]  /*3340*/  ATOMS.ADD R66, [R47], R24 ;  /* 0x000000182f42738c */ /* 0x0000a40000000000 */
.L_x_35:
[----:B------:R-:W-:Y:S05]  /*3350*/  BSYNC.RECONVERGENT B0 ;  /* 0x0000000000007941 */ /* 0x000fea0003800200 */
.L_x_34:
[----:B------:R-:W-:Y:S01]  /*3360*/  R2P PR, R25, 0x7f ;  /* 0x0000007f19007804 */ /* 0x000fe20000000000 */
[----:B------:R-:W-:-:S12]  /*3370*/  BSSY.RECONVERGENT B0, `(.L_x_36) ;  /* 0x0000021000007945 */ /* 0x000fd80003800200 */
[----:B0-----:R-:W-:Y:S02]  /*3380*/  VOTE.ANY R47, PT, P0 ;  /* 0x00000000002f7806 */ /* 0x001fe400000e0100 */
        /* <DEDUP_REMOVED lines=19> */
[----:B------:R-:W-:Y:S01]  /*34c0*/  LOP3.LUT R47, R64, R47, RZ, 0xc0, !PT ;  /* 0x0000002f402f7212 */ /* 0x000fe200078ec0ff */
[----:B------:R-:W-:Y:S01]  /*34d0*/  IMAD.MOV.U32 R64, RZ, RZ, RZ ;  /* 0x000000ffff407224 */ /* 0x000fe200078e00ff */
[----:B------:R-:W-:Y:S02]  /*34e0*/  @!P0 LOP3.LUT R70, RZ, R70, RZ, 0x33, !PT ;  /* 0x00000046ff468212 */ /* 0x000fe400078e33ff */
[----:B------:R-:W-:-:S04]  /*34f0*/  LOP3.LUT R47, R68, R47, RZ, 0xc0, !PT ;  /* 0x0000002f442f7212 */ /* 0x000fc800078ec0ff */
[----:B------:R-:W-:Y:S02]  /*3500*/  LOP3.LUT R67, R70, R47, RZ, 0xc0, !PT ;  /* 0x0000002f46437212 */ /* 0x000fe400078ec0ff */
[----:B--2---:R0:W2:Y:S02]  /*3510*/  SHFL.IDX PT, R47, R66, R65, 0x1f ;  /* 0x00001f41422f7589 */ /* 0x0040a400000e0000 */
[----:B------:R-:W3:Y:S01]  /*3520*/  FLO.U32 R63, R67 ;  /* 0x00000043003f7300 */ /* 0x000ee200000e0000 */
[----:B------:R-:W-:-:S07]  /*3530*/  LOP3.LUT R25, R38, R67, RZ, 0xc0, !PT ;  /* 0x0000004326197212 */ /* 0x000fce00078ec0ff */
[----:B------:R-:W4:Y:S01]  /*3540*/  POPC R25, R25 ;  /* 0x0000001900197309 */ /* 0x000f220000000000 */
[----:B---3--:R-:W-:-:S13]  /*3550*/  ISETP.NE.AND P0, PT, R72, R63, PT ;  /* 0x0000003f4800720c */ /* 0x008fda0003f05270 */
[----:B0-2-4-:R-:W-:Y:S05]  /*3560*/  @P0 BRA `(.L_x_37) ;  /* 0x0000000000040947 */ /* 0x015fea0003800000 */
[----:B------:R0:W2:Y:S02]  /*3570*/  ATOMS.ADD R64, [R48], R25 ;  /* 0x000000193040738c */ /* 0x0000a40000000000 */
.L_x_37:
[----:B------:R-:W-:Y:S05]  /*3580*/  BSYNC.RECONVERGENT B0 ;  /* 0x0000000000007941 */ /* 0x000fea0003800200 */
.L_x_36:
[----:B------:R-:W-:Y:S01]  /*3590*/  R2P PR, R26, 0x7f ;  /* 0x0000007f1a007804 */ /* 0x000fe20000000000 */
[----:B------:R-:W-:Y:S01]  /*35a0*/  BSSY.RECONVERGENT B0, `(.L_x_38) ;  /* 0x0000021000007945 */ /* 0x000fe20003800200 */
[----:B------:R-:W-:-:S11]  /*35b0*/  IMAD.MOV.U32 R66, RZ, RZ, RZ ;  /* 0x000000ffff427224 */ /* 0x000fd600078e00ff */
        /* <DEDUP_REMOVED lines=31> */
.L_x_39:
[----:B------:R-:W-:Y:S05]  /*37b0*/  BSYNC.RECONVERGENT B0 ;  /* 0x0000000000007941 */ /* 0x000fea0003800200 */
.L_x_38:
        /* <DEDUP_REMOVED lines=34> */
.L_x_41:
[----:B------:R-:W-:Y:S05]  /*39e0*/  BSYNC.RECONVERGENT B0 ;  /* 0x0000000000007941 */ /* 0x000fea0003800200 */
.L_x_40:
        /* <DEDUP_REMOVED lines=34> */
.L_x_43:
[----:B------:R-:W-:Y:S05]  /*3c10*/  BSYNC.RECONVERGENT B0 ;  /* 0x0000000000007941 */ /* 0x000fea0003800200 */
.L_x_42:
        /* <DEDUP_REMOVED lines=12> */
[----:B------:R-:W-:Y:S01]  /*3ce0*/  VOTE.ANY R68, PT, P4 ;  /* 0x0000000000447806 */ /* 0x000fe200020e0100 */
[----:B--2---:R0:W2:Y:S01]  /*3cf0*/  SHFL.IDX PT, R29, R66, R65, 0x1f ;  /* 0x00001f41421d7589 */ /* 0x0040a200000e0000 */
        /* <DEDUP_REMOVED lines=13> */
[----:B------:R-:W-:-:S04]  /*3dd0*/  LOP3.LUT R67, R70, R51, RZ, 0xc0, !PT ;  /* 0x0000003346437212 */ /* 0x000fc800078ec0ff */
[----:B------:R-:W3:Y:S01]  /*3de0*/  FLO.U32 R63, R67 ;  /* 0x00000043003f7300 */ /* 0x000ee200000e0000 */
[----:B------:R-:W-:-:S07]  /*3df0*/  LOP3.LUT R51, R38, R67, RZ, 0xc0, !PT ;  /* 0x0000004326337212 */ /* 0x000fce00078ec0ff */
[----:B------:R-:W4:Y:S01]  /*3e00*/  POPC R51, R51 ;  /* 0x0000003300337309 */ /* 0x000f220000000000 */
[----:B---3--:R-:W-:-:S13]  /*3e10*/  ISETP.NE.AND P0, PT, R72, R63, PT ;  /* 0x0000003f4800720c */ /* 0x008fda0003f05270 */
[----:B0-2-4-:R-:W-:Y:S05]  /*3e20*/  @P0 BRA `(.L_x_45) ;  /* 0x0000000000040947 */ /* 0x015fea0003800000 */
[----:B------:R0:W2:Y:S02]  /*3e30*/  ATOMS.ADD R64, [R52], R51 ;  /* 0x000000333440738c */ /* 0x0000a40000000000 */
.L_x_45:
[----:B------:R-:W-:Y:S05]  /*3e40*/  BSYNC.RECONVERGENT B0 ;  /* 0x0000000000007941 */ /* 0x000fea0003800200 */
.L_x_44:
        /* <DEDUP_REMOVED lines=34> */
.L_x_47:
[----:B------:R-:W-:Y:S05]  /*4070*/  BSYNC.RECONVERGENT B0 ;  /* 0x0000000000007941 */ /* 0x000fea0003800200 */
.L_x_46:
        /* <DEDUP_REMOVED lines=34> */
.L_x_49:
[----:B------:R-:W-:Y:S05]  /*42a0*/  BSYNC.RECONVERGENT B0 ;  /* 0x0000000000007941 */ /* 0x000fea0003800200 */
.L_x_48:
        /* <DEDUP_REMOVED lines=34> */
.L_x_51:
[----:B------:R-:W-:Y:S05]  /*44d0*/  BSYNC.RECONVERGENT B0 ;  /* 0x0000000000007941 */ /* 0x000fea0003800200 */
.L_x_50:
        /* <DEDUP_REMOVED lines=34> */
.L_x_53:
[----:B------:R-:W-:Y:S05]  /*4700*/  BSYNC.RECONVERGENT B0 ;  /* 0x0000000000007941 */ /* 0x000fea0003800200 */
.L_x_52:
        /* <DEDUP_REMOVED lines=34> */
.L_x_55:
[----:B------:R-:W-:Y:S05]  /*4930*/  BSYNC.RECONVERGENT B0 ;  /* 0x0000000000007941 */ /* 0x000fea0003800200 */
.L_x_54:
        /* <DEDUP_REMOVED lines=34> */
.L_x_57:
[----:B------:R-:W-:Y:S05]  /*4b60*/  BSYNC.RECONVERGENT B0 ;  /* 0x0000000000007941 */ /* 0x000fea0003800200 */
.L_x_56:
[----:B------:R-:W-:Y:S01]  /*4b70*/  R2P PR, R42, 0x7f ;  /* 0x0000007f2a007804 */ /* 0x000fe20000000000 */
[----:B--2---:R2:W3:Y:S01]  /*4b80*/  SHFL.IDX PT, R64, R64, R63, 0x1f ;  /* 0x00001f3f40407589 */ /* 0x0044e200000e0000 */
[----:B------:R-:W-:Y:S11]  /*4b90*/  BSSY.RECONVERGENT B0, `(.L_x_58) ;  /* 0x0000020000007945 */ /* 0x000ff60003800200 */
[----:B0-----:R-:W-:-:S02]  /*4ba0*/  VOTE.ANY R58, PT, P0 ;  /* 0x00000000003a7806 */ /* 0x001fc400000e0100 */
[----:B------:R-:W-:Y:S02]  /*4bb0*/  VOTE.ANY R65, PT, P1 ;  /* 0x0000000000417806 */ /* 0x000fe400008e0100 */
[----:B------:R-:W-:Y:S02]  /*4bc0*/  @!P0 LOP3.LUT R58, RZ, R58, RZ, 0x33, !PT ;  /* 0x0000003aff3a8212 */ /* 0x000fe400078e33ff */
[----:B------:R-:W-:Y:S02]  /*4bd0*/  VOTE.ANY R67, PT, P2 ;  /* 0x0000000000437806 */ /* 0x000fe400010e0100 */
[----:B------:R-:W-:Y:S02]  /*4be0*/  @!P1 LOP3.LUT R65, RZ, R65, RZ, 0x33, !PT ;  /* 0x00000041ff419212 */ /* 0x000fe400078e33ff */
[----:B------:R-:W-:Y:S02]  /*4bf0*/  @!P2 LOP3.LUT R67, RZ, R67, RZ, 0x33, !PT ;  /* 0x00000043ff43a212 */ /* 0x000fe400078e33ff */
[----:B------:R-:W-:-:S02]  /*4c00*/  LOP3.LUT R58, R65, R58, RZ, 0xc0, !PT ;  /* 0x0000003a413a7212 */ /* 0x000fc400078ec0ff */
[----:B------:R-:W-:Y:S02]  /*4c10*/  VOTE.ANY R65, PT, P3 ;  /* 0x0000000000417806 */ /* 0x000fe400018e0100 */
[----:B------:R-:W-:Y:S02]  /*4c20*/  LOP3.LUT R58, R67, R58, RZ, 0xc0, !PT ;  /* 0x0000003a433a7212 */ /* 0x000fe400078ec0ff */
[----:B------:R-:W-:Y:S02]  /*4c30*/  LOP3.LUT P0, RZ, R42, 0x80, RZ, 0xc0, !PT ;  /* 0x000000802aff7812 */ /* 0x000fe4000780c0ff */
[----:B------:R-:W-:Y:S02]  /*4c40*/  VOTE.ANY R67, PT, P4 ;  /* 0x0000000000437806 */ /* 0x000fe400020e0100 */
[----:B------:R-:W-:Y:S02]  /*4c50*/  @!P3 LOP3.LUT R65, RZ, R65, RZ, 0x33, !PT ;  /* 0x00000041ff41b212 */ /* 0x000fe400078e33ff */
[----:B------:R-:W-:-:S02]  /*4c60*/  @!P4 LOP3.LUT R67, RZ, R67, RZ, 0x33, !PT ;  /* 0x00000043ff43c212 */ /* 0x000fc400078e33ff */
[----:B------:R-:W-:Y:S02]  /*4c70*/  LOP3.LUT R58, R65, R58, RZ, 0xc0, !PT ;  /* 0x0000003a413a7212 */ /* 0x000fe400078ec0ff */
[----:B------:R-:W-:Y:S02]  /*4c80*/  VOTE.ANY R65, PT, P5 ;  /* 0x0000000000417806 */ /* 0x000fe400028e0100 */
[----:B------:R-:W-:Y:S02]  /*4c90*/  LOP3.LUT R58, R67, R58, RZ, 0xc0, !PT ;  /* 0x0000003a433a7212 */ /* 0x000fe400078ec0ff */
[----:B------:R-:W-:Y:S02]  /*4ca0*/  VOTE.ANY R67, PT, P6 ;  /* 0x0000000000437806 */ /* 0x000fe400030e0100 */
[----:B------:R-:W-:Y:S02]  /*4cb0*/  @!P5 LOP3.LUT R65, RZ, R65, RZ, 0x33, !PT ;  /* 0x00000041ff41d212 */ /* 0x000fe400078e33ff */
[----:B------:R-:W-:-:S02]  /*4cc0*/  VOTE.ANY R69, PT, P0 ;  /* 0x0000000000457806 */ /* 0x000fc400000e0100 */
[----:B------:R-:W-:Y:S02]  /*4cd0*/  @!P6 LOP3.LUT R67, RZ, R67, RZ, 0x33, !PT ;  /* 0x00000043ff43e212 */ /* 0x000fe400078e33ff */
[----:B------:R-:W-:Y:S01]  /*4ce0*/  LOP3.LUT R58, R65, R58, RZ, 0xc0, !PT ;  /* 0x0000003a413a7212 */ /* 0x000fe200078ec0ff */
[----:B------:R-:W-:Y:S01]  /*4cf0*/  IMAD.MOV.U32 R65, RZ, RZ, RZ ;  /* 0x000000ffff417224 */ /* 0x000fe200078e00ff */
[----:B------:R-:W-:Y:S02]  /*4d00*/  @!P0 LOP3.LUT R69, RZ, R69, RZ, 0x33, !PT ;  /* 0x00000045ff458212 */ /* 0x000fe400078e33ff */
[----:B------:R-:W-:-:S04]  /*4d10*/  LOP3.LUT R58, R67, R58, RZ, 0xc0, !PT ;  /* 0x0000003a433a7212 */ /* 0x000fc800078ec0ff */
[----:B------:R-:W-:-:S04]  /*4d20*/  LOP3.LUT R69, R69, R58, RZ, 0xc0, !PT ;  /* 0x0000003a45457212 */ /* 0x000fc800078ec0ff */
[----:B------:R-:W0:Y:S01]  /*4d30*/  FLO.U32 R58, R69 ;  /* 0x00000045003a7300 */ /* 0x000e2200000e0000 */
[----:B------:R-:W-:-:S07]  /*4d40*/  LOP3.LUT R42, R38, R69, RZ, 0xc0, !PT ;  /* 0x00000045262a7212 */ /* 0x000fce00078ec0ff */
[----:B------:R-:W4:Y:S01]  /*4d50*/  POPC R42, R42 ;  /* 0x0000002a002a7309 */ /* 0x000f220000000000 */
[----:B0-----:R-:W-:-:S13]  /*4d60*/  ISETP.NE.AND P0, PT, R72, R58, PT ;  /* 0x0000003a4800720c */ /* 0x001fda0003f05270 */
[----:B--234-:R-:W-:Y:S05]  /*4d70*/  @P0 BRA `(.L_x_59) ;  /* 0x0000000000040947 */ /* 0x01cfea0003800000 */
[----:B------:R0:W2:Y:S02]  /*4d80*/  ATOMS.ADD R65, [R59], R42 ;  /* 0x0000002a3b41738c */ /* 0x0000a40000000000 */
.L_x_59:
[----:B------:R-:W-:Y:S05]  /*4d90*/  BSYNC.RECONVERGENT B0 ;  /* 0x0000000000007941 */ /* 0x000fea0003800200 */
.L_x_58:
        /* <DEDUP_REMOVED lines=34> */
.L_x_61:
[----:B------:R-:W-:Y:S05]  /*4fc0*/  BSYNC.RECONVERGENT B0 ;  /* 0x0000000000007941 */ /* 0x000fea0003800200 */
.L_x_60:
[----:B------:R-:W-:Y:S01]  /*4fd0*/  R2P PR, R44, 0x7f ;  /* 0x0000007f2c007804 */ /* 0x000fe20000000000 */
[----:B--2---:R2:W3:Y:S01]  /*4fe0*/  SHFL.IDX PT, R66, R66, R59, 0x1f ;  /* 0x00001f3b42427589 */ /* 0x0044e200000e0000 */
[----:B------:R-:W-:Y:S11]  /*4ff0*/  BSSY.RECONVERGENT B0, `(.L_x_62) ;  /* 0x0000020000007945 */ /* 0x000ff60003800200 */
[----:B------:R-:W-:-:S02]  /*5000*/  VOTE.ANY R58, PT, P0 ;  /* 0x00000000003a7806 */ /* 0x000fc400000e0100 */
        /* <DEDUP_REMOVED lines=24> */
[----:B------:R-:W4:Y:S01]  /*5190*/  FLO.U32 R58, R69 ;  /* 0x00000045003a7300 */ /* 0x000f2200000e0000 */
[----:B------:R-:W-:-:S07]  /*51a0*/  LOP3.LUT R44, R38, R69, RZ, 0xc0, !PT ;  /* 0x00000045262c7212 */ /* 0x000fce00078ec0ff */
[----:B------:R-:W0:Y:S01]  /*51b0*/  POPC R44, R44 ;  /* 0x0000002c002c7309 */ /* 0x000e220000000000 */
[----:B----4-:R-:W-:-:S13]  /*51c0*/  ISETP.NE.AND P0, PT, R72, R58, PT ;  /* 0x0000003a4800720c */ /* 0x010fda0003f05270 */
[----:B0-23--:R-:W-:Y:S05]  /*51d0*/  @P0 BRA `(.L_x_63) ;  /* 0x0000000000040947 */ /* 0x00dfea0003800000 */
[----:B------:R0:W2:Y:S02]  /*51e0*/  ATOMS.ADD R63, [R61], R44 ;  /* 0x0000002c3d3f738c */ /* 0x0000a40000000000 */
.L_x_63:
[----:B------:R-:W-:Y:S05]  /*51f0*/  BSYNC.RECONVERGENT B0 ;  /* 0x0000000000007941 */ /* 0x000fea0003800200 */
.L_x_62:
        /* <DEDUP_REMOVED lines=28> */
[----:B0-----:R-:W0:Y:S01]  /*53c0*/  FLO.U32 R61, R59 ;  /* 0x0000003b003d7300 */ /* 0x001e2200000e0000 */
[----:B------:R-:W-:-:S07]  /*53d0*/  LOP3.LUT R38, R38, R59, RZ, 0xc0, !PT ;  /* 0x0000003b26267212 */ /* 0x000fce00078ec0ff */
[----:B------:R2:W4:Y:S01]  /*53e0*/  POPC R45, R38 ;  /* 0x00000026002d7309 */ /* 0x0005220000000000 */
[----:B0-----:R-:W-:-:S13]  /*53f0*/  ISETP.NE.AND P0, PT, R72, R61, PT ;  /* 0x0000003d4800720c */ /* 0x001fda0003f05270 */
[----:B--234-:R-:W-:Y:S05]  /*5400*/  @P0 BRA `(.L_x_65) ;  /* 0x0000000000040947 */ /* 0x01cfea0003800000 */
[----:B------:R0:W2:Y:S02]  /*5410*/  ATOMS.ADD R60, [R62], R45 ;  /* 0x0000002d3e3c738c */ /* 0x0000a40000000000 */
.L_x_65:
[----:B------:R-:W-:Y:S05]  /*5420*/  BSYNC.RECONVERGENT B0 ;  /* 0x0000000000007941 */ /* 0x000fea0003800200 */
.L_x_64:
[----:B------:R-:W-:Y:S01]  /*5430*/  BAR.SYNC.DEFER_BLOCKING 0x0 ;  /* 0x0000000000007b1d */ /* 0x000fe20000010000 */
[----:B-1----:R-:W-:Y:S01]  /*5440*/  IMAD.IADD R23, R23, 0x1, R46 ;  /* 0x0000000117177824 */ /* 0x002fe200078e022e */
[----:B------:R-:W-:Y:S01]  /*5450*/  ISETP.NE.AND P0, PT, R71, RZ, PT ;  /* 0x000000ff4700720c */ /* 0x000fe20003f05270 */
[----:B------:R-:W-:Y:S02]  /*5460*/  IMAD.IADD R47, R24, 0x1, R47 ;  /* 0x00000001182f7824 */ /* 0x000fe400078e022f */
[----:B------:R-:W-:Y:S01]  /*5470*/  IMAD.IADD R25, R25, 0x1, R48 ;  /* 0x0000000119197824 */ /* 0x000fe200078e0230 */
[----:B------:R-:W-:Y:S01]  /*5480*/  BSSY B1, `(.L_x_66) ;  /* 0x0000063000017945 */ /* 0x000fe20003800000 */
[----:B------:R-:W-:Y:S01]  /*5490*/  IMAD.IADD R49, R26, 0x1, R49 ;  /* 0x000000011a317824 */ /* 0x000fe200078e0231 */
[----:B--2---:R1:W2:Y:S01]  /*54a0*/  SHFL.IDX PT, R38, R60, R61, 0x1f ;  /* 0x00001f3d3c267589 */ /* 0x0042a200000e0000 */
[----:B------:R-:W-:Y:S02]  /*54b0*/  IMAD.IADD R27, R27, 0x1, R50 ;  /* 0x000000011b1b7824 */ /* 0x000fe400078e0232 */
[----:B------:R-:W-:-:S02]  /*54c0*/  IMAD R23, R23, 0x4, R0 ;  /* 0x0000000417177824 */ /* 0x000fc400078e0200 */
[----:B------:R-:W-:Y:S02]  /*54d0*/  IMAD.IADD R59, R28, 0x1, R29 ;  /* 0x000000011c3b7824 */ /* 0x000fe400078e021d */
[----:B------:R-:W-:Y:S02]  /*54e0*/  IMAD R24, R47, 0x4, R0 ;  /* 0x000000042f187824 */ /* 0x000fe400078e0200 */
[----:B------:R-:W-:Y:S02]  /*54f0*/  IMAD.IADD R51, R51, 0x1, R52 ;  /* 0x0000000133337824 */ /* 0x000fe400078e0234 */
[--C-:B------:R-:W-:Y:S02]  /*5500*/  IMAD R29, R25, 0x4, R0.reuse ;  /* 0x00000004191d7824 */ /* 0x100fe400078e0200 */
[----:B------:R-:W-:Y:S02]  /*5510*/  IMAD.IADD R53, R30, 0x1, R53 ;  /* 0x000000011e357824 */ /* 0x000fe400078e0235 */
[----:B------:R-:W-:Y:S01]  /*5520*/  IMAD R28, R49, 0x4, R0 ;  /* 0x00000004311c7824 */ /* 0x000fe200078e0200 */
[----:B------:R3:W-:Y:S01]  /*5530*/  STS [R23+-0x4], R4 ;  /* 0xfffffc0417007388 */ /* 0x0007e20000000800 */
[----:B------:R-:W-:-:S02]  /*5540*/  IMAD.IADD R31, R31, 0x1, R54 ;  /* 0x000000011f1f7824 */ /* 0x000fc400078e0236 */
[--C-:B------:R-:W-:Y:S01]  /*5550*/  IMAD R27, R27, 0x4, R0.reuse ;  /* 0x000000041b1b7824 */ /* 0x100fe200078e0200 */
[----:B------:R4:W-:Y:S01]  /*5560*/  STS [R24+-0x4], R5 ;  /* 0xfffffc0518007388 */ /* 0x0009e20000000800 */
[----:B------:R-:W-:Y:S02]  /*5570*/  IMAD.IADD R55, R32, 0x1, R55 ;  /* 0x0000000120377824 */ /* 0x000fe400078e0237 */
[----:B------:R-:W-:Y:S01]  /*5580*/  IMAD R26, R59, 0x4, R0 ;  /* 0x000000043b1a7824 */ /* 0x000fe200078e0200 */
[----:B------:R-:W-:Y:S01]  /*5590*/  STS [R29+-0x4], R6 ;  /* 0xfffffc061d007388 */ /* 0x000fe20000000800 */
[----:B-1----:R-:W-:Y:S02]  /*55a0*/  IMAD.IADD R61, R33, 0x1, R56 ;  /* 0x00000001213d7824 */ /* 0x002fe400078e0238 */
[----:B------:R-:W-:Y:S01]  /*55b0*/  IMAD R25, R51, 0x4, R0 ;  /* 0x0000000433197824 */ /* 0x000fe200078e0200 */
[----:B------:R1:W-:Y:S01]  /*55c0*/  STS [R28+-0x4], R7 ;  /* 0xfffffc071c007388 */ /* 0x0003e20000000800 */
[----:B------:R-:W-:-:S02]  /*55d0*/  IMAD.IADD R57, R34, 0x1, R57 ;  /* 0x0000000122397824 */ /* 0x000fc400078e0239 */
[----:B---3--:R-:W-:Y:S01]  /*55e0*/  IMAD R4, R53, 0x4, R0 ;  /* 0x0000000435047824 */ /* 0x008fe200078e0200 */
[----:B------:R-:W-:Y:S01]  /*55f0*/  STS [R27+-0x4], R8 ;  /* 0xfffffc081b007388 */ /* 0x000fe20000000800 */
[----:B------:R-:W-:Y:S02]  /*5600*/  IMAD.IADD R35, R35, 0x1, R64 ;  /* 0x0000000123237824 */ /* 0x000fe400078e0240 */
[--C-:B----4-:R-:W-:Y:S01]  /*5610*/  IMAD R5, R31, 0x4, R0.reuse ;  /* 0x000000041f057824 */ /* 0x110fe200078e0200 */
[----:B------:R3:W-:Y:S01]  /*5620*/  STS [R26+-0x4], R9 ;  /* 0xfffffc091a007388 */ /* 0x0007e20000000800 */
        /* <DEDUP_REMOVED lines=8> */
[----:B------:R4:W-:Y:S01]  /*56b0*/  STS [R5+-0x4], R12 ;  /* 0xfffffc0c05007388 */ /* 0x0009e20000000800 */
[----:B--2---:R-:W-:Y:S02]  /*56c0*/  IMAD.IADD R33, R45, 0x1, R38 ;  /* 0x000000012d217824 */ /* 0x004fe400078e0226 */
[--C-:B-1----:R-:W-:Y:S01]  /*56d0*/  IMAD R7, R35, 0x4, R0.reuse ;  /* 0x0000000423077824 */ /* 0x102fe200078e0200 */
[----:B------:R4:W-:Y:S01]  /*56e0*/  STS [R30+-0x4], R13 ;  /* 0xfffffc0d1e007388 */ /* 0x0009e20000000800 */
[----:B------:R-:W-:-:S02]  /*56f0*/  IMAD R6, R65, 0x4, R0 ;  /* 0x0000000441067824 */ /* 0x000fc400078e0200 */
[--C-:B---3--:R-:W-:Y:S01]  /*5700*/  IMAD R9, R43, 0x4, R0.reuse ;  /* 0x000000042b097824 */ /* 0x108fe200078e0200 */
[----:B------:R4:W-:Y:S01]  /*5710*/  STS [R31+-0x4], R14 ;  /* 0xfffffc0e1f007388 */ /* 0x0009e20000000800 */
[--C-:B------:R-:W-:Y:S02]  /*5720*/  IMAD R8, R63, 0x4, R0.reuse ;  /* 0x000000043f087824 */ /* 0x100fe400078e0200 */
[--C-:B------:R-:W-:Y:S01]  /*5730*/  IMAD R33, R33, 0x4, R0.reuse ;  /* 0x0000000421217824 */ /* 0x100fe200078e0200 */
[----:B------:R4:W-:Y:S01]  /*5740*/  STS [R32+-0x4], R15 ;  /* 0xfffffc0f20007388 */ /* 0x0009e20000000800 */
[----:B------:R-:W-:-:S03]  /*5750*/  IMAD R35, R37, 0x8, R0 ;  /* 0x0000000825237824 */ /* 0x000fc600078e0200 */
[----:B------:R4:W-:Y:S04]  /*5760*/  STS [R7+-0x4], R16 ;  /* 0xfffffc1007007388 */ /* 0x0009e80000000800 */
[----:B------:R4:W-:Y:S04]  /*5770*/  STS [R6+-0x4], R17 ;  /* 0xfffffc1106007388 */ /* 0x0009e80000000800 */
[----:B------:R4:W-:Y:S04]  /*5780*/  STS [R9+-0x4], R18 ;  /* 0xfffffc1209007388 */ /* 0x0009e80000000800 */
[----:B------:R4:W-:Y:S04]  /*5790*/  STS [R8+-0x4], R19 ;  /* 0xfffffc1308007388 */ /* 0x0009e80000000800 */
[----:B------:R4:W-:Y:S01]  /*57a0*/  STS [R33+-0x4], R20 ;  /* 0xfffffc1421007388 */ /* 0x0009e20000000800 */
[----:B------:R-:W-:Y:S05]  /*57b0*/  @P0 BRA `(.L_x_67) ;  /* 0x0000000000bc0947 */ /* 0x000fea0003800000 */
[----:B------:R-:W4:Y:S02]  /*57c0*/  LDCU.64 UR6, c[0x0][0x398] ;  /* 0x00007300ff0677ac */ /* 0x000f240008000a00 */
[----:B----4-:R-:W-:-:S04]  /*57d0*/  LEA R12, P0, R37, UR6, 0x3 ;  /* 0x00000006250c7c11 */ /* 0x010fc8000f8018ff */
[----:B------:R-:W-:-:S05]  /*57e0*/  LEA.HI.X R13, R37, UR7, RZ, 0x3, P0 ;  /* 0x00000007250d7c11 */ /* 0x000fca00080f1cff */
[----:B------:R-:W2:Y:S01]  /*57f0*/  LDG.E.64 R10, desc[UR8][R12.64] ;  /* 0x000000080c0a7981 */ /* 0x000ea2000c1e1b00 */
[----:B------:R-:W-:Y:S02]  /*5800*/  SHF.R.S32.HI R15, RZ, 0x1f, R39 ;  /* 0x0000001fff0f7819 */ /* 0x000fe40000011427 */
[----:B--2---:R-:W-:-:S05]  /*5810*/  IADD3 R10, P0, PT, -R39, R10, RZ ;  /* 0x0000000a270a7210 */ /* 0x004fca0007f1e1ff */
[----:B------:R-:W-:Y:S01]  /*5820*/  IMAD.X R11, R11, 0x1, ~R15, P0 ;  /* 0x000000010b0b7824 */ /* 0x000fe200000e0e0f */
[----:B------:R-:W-:Y:S01]  /*5830*/  ISETP.GE.AND P0, PT, R2, 0x1, PT ;  /* 0x000000010200780c */ /* 0x000fe20003f06270 */
[----:B------:R-:W-:-:S03]  /*5840*/  IMAD.MOV.U32 R15, RZ, RZ, R22 ;  /* 0x000000ffff0f7224 */ /* 0x000fc600078e0016 */
[----:B------:R1:W-:Y:S09]  /*5850*/  STS.64 [R35+0x6600], R10 ;  /* 0x0066000a23007388 */ /* 0x0003f20000000a00 */
[----:B------:R-:W-:Y:S05]  /*5860*/  @!P0 BRA `(.L_x_68) ;  /* 0x00000000006c8947 */ /* 0x000fea0003800000 */
[----:B------:R-:W-:Y:S01]  /*5870*/  BSSY B0, `(.L_x_69) ;  /* 0x0000019000007945 */ /* 0x000fe20003800000 */
[----:B------:R-:W-:Y:S02]  /*5880*/  IMAD.MOV.U32 R12, RZ, RZ, -0x1 ;  /* 0xffffffffff0c7424 */ /* 0x000fe400078e00ff */
[----:B------:R-:W-:Y:S02]  /*5890*/  IMAD.MOV.U32 R13, RZ, RZ, R2 ;  /* 0x000000ffff0d7224 */ /* 0x000fe400078e0002 */
[----:B------:R-:W-:-:S07]  /*58a0*/  IMAD.MOV.U32 R15, RZ, RZ, R22 ;  /* 0x000000ffff0f7224 */ /* 0x000fce00078e0016 */
.L_x_73:
[----:B-1----:R-:W1:Y:S01]  /*58b0*/  LDC.64 R10, c[0x0][0x380] ;  /* 0x0000e000ff0a7b82 */ /* 0x002e620000000a00 */
[----:B------:R-:W-:Y:S01]  /*58c0*/  VIADD R19, R13, 0xffffffff ;  /* 0xffffffff0d137836 */ /* 0x000fe20000000000 */
[----:B------:R-:W-:Y:S03]  /*58d0*/  BSSY B2, `(.L_x_70) ;  /* 0x0000008000027945 */ /* 0x000fe60003800000 */
[----:B------:R-:W-:-:S04]  /*58e0*/  IMAD R17, R19, 0x100, R37 ;  /* 0x0000010013117824 */ /* 0x000fc800078e0225 */
[----:B-1----:R-:W-:-:S07]  /*58f0*/  IMAD.WIDE R10, R17, 0x4, R10 ;  /* 0x00000004110a7825 */ /* 0x002fce00078e020a */
.L_x_71:
[----:B------:R-:W-:Y:S05]  /*5900*/  YIELD ;  /* 0x0000000000007946 */ /* 0x000fea0003800000 */
[----:B------:R1:W-:Y:S06]  /*5910*/  MEMBAR.SC.CTA ;  /* 0x0000000000007992 */ /* 0x0003ec0000000000 */
[----:B-1----:R-:W2:Y:S02]  /*5920*/  LDG.E.STRONG.SYS R14, desc[UR8][R10.64] ;  /* 0x000000080a0e7981 */ /* 0x002ea4000c1f5900 */
[----:B--2---:R-:W-:-:S13]  /*5930*/  ISETP.NE.AND P0, PT, R14, RZ, PT ;  /* 0x000000ff0e00720c */ /* 0x004fda0003f05270 */
[----:B------:R-:W-:Y:S05]  /*5940*/  @!P0 BRA `(.L_x_71) ;  /* 0xfffffffc00ec8947 */ /* 0x000fea000383ffff */
[----:B------:R-:W-:Y:S05]  /*5950*/  BSYNC B2 ;  /* 0x0000000000027941 */ /* 0x000fea0003800000 */
.L_x_70:
[----:B------:R-:W-:Y:S01]  /*5960*/  BSSY.RECONVERGENT B2, `(.L_x_72) ;  /* 0x0000006000027945 */ /* 0x000fe20003800200 */
[C---:B------:R-:W-:Y:S02]  /*5970*/  ISETP.GT.AND P0, PT, R14.reuse, -0x1, PT ;  /* 0xffffffff0e00780c */ /* 0x040fe40003f04270 */
[----:B------:R-:W-:Y:S01]  /*5980*/  LOP3.LUT R14, R14, 0x3fffffff, RZ, 0xc0, !PT ;  /* 0x3fffffff0e0e7812 */ /* 0x000fe200078ec0ff */
[----:B------:R-:W-:Y:S05]  /*5990*/  WARPSYNC.EXCLUSIVE R12 ;  /* 0x000000000c007348 */ /* 0x000fea0003a00000 */
[----:B------:R-:W-:-:S05]  /*59a0*/  IMAD.IADD R15, R14, 0x1, R15 ;  /* 0x000000010e0f7824 */ /* 0x000fca00078e020f */
[----:B------:R-:W-:-:S07]  /*59b0*/  VOTE.ANY R12, PT, P0 ;  /* 0x00000000000c7806 */ /* 0x000fce00000e0100 */
[----:B------:R-:W-:Y:S05]  /*59c0*/  BSYNC.RECONVERGENT B2 ;  /* 0x0000000000027941 */ /* 0x000fea0003800200 */
.L_x_72:
[----:B------:R-:W-:Y:S01]  /*59d0*/  ISETP.GT.U32.AND P1, PT, R13, 0x1, PT ;  /* 0x000000010d00780c */ /* 0x000fe20003f24070 */
[----:B------:R-:W-:-:S12]  /*59e0*/  IMAD.MOV.U32 R13, RZ, RZ, R19 ;  /* 0x000000ffff0d7224 */ /* 0x000fd800078e0013 */
[----:B------:R-:W-:Y:S05]  /*59f0*/  @P0 BRA P1, `(.L_x_73) ;  /* 0xfffffffc00ac0947 */ /* 0x000fea000083ffff */
[----:B------:R-:W-:Y:S05]  /*5a00*/  BSYNC B0 ;  /* 0x0000000000007941 */ /* 0x000fea0003800000 */
.L_x_69:
[----:B------:R2:W3:Y:S02]  /*5a10*/  LDS.64 R10, [R35+0x6600] ;  /* 0x00660000230a7984 */ /* 0x0004e40000000a00 */
.L_x_68:
[----:B------:R-:W4:Y:S01]  /*5a20*/  LDC.64 R12, c[0x0][0x380] ;  /* 0x0000e000ff0c7b82 */ /* 0x000f220000000a00 */
[C---:B------:R-:W-:Y:S01]  /*5a30*/  IMAD.IADD R17, R15.reuse, 0x1, -R22 ;  /* 0x000000010f117824 */ /* 0x040fe200078e0a16 */
[----:B------:R-:W-:Y:S01]  /*5a40*/  LOP3.LUT R15, R15, 0x80000000, RZ, 0xfc, !PT ;  /* 0x800000000f0f7812 */ /* 0x000fe200078efcff */
[----:B------:R-:W-:-:S03]  /*5a50*/  IMAD R19, R2, 0x100, R37 ;  /* 0x0000010002137824 */ /* 0x000fc600078e0225 */
[----:B-1-3--:R-:W-:-:S04]  /*5a60*/  IADD3 R10, P0, PT, R17, R10, RZ ;  /* 0x0000000a110a7210 */ /* 0x00afc80007f1e0ff */
[----:B------:R-:W-:-:S05]  /*5a70*/  LEA.HI.X.SX32 R11, R17, R11, 0x1, P0 ;  /* 0x0000000b110b7211 */ /* 0x000fca00000f0eff */
[----:B------:R1:W-:Y:S01]  /*5a80*/  STS.64 [R35+0x6600], R10 ;  /* 0x0066000a23007388 */ /* 0x0003e20000000a00 */
[----:B----4-:R-:W-:-:S05]  /*5a90*/  IMAD.WIDE R12, R19, 0x4, R12 ;  /* 0x00000004130c7825 */ /* 0x010fca00078e020c */
[----:B------:R1:W-:Y:S02]  /*5aa0*/  STG.E.STRONG.SYS desc[UR8][R12.64], R15 ;  /* 0x0000000f0c007986 */ /* 0x0003e4000c115908 */
.L_x_67:
[----:B------:R-:W-:Y:S05]  /*5ab0*/  BSYNC B1 ;  /* 0x0000000000017941 */ /* 0x000fea0003800000 */
.L_x_66:
[----:B-1--4-:R-:W1:Y:S01]  /*5ac0*/  LDC.64 R14, c[0x0][0x390] ;  /* 0x0000e400ff0e7b82 */ /* 0x012e620000000a00 */
[----:B------:R-:W-:-:S04]  /*5ad0*/  IMAD R10, R2, 0x1980, RZ ;  /* 0x00001980020a7824 */ /* 0x000fc800078e02ff */
[----:B------:R-:W-:-:S03]  /*5ae0*/  VIADD R10, R10, 0x1980 ;  /* 0x000019800a0a7836 */ /* 0x000fc60000000000 */
[----:B------:R-:W3:Y:S01]  /*5af0*/  LDC R11, c[0x0][0x3c0] ;  /* 0x0000f000ff0b7b82 */ /* 0x000ee20000000800 */
[----:B-1----:R-:W-:Y:S02]  /*5b00*/  ISETP.EQ.U32.AND P1, PT, R14, RZ, PT ;  /* 0x000000ff0e00720c */ /* 0x002fe40003f22070 */
[----:B---3--:R-:W-:-:S04]  /*5b10*/  ISETP.GE.AND P0, PT, R10, R11, PT ;  /* 0x0000000b0a00720c */ /* 0x008fc80003f06270 */
[----:B------:R-:W-:-:S04]  /*5b20*/  ISETP.EQ.OR.EX P0, PT, R15, RZ, !P0, P1 ;  /* 0x000000ff0f00720c */ /* 0x000fc80004702710 */
[----:B------:R-:W-:-:S13]  /*5b30*/  ISETP.GT.U32.OR P0, PT, R37, 0xff, P0 ;  /* 0x000000ff2500780c */ /* 0x000fda0000704470 */
[----:B------:R-:W-:Y:S05]  /*5b40*/  @P0 BRA `(.L_x_74) ;  /* 0x0000000000200947 */ /* 0x000fea0003800000 */
[----:B------:R-:W1:Y:S01]  /*5b50*/  LDS.64 R12, [R35+0x6600] ;  /* 0x00660000230c7984 */ /* 0x000e620000000a00 */
[C---:B------:R-:W-:Y:S02]  /*5b60*/  LEA R14, P2, R37.reuse, R14, 0x3 ;  /* 0x0000000e250e7211 */ /* 0x040fe400078418ff */
[--C-:B------:R-:W-:Y:S02]  /*5b70*/  SHF.R.S32.HI R17, RZ, 0x1f, R22.reuse ;  /* 0x0000001fff117819 */ /* 0x100fe40000011416 */
[----:B------:R-:W-:Y:S02]  /*5b80*/  LEA.HI.X R15, R37, R15, RZ, 0x3, P2 ;  /* 0x0000000f250f7211 */ /* 0x000fe400010f1cff */
[----:B-1----:R-:W-:Y:S02]  /*5b90*/  IADD3 R12, P0, P1, R12, R39, R22 ;  /* 0x000000270c0c7210 */ /* 0x002fe4000791e016 */
[----:B------:R-:W-:-:S04]  /*5ba0*/  SHF.R.S32.HI R39, RZ, 0x1f, R39 ;  /* 0x0000001fff277819 */ /* 0x000fc80000011427 */
[----:B------:R-:W-:-:S05]  /*5bb0*/  IADD3.X R13, PT, PT, R13, R39, R17, P0, P1 ;  /* 0x000000270d0d7210 */ /* 0x000fca00007e2411 */
[----:B------:R1:W-:Y:S02]  /*5bc0*/  STG.E.64 desc[UR8][R14.64], R12 ;  /* 0x0000000c0e007986 */ /* 0x0003e4000c101b08 */
.L_x_74:
[----:B------:R-:W-:Y:S01]  /*5bd0*/  ISETP.GT.AND P0, PT, R10, R11, PT ;  /* 0x0000000b0a00720c */ /* 0x000fe20003f04270 */
[----:B------:R-:W-:Y:S05]  /*5be0*/  WARPSYNC.ALL ;  /* 0x0000000000007948 */ /* 0x000fea0003800000 */
[----:B------:R-:W-:Y:S07]  /*5bf0*/  BAR.SYNC.DEFER_BLOCKING 0x0 ;  /* 0x0000000000007b1d */ /* 0x000fee0000010000 */
[----:B------:R-:W-:Y:S05]  /*5c00*/  @P0 BRA `(.L_x_75) ;  /* 0x0000000800f80947 */ /* 0x000fea0003800000 */
[----:B------:R-:W3:Y:S01]  /*5c10*/  LDS R19, [R21] ;  /* 0x0000000015137984 */ /* 0x000ee20000000800 */
[----:B------:R-:W3:Y:S01]  /*5c20*/  LDCU UR5, c[0x0][0x3c4] ;  /* 0x00007880ff0577ac */ /* 0x000ee20008000800 */
[----:B------:R-:W4:Y:S01]  /*5c30*/  LDCU.64 UR6, c[0x0][0x3a0] ;  /* 0x00007400ff0677ac */ /* 0x000f220008000a00 */
[----:B---3--:R-:W-:-:S04]  /*5c40*/  SHF.R.U32.HI R10, RZ, UR5, R19 ;  /* 0x00000005ff0a7c19 */ /* 0x008fc80008011613 */
[----:B-1----:R-:W-:-:S05]  /*5c50*/  LOP3.LUT R13, R10, UR4, RZ, 0x30, !PT ;  /* 0x000000040a0d7c12 */ /* 0x002fca000f8e30ff */
[----:B------:R-:W-:-:S06]  /*5c60*/  IMAD R12, R13, 0x8, R0 ;  /* 0x000000080d0c7824 */ /* 0x000fcc00078e0200 */
[----:B------:R-:W1:Y:S02]  /*5c70*/  LDS.64 R12, [R12+0x6600] ;  /* 0x006600000c0c7984 */ /* 0x000e640000000a00 */
[----:B-1----:R-:W-:-:S05]  /*5c80*/  IADD3 R10, P1, PT, R12, R37, RZ ;  /* 0x000000250c0a7210 */ /* 0x002fca0007f3e0ff */
[----:B------:R-:W-:Y:S01]  /*5c90*/  IMAD.X R13, RZ, RZ, R13, P1 ;  /* 0x000000ffff0d7224 */ /* 0x000fe200008e060d */
[----:B----4-:R-:W-:-:S04]  /*5ca0*/  LEA R14, P1, R10, UR6, 0x2 ;  /* 0x000000060a0e7c11 */ /* 0x010fc8000f8210ff */
[----:B------:R-:W-:-:S05]  /*5cb0*/  LEA.HI.X R15, R10, UR7, R13, 0x2, P1 ;  /* 0x000000070a0f7c11 */ /* 0x000fca00088f140d */
[----:B------:R-:W-:Y:S01]  /*5cc0*/  STG.E desc[UR8][R14.64], R19 ;  /* 0x000000130e007986 */ /* 0x000fe2000c101908 */
[----:B------:R-:W-:-:S03]  /*5cd0*/  NOP ;  /* 0x0000000000007918 */ /* 0x000fc60000000000 */
[----:B--2---:R-:W1:Y:S02]  /*5ce0*/  LDS R35, [R21+0x600] ;  /* 0x0006000015237984 */ /* 0x004e640000000800 */
[----:B-1----:R-:W-:-:S04]  /*5cf0*/  SHF.R.U32.HI R10, RZ, UR5, R35 ;  /* 0x00000005ff0a7c19 */ /* 0x002fc80008011623 */
[----:B------:R-:W-:-:S05]  /*5d00*/  LOP3.LUT R13, R10, UR4, RZ, 0x30, !PT ;  /* 0x000000040a0d7c12 */ /* 0x000fca000f8e30ff */
[----:B------:R-:W-:-:S06]  /*5d10*/  IMAD R12, R13, 0x8, R0 ;  /* 0x000000080d0c7824 */ /* 0x000fcc00078e0200 */
[----:B------:R-:W1:Y:S02]  /*5d20*/  LDS.64 R12, [R12+0x6600] ;  /* 0x006600000c0c7984 */ /* 0x000e640000000a00 */
[----:B-1----:R-:W-:-:S05]  /*5d30*/  IADD3 R10, P1, PT, R12, R37, RZ ;  /* 0x000000250c0a7210 */ /* 0x002fca0007f3e0ff */
[----:B------:R-:W-:Y:S01]  /*5d40*/  IMAD.X R13, RZ, RZ, R13, P1 ;  /* 0x000000ffff0d7224 */ /* 0x000fe200008e060d */
[----:B------:R-:W-:-:S04]  /*5d50*/  LEA R16, P1, R10, UR6, 0x2 ;  /* 0x000000060a107c11 */ /* 0x000fc8000f8210ff */
[----:B------:R-:W-:-:S05]  /*5d60*/  LEA.HI.X R17, R10, UR7, R13, 0x2, P1 ;  /* 0x000000070a117c11 */ /* 0x000fca00088f140d */
[----:B------:R-:W-:Y:S01]  /*5d70*/  STG.E desc[UR8][R16.64+0x600], R35 ;  /* 0x0006002310007986 */ /* 0x000fe2000c101908 */
[----:B------:R-:W-:-:S03]  /*5d80*/  NOP ;  /* 0x0000000000007918 */ /* 0x000fc60000000000 */
[----:B------:R-:W1:Y:S02]  /*5d90*/  LDS R19, [R21+0xc00] ;  /* 0x000c000015137984 */ /* 0x000e640000000800 */
[----:B-1----:R-:W-:-:S04]  /*5da0*/  SHF.R.U32.HI R10, RZ, UR5, R19 ;  /* 0x00000005ff0a7c19 */ /* 0x002fc80008011613 */
[----:B------:R-:W-:-:S05]  /*5db0*/  LOP3.LUT R13, R10, UR4, RZ, 0x30, !PT ;  /* 0x000000040a0d7c12 */ /* 0x000fca000f8e30ff */
[----:B------:R-:W-:-:S05]  /*5dc0*/  IMAD R18, R13, 0x8, R0 ;  /* 0x000000080d127824 */ /* 0x000fca00078e0200 */
        /* <DEDUP_REMOVED lines=159> */
[----:B------:R1:W-:Y:S01]  /*67c0*/  STG.E desc[UR8][R12.64+0x6000], R15 ;  /* 0x0060000f0c007986 */ /* 0x0003e2000c101908 */
[----:B------:R-:W-:Y:S01]  /*67d0*/  NOP ;  /* 0x0000000000007918 */ /* 0x000fe20000000000 */
[----:B------:R-:W-:Y:S05]  /*67e0*/  BRA `(.L_x_76) ;  /* 0x0000001000c87947 */ /* 0x000fea0003800000 */
.L_x_75:
[----:B-1----:R-:W-:Y:S01]  /*67f0*/  IMAD R13, R2, -0x1980, R11 ;  /* 0xffffe680020d7824 */ /* 0x002fe200078e020b */
[----:B------:R-:W-:Y:S01]  /*6800*/  BSSY.RECONVERGENT B0, `(.L_x_77) ;  /* 0x000001a000007945 */ /* 0x000fe20003800200 */
[C---:B------:R-:W-:Y:S02]  /*6810*/  VIADD R12, R37.reuse, 0x300 ;  /* 0x00000300250c7836 */ /* 0x040fe40000000000 */
[C---:B------:R-:W-:Y:S01]  /*6820*/  VIADD R10, R37.reuse, 0x180 ;  /* 0x00000180250a7836 */ /* 0x040fe20000000000 */
[CC--:B------:R-:W-:Y:S01]  /*6830*/  ISETP.GE.AND P1, PT, R37.reuse, R13.reuse, PT ;  /* 0x0000000d2500720c */ /* 0x0c0fe20003f26270 */
[C---:B------:R-:W-:Y:S01]  /*6840*/  VIADD R14, R37.reuse, 0x480 ;  /* 0x00000480250e7836 */ /* 0x040fe20000000000 */
[-C--:B------:R-:W-:Y:S01]  /*6850*/  ISETP.GE.AND P3, PT, R12, R13.reuse, PT ;  /* 0x0000000d0c00720c */ /* 0x080fe20003f66270 */
[C---:B------:R-:W-:Y:S01]  /*6860*/  VIADD R12, R37.reuse, 0x780 ;  /* 0x00000780250c7836 */ /* 0x040fe20000000000 */
[-C--:B------:R-:W-:Y:S01]  /*6870*/  ISETP.GE.AND P2, PT, R10, R13.reuse, PT ;  /* 0x0000000d0a00720c */ /* 0x080fe20003f46270 */
[----:B------:R-:W-:Y:S01]  /*6880*/  VIADD R10, R37, 0x600 ;  /* 0x00000600250a7836 */ /* 0x000fe20000000000 */
[----:B------:R-:W-:-:S02]  /*6890*/  ISETP.GE.AND P4, PT, R14, R13, PT ;  /* 0x0000000d0e00720c */ /* 0x000fc40003f86270 */
[-C--:B------:R-:W-:Y:S01]  /*68a0*/  ISETP.GE.AND P6, PT, R12, R13.reuse, PT ;  /* 0x0000000d0c00720c */ /* 0x080fe20003fc6270 */
[----:B------:R-:W-:Y:S01]  /*68b0*/  VIADD R12, R37, 0x900 ;  /* 0x00000900250c7836 */ /* 0x000fe20000000000 */
[----:B------:R-:W-:-:S03]  /*68c0*/  ISETP.GE.AND P5, PT, R10, R13, PT ;  /* 0x0000000d0a00720c */ /* 0x000fc60003fa6270 */
[----:B------:R-:W-:Y:S10]  /*68d0*/  @P1 BRA `(.L_x_78) ;  /* 0x0000000000301947 */ /* 0x000ff40003800000 */
[----:B------:R-:W1:Y:S01]  /*68e0*/  LDS R17, [R21] ;  /* 0x0000000015117984 */ /* 0x000e620000000800 */
[----:B------:R-:W1:Y:S01]  /*68f0*/  LDCU UR5, c[0x0][0x3c4] ;  /* 0x00007880ff0577ac */ /* 0x000e620008000800 */
[----:B------:R-:W3:Y:S01]  /*6900*/  LDCU.64 UR6, c[0x0][0x3a0] ;  /* 0x00007400ff0677ac */ /* 0x000ee20008000a00 */
[----:B-1----:R-:W-:-:S04]  /*6910*/  SHF.R.U32.HI R10, RZ, UR5, R17 ;  /* 0x00000005ff0a7c19 */ /* 0x002fc80008011611 */
[----:B------:R-:W-:-:S05]  /*6920*/  LOP3.LUT R15, R10, UR4, RZ, 0x30, !PT ;  /* 0x000000040a0f7c12 */ /* 0x000fca000f8e30ff */
[----:B------:R-:W-:-:S05]  /*6930*/  IMAD R10, R15, 0x8, R0 ;  /* 0x000000080f0a7824 */ /* 0x000fca00078e0200 */
[----:B------:R-:W1:Y:S02]  /*6940*/  LDS.64 R14, [R10+0x6600] ;  /* 0x006600000a0e7984 */ /* 0x000e640000000a00 */
[----:B-1----:R-:W-:-:S05]  /*6950*/  IADD3 R16, P1, PT, R14, R37, RZ ;  /* 0x000000250e107210 */ /* 0x002fca0007f3e0ff */
[----:B------:R-:W-:Y:S01]  /*6960*/  IMAD.X R15, RZ, RZ, R15, P1 ;  /* 0x000000ffff0f7224 */ /* 0x000fe200008e060f */
[----:B---3--:R-:W-:-:S04]  /*6970*/  LEA R14, P1, R16, UR6, 0x2 ;  /* 0x00000006100e7c11 */ /* 0x008fc8000f8210ff */
[----:B------:R-:W-:-:S05]  /*6980*/  LEA.HI.X R15, R16, UR7, R15, 0x2, P1 ;  /* 0x00000007100f7c11 */ /* 0x000fca00088f140f */
[----:B------:R1:W-:Y:S04]  /*6990*/  STG.E desc[UR8][R14.64], R17 ;  /* 0x000000110e007986 */ /* 0x0003e8000c101908 */
.L_x_78:
[----:B------:R-:W-:Y:S05]  /*69a0*/  BSYNC.RECONVERGENT B0 ;  /* 0x0000000000007941 */ /* 0x000fea0003800200 */
.L_x_77:
[----:B------:R-:W-:Y:S01]  /*69b0*/  NOP ;  /* 0x0000000000007918 */ /* 0x000fe20000000000 */
[----:B------:R-:W-:Y:S01]  /*69c0*/  BSSY.RECONVERGENT B0, `(.L_x_79) ;  /* 0x0000010000007945 */ /* 0x000fe20003800200 */
[----:B------:R-:W-:Y:S01]  /*69d0*/  ISETP.GE.AND P1, PT, R12, R13, PT ;  /* 0x0000000d0c00720c */ /* 0x000fe20003f26270 */
[----:B------:R-:W-:Y:S02]  /*69e0*/  VIADD R12, R37, 0xa80 ;  /* 0x00000a80250c7836 */ /* 0x000fe40000000000 */
[----:B------:R-:W-:Y:S10]  /*69f0*/  @P2 BRA `(.L_x_80) ;  /* 0x0000000000302947 */ /* 0x000ff40003800000 */
[----:B-1----:R-:W1:Y:S01]  /*6a00*/  LDS R17, [R21+0x600] ;  /* 0x0006000015117984 */ /* 0x002e620000000800 */
        /* <DEDUP_REMOVED lines=11> */
.L_x_80:
[----:B------:R-:W-:Y:S05]  /*6ac0*/  BSYNC.RECONVERGENT B0 ;  /* 0x0000000000007941 */ /* 0x000fea0003800200 */
.L_x_79:
[----:B------:R-:W-:Y:S01]  /*6ad0*/  NOP ;  /* 0x0000000000007918 */ /* 0x000fe20000000000 */
[----:B------:R-:W-:Y:S01]  /*6ae0*/  BSSY.RECONVERGENT B0, `(.L_x_81) ;  /* 0x0000010000007945 */ /* 0x000fe20003800200 */
[----:B------:R-:W-:Y:S02]  /*6af0*/  ISETP.GE.AND P2, PT, R12, R13, PT ;  /* 0x0000000d0c00720c */ /* 0x000fe40003f46270 */
[----:B------:R-:W-:Y:S01]  /*6b00*/  LOP3.LUT R12, R37, 0xc00, RZ, 0xfc, !PT ;  /* 0x00000c00250c7812 */ /* 0x000fe200078efcff */
[----:B------:R-:W-:Y:S10]  /*6b10*/  @P3 BRA `(.L_x_82) ;  /* 0x0000000000303947 */ /* 0x000ff40003800000 */
[----:B-1-3--:R-:W1:Y:S01]  /*6b20*/  LDS R17, [R21+0xc00] ;  /* 0x000c000015117984 */ /* 0x00ae620000000800 */
        /* <DEDUP_REMOVED lines=11> */
.L_x_82:
[----:B------:R-:W-:Y:S05]  /*6be0*/  BSYNC.RECONVERGENT B0 ;  /* 0x0000000000007941 */ /* 0x000fea0003800200 */
.L_x_81:
[----:B------:R-:W-:Y:S01]  /*6bf0*/  NOP ;  /* 0x0000000000007918 */ /* 0x000fe20000000000 */
[----:B------:R-:W-:Y:S01]  /*6c00*/  BSSY.RECONVERGENT B0, `(.L_x_83) ;  /* 0x0000010000007945 */ /* 0x000fe20003800200 */
[----:B------:R-:W-:Y:S01]  /*6c10*/  ISETP.GE.AND P3, PT, R12, R13, PT ;  /* 0x0000000d0c00720c */ /* 0x000fe20003f66270 */
[----:B------:R-:W-:Y:S02]  /*6c20*/  VIADD R12, R37, 0xd80 ;  /* 0x00000d80250c7836 */ /* 0x000fe40000000000 */
[----:B------:R-:W-:Y:S10]  /*6c30*/  @P4 BRA `(.L_x_84) ;  /* 0x0000000000304947 */ /* 0x000ff40003800000 */
[----:B-1-34-:R-:W1:Y:S01]  /*6c40*/  LDS R17, [R21+0x1200] ;  /* 0x0012000015117984 */ /* 0x01ae620000000800 */
        /* <DEDUP_REMOVED lines=11> */
.L_x_84:
[----:B------:R-:W-:Y:S05]  /*6d00*/  BSYNC.RECONVERGENT B0 ;  /* 0x0000000000007941 */ /* 0x000fea0003800200 */
.L_x_83:
        /* <DEDUP_REMOVED lines=17> */
.L_x_86:
[----:B------:R-:W-:Y:S05]  /*6e20*/  BSYNC.RECONVERGENT B0 ;  /* 0x0000000000007941 */ /* 0x000fea0003800200 */
.L_x_85:
        /* <DEDUP_REMOVED lines=17> */
.L_x_88:
[----:B------:R-:W-:Y:S05]  /*6f40*/  BSYNC.RECONVERGENT B0 ;  /* 0x0000000000007941 */ /* 0x000fea0003800200 */
.L_x_87:
        /* <DEDUP_REMOVED lines=17> */
.L_x_90:
[----:B------:R-:W-:Y:S05]  /*7060*/  BSYNC.RECONVERGENT B0 ;  /* 0x0000000000007941 */ /* 0x000fea0003800200 */
.L_x_89:
        /* <DEDUP_REMOVED lines=17> */
.L_x_92:
[----:B------:R-:W-:Y:S05]  /*7180*/  BSYNC.RECONVERGENT B0 ;  /* 0x0000000000007941 */ /* 0x000fea0003800200 */
.L_x_91:
        /* <DEDUP_REMOVED lines=17> */
.L_x_94:
[----:B------:R-:W-:Y:S05]  /*72a0*/  BSYNC.RECONVERGENT B0 ;  /* 0x0000000000007941 */ /* 0x000fea0003800200 */
.L_x_93:
        /* <DEDUP_REMOVED lines=17> */
.L_x_96:
[----:B------:R-:W-:Y:S05]  /*73c0*/  BSYNC.RECONVERGENT B0 ;  /* 0x0000000000007941 */ /* 0x000fea0003800200 */
.L_x_95:
[----:B------:R-:W-:Y:S01]  /*73d0*/  NOP ;  /* 0x0000000000007918 */ /* 0x000fe20000000000 */
[----:B------:R-:W-:Y:S01]  /*73e0*/  BSSY.RECONVERGENT B0, `(.L_x_97) ;  /* 0x0000010000007945 */ /* 0x000fe20003800200 */
[----:B------:R-:W-:Y:S02]  /*73f0*/  ISETP.GE.AND P4, PT, R12, R13, PT ;  /* 0x0000000d0c00720c */ /* 0x000fe40003f86270 */
[----:B------:R-:W-:Y:S01]  /*7400*/  LOP3.LUT R12, R37, 0x1800, RZ, 0xfc, !PT ;  /* 0x00001800250c7812 */ /* 0x000fe200078efcff */
        /* <DEDUP_REMOVED lines=13> */
.L_x_98:
[----:B------:R-:W-:Y:S05]  /*74e0*/  BSYNC.RECONVERGENT B0 ;  /* 0x0000000000007941 */ /* 0x000fea0003800200 */
.L_x_97:
[----:B------:R-:W-:Y:S01]  /*74f0*/  NOP ;  /* 0x0000000000007918 */ /* 0x000fe20000000000 */
[----:B------:R-:W-:Y:S01]  /*7500*/  BSSY.RECONVERGENT B0, `(.L_x_99) ;  /* 0x000000f000007945 */ /* 0x000fe20003800200 */
[----:B------:R-:W-:-:S03]  /*7510*/  ISETP.GE.AND P5, PT, R12, R13, PT ;  /* 0x0000000d0c00720c */ /* 0x000fc60003fa6270 */
        /* <DEDUP_REMOVED lines=13> */
.L_x_100:
[----:B------:R-:W-:Y:S05]  /*75f0*/  BSYNC.RECONVERGENT B0 ;  /* 0x0000000000007941 */ /* 0x000fea0003800200 */
.L_x_99:
[----:B------:R-:W-:Y:S01]  /*7600*/  NOP ;  /* 0x0000000000007918 */ /* 0x000fe20000000000 */
[----:B------:R-:W-:Y:S04]  /*7610*/  BSSY.RECONVERGENT B0, `(.L_x_101) ;  /* 0x000000e000007945 */ /* 0x000fe80003800200 */
[----:B------:R-:W-:Y:S05]  /*7620*/  @P1 BRA `(.L_x_102) ;  /* 0x0000000000301947 */ /* 0x000fea0003800000 */
        /* <DEDUP_REMOVED lines=12> */
.L_x_102:
[----:B------:R-:W-:Y:S05]  /*76f0*/  BSYNC.RECONVERGENT B0 ;  /* 0x0000000000007941 */ /* 0x000fea0003800200 */
.L_x_101:
        /* <DEDUP_REMOVED lines=15> */
.L_x_104:
[----:B------:R-:W-:Y:S05]  /*77f0*/  BSYNC.RECONVERGENT B0 ;  /* 0x0000000000007941 */ /* 0x000fea0003800200 */
.L_x_103:
        /* <DEDUP_REMOVED lines=15> */
.L_x_106:
[----:B------:R-:W-:Y:S05]  /*78f0*/  BSYNC.RECONVERGENT B0 ;  /* 0x0000000000007941 */ /* 0x000fea0003800200 */
.L_x_105:
        /* <DEDUP_REMOVED lines=15> */
.L_x_108:
[----:B------:R-:W-:Y:S05]  /*79f0*/  BSYNC.RECONVERGENT B0 ;  /* 0x0000000000007941 */ /* 0x000fea0003800200 */
.L_x_107:
        /* <DEDUP_REMOVED lines=15> */
.L_x_110:
[----:B------:R-:W-:Y:S05]  /*7af0*/  BSYNC.RECONVERGENT B0 ;  /* 0x0000000000007941 */ /* 0x000fea0003800200 */
.L_x_109:
[----:B------:R-:W-:Y:S01]  /*7b00*/  NOP ;  /* 0x0000000000007918 */ /* 0x000fe20000000000 */
.L_x_76:
[----:B------:R0:W5:Y:S01]  /*7b10*/  @!P0 LDG.E R58, desc[UR8][R40.64] ;  /* 0x00000008283a8981 */ /* 0x000162000c1e1900 */
[----:B------:R-:W2:Y:S03]  /*7b20*/  LDCU UR5, c[0x0][0x3c4] ;  /* 0x00007880ff0577ac */ /* 0x000ea60008000800 */
[----:B------:R0:W5:Y:S04]  /*7b30*/  @!P0 LDG.E R55, desc[UR8][R40.64+0x80] ;  /* 0x0000800828378981 */ /* 0x000168000c1e1900 */
        /* <DEDUP_REMOVED lines=9> */
[----:B0-----:R0:W5:Y:S04]  /*7bd0*/  @!P0 LDG.E R45, desc[UR8][R40.64+0x580] ;  /* 0x00058008282d8981 */ /* 0x001168000c1e1900 */
[----:B------:R0:W5:Y:S04]  /*7be0*/  @!P0 LDG.E R46, desc[UR8][R40.64+0x600] ;  /* 0x00060008282e8981 */ /* 0x000168000c1e1900 */
[----:B------:R0:W5:Y:S04]  /*7bf0*/  @!P0 LDG.E R43, desc[UR8][R40.64+0x680] ;  /* 0x00068008282b8981 */ /* 0x000168000c1e1900 */
[----:B------:R0:W5:Y:S04]  /*7c00*/  @!P0 LDG.E R44, desc[UR8][R40.64+0x700] ;  /* 0x00070008282c8981 */ /* 0x000168000c1e1900 */
[----:B------:R0:W5:Y:S04]  /*7c10*/  @!P0 LDG.E R39, desc[UR8][R40.64+0x780] ;  /* 0x0007800828278981 */ /* 0x000168000c1e1900 */
[----:B------:R0:W5:Y:S04]  /*7c20*/  @!P0 LDG.E R42, desc[UR8][R40.64+0x800] ;  /* 0x00080008282a8981 */ /* 0x000168000c1e1900 */
[----:B------:R-:W0:Y:S04]  /*7c30*/  LDS R0, [R21] ;  /* 0x0000000015007984 */ /* 0x000e280000000800 */
[----:B------:R-:W0:Y:S04]  /*7c40*/  LDS R10, [R21+0x600] ;  /* 0x00060000150a7984 */ /* 0x000e280000000800 */
[----:B-1----:R-:W1:Y:S04]  /*7c50*/  LDS R12, [R21+0xc00] ;  /* 0x000c0000150c7984 */ /* 0x002e680000000800 */
[----:B------:R-:W1:Y:S04]  /*7c60*/  LDS R13, [R21+0x1200] ;  /* 0x00120000150d7984 */ /* 0x000e680000000800 */
[----:B---34-:R-:W3:Y:S04]  /*7c70*/  LDS R14, [R21+0x1800] ;  /* 0x00180000150e7984 */ /* 0x018ee80000000800 */
[----:B------:R-:W4:Y:S04]  /*7c80*/  LDS R15, [R21+0x1e00] ;  /* 0x001e0000150f7984 */ /* 0x000f280000000800 */
[----:B------:R-:W4:Y:S04]  /*7c90*/  LDS R16, [R21+0x2400] ;  /* 0x0024000015107984 */ /* 0x000f280000000800 */
[----:B------:R-:W4:Y:S04]  /*7ca0*/  LDS R17, [R21+0x2a00] ;  /* 0x002a000015117984 */ /* 0x000f280000000800 */
[----:B------:R-:W4:Y:S04]  /*7cb0*/  LDS R18, [R21+0x3000] ;  /* 0x0030000015127984 */ /* 0x000f280000000800 */
[----:B------:R-:W4:Y:S04]  /*7cc0*/  LDS R19, [R21+0x3600] ;  /* 0x0036000015137984 */ /* 0x000f280000000800 */
[----:B------:R-:W4:Y:S04]  /*7cd0*/  LDS R20, [R21+0x3c00] ;  /* 0x003c000015147984 */ /* 0x000f280000000800 */
[----:B------:R-:W4:Y:S04]  /*7ce0*/  LDS R22, [R21+0x4200] ;  /* 0x0042000015167984 */ /* 0x000f280000000800 */
[----:B------:R-:W4:Y:S04]  /*7cf0*/  LDS R34, [R21+0x4800] ;  /* 0x0048000015227984 */ /* 0x000f280000000800 */
[----:B--2---:R-:W2:Y:S04]  /*7d00*/  LDS R35, [R21+0x4e00] ;  /* 0x004e000015237984 */ /* 0x004ea80000000800 */
[----:B------:R-:W2:Y:S04]  /*7d10*/  LDS R38, [R21+0x5400] ;  /* 0x0054000015267984 */ /* 0x000ea80000000800 */
[----:B------:R-:W2:Y:S04]  /*7d20*/  LDS R57, [R21+0x5a00] ;  /* 0x005a000015397984 */ /* 0x000ea80000000800 */
[----:B------:R-:W2:Y:S01]  /*7d30*/  LDS R59, [R21+0x6000] ;  /* 0x00600000153b7984 */ /* 0x000ea20000000800 */
[----:B0-----:R-:W-:-:S02]  /*7d40*/  SHF.R.U32.HI R0, RZ, UR5, R0 ;  /* 0x00000005ff007c19 */ /* 0x001fc40008011600 */
[----:B------:R-:W-:Y:S02]  /*7d50*/  SHF.R.U32.HI R10, RZ, UR5, R10 ;  /* 0x00000005ff0a7c19 */ /* 0x000fe4000801160a */
[----:B-1----:R-:W-:Y:S02]  /*7d60*/  SHF.R.U32.HI R12, RZ, UR5, R12 ;  /* 0x00000005ff0c7c19 */ /* 0x002fe4000801160c */
[----:B------:R-:W-:Y:S02]  /*7d70*/  SHF.R.U32.HI R13, RZ, UR5, R13 ;  /* 0x00000005ff0d7c19 */ /* 0x000fe4000801160d */
[----:B---3--:R-:W-:Y:S02]  /*7d80*/  SHF.R.U32.HI R14, RZ, UR5, R14 ;  /* 0x00000005ff0e7c19 */ /* 0x008fe4000801160e */
[----:B----4-:R-:W-:Y:S02]  /*7d90*/  SHF.R.U32.HI R15, RZ, UR5, R15 ;  /* 0x00000005ff0f7c19 */ /* 0x010fe4000801160f */
[----:B------:R-:W-:-:S02]  /*7da0*/  SHF.R.U32.HI R16, RZ, UR5, R16 ;  /* 0x00000005ff107c19 */ /* 0x000fc40008011610 */
[----:B------:R-:W-:Y:S02]  /*7db0*/  SHF.R.U32.HI R17, RZ, UR5, R17 ;  /* 0x00000005ff117c19 */ /* 0x000fe40008011611 */
[----:B------:R-:W-:Y:S02]  /*7dc0*/  SHF.R.U32.HI R18, RZ, UR5, R18 ;  /* 0x00000005ff127c19 */ /* 0x000fe40008011612 */
[----:B------:R-:W-:Y:S02]  /*7dd0*/  SHF.R.U32.HI R60, RZ, UR5, R19 ;  /* 0x00000005ff3c7c19 */ /* 0x000fe40008011613 */
[----:B------:R-:W-:Y:S02]  /*7de0*/  SHF.R.U32.HI R61, RZ, UR5, R20 ;  /* 0x00000005ff3d7c19 */ /* 0x000fe40008011614 */
[----:B------:R-:W-:Y:S02]  /*7df0*/  SHF.R.U32.HI R62, RZ, UR5, R22 ;  /* 0x00000005ff3e7c19 */ /* 0x000fe40008011616 */
[----:B------:R-:W-:-:S02]  /*7e00*/  SHF.R.U32.HI R63, RZ, UR5, R34 ;  /* 0x00000005ff3f7c19 */ /* 0x000fc40008011622 */
[----:B--2---:R-:W-:Y:S02]  /*7e10*/  SHF.R.U32.HI R64, RZ, UR5, R35 ;  /* 0x00000005ff407c19 */ /* 0x004fe40008011623 */
[----:B------:R-:W-:Y:S02]  /*7e20*/  SHF.R.U32.HI R65, RZ, UR5, R38 ;  /* 0x00000005ff417c19 */ /* 0x000fe40008011626 */
[----:B------:R-:W-:Y:S02]  /*7e30*/  SHF.R.U32.HI R66, RZ, UR5, R57 ;  /* 0x00000005ff427c19 */ /* 0x000fe40008011639 */
[----:B------:R-:W-:Y:S02]  /*7e40*/  SHF.R.U32.HI R67, RZ, UR5, R59 ;  /* 0x00000005ff437c19 */ /* 0x000fe4000801163b */
[----:B------:R-:W-:Y:S02]  /*7e50*/  LOP3.LUT R59, R0, UR4, RZ, 0x30, !PT ;  /* 0x00000004003b7c12 */ /* 0x000fe4000f8e30ff */
[----:B------:R-:W-:-:S02]  /*7e60*/  LOP3.LUT R57, R10, UR4, RZ, 0x30, !PT ;  /* 0x000000040a397c12 */ /* 0x000fc4000f8e30ff */
[----:B------:R-:W-:Y:S02]  /*7e70*/  LOP3.LUT R38, R12, UR4, RZ, 0x30, !PT ;  /* 0x000000040c267c12 */ /* 0x000fe4000f8e30ff */
[----:B------:R-:W-:Y:S02]  /*7e80*/  LOP3.LUT R35, R13, UR4, RZ, 0x30, !PT ;  /* 0x000000040d237c12 */ /* 0x000fe4000f8e30ff */
[----:B------:R-:W-:Y:S02]  /*7e90*/  LOP3.LUT R34, R14, UR4, RZ, 0x30, !PT ;  /* 0x000000040e227c12 */ /* 0x000fe4000f8e30ff */
[----:B------:R-:W-:Y:S02]  /*7ea0*/  LOP3.LUT R22, R15, UR4, RZ, 0x30, !PT ;  /* 0x000000040f167c12 */ /* 0x000fe4000f8e30ff */
        /* <DEDUP_REMOVED lines=10> */
[----:B------:R-:W-:Y:S01]  /*7f50*/  LOP3.LUT R0, R67, UR4, RZ, 0x30, !PT ;  /* 0x0000000443007c12 */ /* 0x000fe2000f8e30ff */
[----:B------:R-:W-:Y:S06]  /*7f60*/  @!P0 BRA `(.L_x_111) ;  /* 0x0000000000cc8947 */ /* 0x000fec0003800000 */
[----:B------:R-:W-:Y:S02]  /*7f70*/  IMAD R60, R2, -0x1980, R11 ;  /* 0xffffe680023c7824 */ /* 0x000fe400078e020b */
[C---:B------:R-:W-:Y:S02]  /*7f80*/  VIADD R61, R3.reuse, 0x20 ;  /* 0x00000020033d7836 */ /* 0x040fe40000000000 */
[C---:B------:R-:W-:Y:S01]  /*7f90*/  VIADD R63, R3.reuse, 0x40 ;  /* 0x00000040033f7836 */ /* 0x040fe20000000000 */
        /* <DEDUP_REMOVED lines=11> */
[----:B-----5:R0:W5:Y:S01]  /*8050*/  @!P5 LDG.E R58, desc[UR8][R40.64] ;  /* 0x00000008283ad981 */ /* 0x020162000c1e1900 */
        /* <DEDUP_REMOVED lines=23> */
[----:B------:R-:W-:Y:S01]  /*81d0*/  VIADD R3, R3, 0x200 ;  /* 0x0000020003037836 */ /* 0x000fe20000000000 */
[----:B------:R0:W5:Y:S01]  /*81e0*/  @!P3 LDG.E R50, desc[UR8][R40.64+0x400] ;  /* 0x000400082832b981 */ /* 0x000162000c1e1900 */
[----:B------:R-:W-:-:S03]  /*81f0*/  ISETP.GE.AND P3, PT, R61, R60, PT ;  /* 0x0000003c3d00720c */ /* 0x000fc60003f66270 */
        /* <DEDUP_REMOVED lines=10> */
.L_x_111:
[----:B------:R-:W-:Y:S06]  /*82a0*/  BAR.SYNC.DEFER_BLOCKING 0x0 ;  /* 0x0000000000007b1d */ /* 0x000fec0000010000 */
[----:B-----5:R1:W-:Y:S04]  /*82b0*/  STS [R23+-0x4], R58 ;  /* 0xfffffc3a17007388 */ /* 0x0203e80000000800 */
[----:B------:R1:W-:Y:S04]  /*82c0*/  STS [R24+-0x4], R55 ;  /* 0xfffffc3718007388 */ /* 0x0003e80000000800 */
        /* <DEDUP_REMOVED lines=14> */
[----:B------:R1:W-:Y:S01]  /*83b0*/  STS [R33+-0x4], R42 ;  /* 0xfffffc2a21007388 */ /* 0x0003e20000000800 */
[----:B------:R-:W-:Y:S06]  /*83c0*/  BAR.SYNC.DEFER_BLOCKING 0x0 ;  /* 0x0000000000007b1d */ /* 0x000fec0000010000 */
[----:B------:R-:W-:Y:S05]  /*83d0*/  @P0 BRA `(.L_x_112) ;  /* 0x0000000800780947 */ /* 0x000fea0003800000 */
[----:B------:R-:W2:Y:S01]  /*83e0*/  S2UR UR5, SR_CgaCtaId ;  /* 0x00000000000579c3 */ /* 0x000ea20000008800 */
[----:B------:R-:W-:Y:S01]  /*83f0*/  UMOV UR4, 0x400 ;  /* 0x0000040000047882 */ /* 0x000fe20000000000 */
[----:B-1----:R-:W-:Y:S01]  /*8400*/  LDS R9, [R21] ;  /* 0x0000000015097984 */ /* 0x002fe20000000800 */
[----:B------:R-:W1:Y:S01]  /*8410*/  LDCU.64 UR6, c[0x0][0x3b0] ;  /* 0x00007600ff0677ac */ /* 0x000e620008000a00 */
[----:B--2---:R-:W-:-:S06]  /*8420*/  ULEA UR4, UR5, UR4, 0x18 ;  /* 0x0000000405047291 */ /* 0x004fcc000f8ec0ff */
[----:B------:R-:W-:Y:S02]  /*8430*/  LEA R59, R59, UR4, 0x3 ;  /* 0x000000043b3b7c11 */ /* 0x000fe4000f8e18ff */
[----:B------:R-:W-:Y:S02]  /*8440*/  LEA R57, R57, UR4, 0x3 ;  /* 0x0000000439397c11 */ /* 0x000fe4000f8e18ff */
[----:B------:R-:W-:Y:S01]  /*8450*/  LEA R38, R38, UR4, 0x3 ;  /* 0x0000000426267c11 */ /* 0x000fe2000f8e18ff */
[----:B------:R-:W2:Y:S01]  /*8460*/  LDS.64 R2, [R59+0x6600] ;  /* 0x006600003b027984 */ /* 0x000ea20000000a00 */
[----:B------:R-:W-:Y:S02]  /*8470*/  LEA R35, R35, UR4, 0x3 ;  /* 0x0000000423237c11 */ /* 0x000fe4000f8e18ff */
[----:B------:R-:W-:Y:S02]  /*8480*/  LEA R34, R34, UR4, 0x3 ;  /* 0x0000000422227c11 */ /* 0x000fe4000f8e18ff */
[----:B------:R-:W-:-:S02]  /*8490*/  LEA R22, R22, UR4, 0x3 ;  /* 0x0000000416167c11 */ /* 0x000fc4000f8e18ff */
[----:B------:R-:W-:Y:S02]  /*84a0*/  LEA R20, R20, UR4, 0x3 ;  /* 0x0000000414147c11 */ /* 0x000fe4000f8e18ff */
[----:B------:R-:W-:Y:S02]  /*84b0*/  LEA R19, R19, UR4, 0x3 ;  /* 0x0000000413137c11 */ /* 0x000fe4000f8e18ff */
[----:B------:R-:W-:Y:S02]  /*84c0*/  LEA R18, R18, UR4, 0x3 ;  /* 0x0000000412127c11 */ /* 0x000fe4000f8e18ff */
        /* <DEDUP_REMOVED lines=8> */
[----:B--2---:R-:W-:-:S05]  /*8550*/  IADD3 R2, P0, PT, R2, R37, RZ ;  /* 0x0000002502027210 */ /* 0x004fca0007f1e0ff */
[----:B------:R-:W-:Y:S01]  /*8560*/  IMAD.X R3, RZ, RZ, R3, P0 ;  /* 0x000000ffff037224 */ /* 0x000fe200000e0603 */
[----:B-1----:R-:W-:-:S04]  /*8570*/  LEA R4, P0, R2, UR6, 0x2 ;  /* 0x0000000602047c11 */ /* 0x002fc8000f8010ff */
[----:B------:R-:W-:-:S05]  /*8580*/  LEA.HI.X R5, R2, UR7, R3, 0x2, P0 ;  /* 0x0000000702057c11 */ /* 0x000fca00080f1403 */
[----:B------:R-:W-:Y:S01]  /*8590*/  STG.E desc[UR8][R4.64], R9 ;  /* 0x0000000904007986 */ /* 0x000fe2000c101908 */
[----:B------:R-:W-:-:S03]  /*85a0*/  NOP ;  /* 0x0000000000007918 */ /* 0x000fc60000000000 */
[----:B------:R-:W1:Y:S04]  /*85b0*/  LDS.64 R2, [R57+0x6600] ;  /* 0x0066000039027984 */ /* 0x000e680000000a00 */
[----:B------:R-:W2:Y:S01]  /*85c0*/  LDS R11, [R21+0x600] ;  /* 0x00060000150b7984 */ /* 0x000ea20000000800 */
[----:B-1----:R-:W-:-:S05]  /*85d0*/  IADD3 R2, P0, PT, R2, R37, RZ ;  /* 0x0000002502027210 */ /* 0x002fca0007f1e0ff */
[----:B------:R-:W-:Y:S01]  /*85e0*/  IMAD.X R3, RZ, RZ, R3, P0 ;  /* 0x000000ffff037224 */ /* 0x000fe200000e0603 */
[----:B------:R-:W-:-:S04]  /*85f0*/  LEA R6, P0, R2, UR6, 0x2 ;  /* 0x0000000602067c11 */ /* 0x000fc8000f8010ff */
[----:B------:R-:W-:-:S05]  /*8600*/  LEA.HI.X R7, R2, UR7, R3, 0x2, P0 ;  /* 0x0000000702077c11 */ /* 0x000fca00080f1403 */
[----:B--2---:R-:W-:Y:S01]  /*8610*/  STG.E desc[UR8][R6.64+0x600], R11 ;  /* 0x0006000b06007986 */ /* 0x004fe2000c101908 */
        /* <DEDUP_REMOVED lines=120> */
[----:B------:R-:W-:Y:S01]  /*8da0*/  NOP ;  /* 0x0000000000007918 */ /* 0x000fe20000000000 */
[----:B------:R-:W-:Y:S05]  /*8db0*/  EXIT ;  /* 0x000000000000794d */ /* 0x000fea0003800000 */
.L_x_112:
[----:B------:R-:W2:Y:S01]  /*8dc0*/  S2UR UR5, SR_CgaCtaId ;  /* 0x00000000000579c3 */ /* 0x000ea20000008800 */
[----:B------:R-:W-:Y:S01]  /*8dd0*/  UMOV UR4, 0x400 ;  /* 0x0000040000047882 */ /* 0x000fe20000000000 */
[----:B------:R-:W-:Y:S02]  /*8de0*/  IMAD R11, R2, -0x1980, R11 ;  /* 0xffffe680020b7824 */ /* 0x000fe400078e020b */
[C---:B-1----:R-:W-:Y:S02]  /*8df0*/  VIADD R6, R37.reuse, 0x180 ;  /* 0x0000018025067836 */ /* 0x042fe40000000000 */
[C---:B------:R-:W-:Y:S01]  /*8e00*/  VIADD R8, R37.reuse, 0x300 ;  /* 0x0000030025087836 */ /* 0x040fe20000000000 */
[----:B------:R-:W-:-:S13]  /*8e10*/  ISETP.GE.AND P1, PT, R37, R11, PT ;  /* 0x0000000b2500720c */ /* 0x000fda0003f26270 */
[----:B------:R-:W-:Y:S01]  /*8e20*/  @!P1 LDS R9, [R21] ;  /* 0x0000000015099984 */ /* 0x000fe20000000800 */
[----:B------:R-:W1:Y:S01]  /*8e30*/  @!P1 LDC.64 R4, c[0x0][0x3b0] ;  /* 0x0000ec00ff049b82 */ /* 0x000e620000000a00 */
        /* <DEDUP_REMOVED lines=15> */
[----:B--2---:R-:W-:-:S05]  /*8f30*/  @!P1 IADD3 R2, P0, PT, R2, R37, RZ ;  /* 0x0000002502029210 */ /* 0x004fca0007f1e0ff */
[----:B------:R-:W-:Y:S01]  /*8f40*/  @!P1 IMAD.X R3, RZ, RZ, R3, P0 ;  /* 0x000000ffff039224 */ /* 0x000fe200000e0603 */
[----:B-1----:R-:W-:-:S04]  /*8f50*/  @!P1 LEA R4, P0, R2, R4, 0x2 ;  /* 0x0000000402049211 */ /* 0x002fc800078010ff */
[----:B------:R-:W-:-:S05]  /*8f60*/  @!P1 LEA.HI.X R5, R2, R5, R3, 0x2, P0 ;  /* 0x0000000502059211 */ /* 0x000fca00000f1403 */
[----:B------:R-:W-:Y:S01]  /*8f70*/  @!P1 STG.E desc[UR8][R4.64], R9 ;  /* 0x0000000904009986 */ /* 0x000fe2000c101908 */
[----:B------:R-:W-:-:S03]  /*8f80*/  NOP ;  /* 0x0000000000007918 */ /* 0x000fc60000000000 */
[----:B------:R-:W1:Y:S01]  /*8f90*/  LDS.64 R2, [R57+0x6600] ;  /* 0x0066000039027984 */ /* 0x000e620000000a00 */
[----:B------:R-:W-:-:S13]  /*8fa0*/  ISETP.GE.AND P1, PT, R6, R11, PT ;  /* 0x0000000b0600720c */ /* 0x000fda0003f26270 */
[----:B------:R-:W2:Y:S01]  /*8fb0*/  @!P1 LDS R23, [R21+0x600] ;  /* 0x0006000015179984 */ /* 0x000ea20000000800 */
[----:B------:R-:W3:Y:S01]  /*8fc0*/  @!P1 LDC.64 R6, c[0x0][0x3b0] ;  /* 0x0000ec00ff069b82 */ /* 0x000ee20000000a00 */
[----:B-1----:R-:W-:-:S05]  /*8fd0*/  @!P1 IADD3 R2, P0, PT, R2, R37, RZ ;  /* 0x0000002502029210 */ /* 0x002fca0007f1e0ff */
[----:B------:R-:W-:Y:S01]  /*8fe0*/  @!P1 IMAD.X R3, RZ, RZ, R3, P0 ;  /* 0x000000ffff039224 */ /* 0x000fe200000e0603 */
[----:B---3--:R-:W-:-:S04]  /*8ff0*/  @!P1 LEA R6, P0, R2, R6, 0x2 ;  /* 0x0000000602069211 */ /* 0x008fc800078010ff */
[----:B------:R-:W-:-:S05]  /*9000*/  @!P1 LEA.HI.X R7, R2, R7, R3, 0x2, P0 ;  /* 0x0000000702079211 */ /* 0x000fca00000f1403 */
[----:B--2---:R-:W-:Y:S01]  /*9010*/  @!P1 STG.E desc[UR8][R6.64+0x600], R23 ;  /* 0x0006001706009986 */ /* 0x004fe2000c101908 */
[----:B------:R-:W-:-:S03]  /*9020*/  NOP ;  /* 0x0000000000007918 */ /* 0x000fc60000000000 */
[----:B------:R-:W1:Y:S01]  /*9030*/  LDS.64 R2, [R38+0x6600] ;  /* 0x0066000026027984 */ /* 0x000e620000000a00 */
[----:B------:R-:W-:Y:S01]  /*9040*/  ISETP.GE.AND P1, PT, R8, R11, PT ;  /* 0x0000000b0800720c */ /* 0x000fe20003f26270 */
[----:B------:R-:W-:-:S12]  /*9050*/  VIADD R8, R37, 0x480 ;  /* 0x0000048025087836 */ /* 0x000fd80000000000 */
        /* <DEDUP_REMOVED lines=30> */
[----:B------:R1:W2:Y:S01]  /*9240*/  LDS.64 R2, [R22+0x6600] ;  /* 0x0066000016027984 */ /* 0x0002a20000000a00 */
[----:B------:R-:W-:Y:S01]  /*9250*/  ISETP.GE.AND P1, PT, R8, R11, PT ;  /* 0x0000000b0800720c */ /* 0x000fe20003f26270 */
[C---:B------:R-:W-:Y:S02]  /*9260*/  VIADD R8, R37.reuse, 0x900 ;  /* 0x0000090025087836 */ /* 0x040fe40000000000 */
[----:B-1----:R-:W-:-:S10]  /*9270*/  VIADD R22, R37, 0xa80 ;  /* 0x00000a8025167836 */ /* 0x002fd40000000000 */
[----:B------:R-:W1:Y:S01]  /*9280*/  @!P1 LDS R23, [R21+0x1e00] ;  /* 0x001e000015179984 */ /* 0x000e620000000800 */
[----:B------:R-:W3:Y:S01]  /*9290*/  @!P1 LDC.64 R6, c[0x0][0x3b0] ;  /* 0x0000ec00ff069b82 */ /* 0x000ee20000000a00 */
[----:B--2---:R-:W-:-:S05]  /*92a0*/  @!P1 IADD3 R2, P0, PT, R2, R37, RZ ;  /* 0x0000002502029210 */ /* 0x004fca0007f1e0ff */
[----:B------:R-:W-:Y:S01]  /*92b0*/  @!P1 IMAD.X R3, RZ, RZ, R3, P0 ;  /* 0x000000ffff039224 */ /* 0x000fe200000e0603 */
[----:B---3--:R-:W-:-:S04]  /*92c0*/  @!P1 LEA R6, P0, R2, R6, 0x2 ;  /* 0x0000000602069211 */ /* 0x008fc800078010ff */
[----:B------:R-:W-:-:S05]  /*92d0*/  @!P1 LEA.HI.X R7, R2, R7, R3, 0x2, P0 ;  /* 0x0000000702079211 */ /* 0x000fca00000f1403 */
[----:B-1----:R-:W-:Y:S01]  /*92e0*/  @!P1 STG.E desc[UR8][R6.64+0x1e00], R23 ;  /* 0x001e001706009986 */ /* 0x002fe2000c101908 */
[----:B------:R-:W-:-:S03]  /*92f0*/  NOP ;  /* 0x0000000000007918 */ /* 0x000fc60000000000 */
[----:B------:R1:W2:Y:S01]  /*9300*/  LDS.64 R2, [R20+0x6600] ;  /* 0x0066000014027984 */ /* 0x0002a20000000a00 */
[----:B------:R-:W-:Y:S02]  /*9310*/  ISETP.GE.AND P1, PT, R8, R11, PT ;  /* 0x0000000b0800720c */ /* 0x000fe40003f26270 */
[----:B------:R-:W-:Y:S02]  /*9320*/  LEA R8, R19, UR4, 0x3 ;  /* 0x0000000413087c11 */ /* 0x000fe4000f8e18ff */
[----:B-1----:R-:W-:-:S09]  /*9330*/  LOP3.LUT R20, R37, 0xc00, RZ, 0xfc, !PT ;  /* 0x00000c0025147812 */ /* 0x002fd200078efcff */
        /* <DEDUP_REMOVED lines=10> */
[----:B-1----:R-:W-:-:S11]  /*93e0*/  LEA R8, R17, UR4, 0x3 ;  /* 0x0000000411087c11 */ /* 0x002fd6000f8e18ff */
        /* <DEDUP_REMOVED lines=68> */
[----:B-1----:R-:W-:-:S12]  /*9830*/  VIADD R8, R37, 0x1680 ;  /* 0x0000168025087836 */ /* 0x002fd80000000000 */
        /* <DEDUP_REMOVED lines=19> */
[----:B------:R-:W-:Y:S02]  /*9970*/  ISETP.GE.AND P1, PT, R8, R11, PT ;  /* 0x0000000b0800720c */ /* 0x000fe40003f26270 */
[----:B------:R-:W-:-:S11]  /*9980*/  LOP3.LUT R8, R37, 0x1800, RZ, 0xfc, !PT ;  /* 0x0000180025087812 */ /* 0x000fd600078efcff */
        /* <DEDUP_REMOVED lines=9> */
[----:B------:R-:W-:-:S13]  /*9a20*/  ISETP.GE.AND P1, PT, R8, R11, PT ;  /* 0x0000000b0800720c */ /* 0x000fda0003f26270 */
[----:B------:R-:W2:Y:S01]  /*9a30*/  @!P1 LDS R21, [R21+0x6000] ;  /* 0x0060000015159984 */ /* 0x000ea20000000800 */
[----:B------:R-:W3:Y:S01]  /*9a40*/  @!P1 LDC.64 R4, c[0x0][0x3b0] ;  /* 0x0000ec00ff049b82 */ /* 0x000ee20000000a00 */
[----:B-1----:R-:W-:-:S05]  /*9a50*/  IADD3 R36, P0, PT, R2, R37, RZ ;  /* 0x0000002502247210 */ /* 0x002fca0007f1e0ff */
[----:B------:R-:W-:Y:S01]  /*9a60*/  IMAD.X R3, RZ, RZ, R3, P0 ;  /* 0x000000ffff037224 */ /* 0x000fe200000e0603 */
[----:B---3--:R-:W-:-:S04]  /*9a70*/  @!P1 LEA R2, P0, R36, R4, 0x2 ;  /* 0x0000000424029211 */ /* 0x008fc800078010ff */
[----:B------:R-:W-:-:S05]  /*9a80*/  @!P1 LEA.HI.X R3, R36, R5, R3, 0x2, P0 ;  /* 0x0000000524039211 */ /* 0x000fca00000f1403 */
[----:B--2---:R-:W-:Y:S01]  /*9a90*/  @!P1 STG.E desc[UR8][R2.64+0x6000], R21 ;  /* 0x0060001502009986 */ /* 0x004fe2000c101908 */
[----:B------:R-:W-:Y:S01]  /*9aa0*/  NOP ;  /* 0x0000000000007918 */ /* 0x000fe20000000000 */
[----:B------:R-:W-:Y:S05]  /*9ab0*/  EXIT ;  /* 0x000000000000794d */ /* 0x000fea0003800000 */
.L_x_29:
[----:B------:R-:W-:Y:S02]  /*9ac0*/  IMAD.MOV.U32 R38, RZ, RZ, 0x1 ;  /* 0x00000001ff267424 */ /* 0x000fe400078e00ff */
[----:B------:R-:W-:Y:S02]  /*9ad0*/  IMAD.MOV.U32 R77, RZ, RZ, R39 ;  /* 0x000000ffff4d7224 */ /* 0x000fe400078e0027 */
[----:B------:R-:W-:Y:S02]  /*9ae0*/  IMAD.MOV.U32 R75, RZ, RZ, RZ ;  /* 0x000000ffff4b7224 */ /* 0x000fe400078e00ff */
[----:B------:R-:W-:-:S07]  /*9af0*/  IMAD.MOV.U32 R76, RZ, RZ, -0x1 ;  /* 0xffffffffff4c7424 */ /* 0x000fce00078e00ff */
[----:B------:R-:W-:Y:S05]  /*9b00*/  WARPSYNC.COLLECTIVE R76, `(.L_x_113) ;  /* 0x000000004c087348 */ /* 0x000fea0003c00000 */
[----:B------:R0:W1:Y:S02]  /*9b10*/  SHFL.UP P0, R38, R77, R38, R75 ;  /* 0x040000264d267389 */ /* 0x000064000000004b */
[----:B01----:R-:W-:Y:S05]  /*9b20*/  ENDCOLLECTIVE ;  /* 0x000000000000791b */ /* 0x003fea0003800000 */
.L_x_113:
[----:B------:R-:W-:Y:S02]  /*9b30*/  IMAD.MOV.U32 R77, RZ, RZ, R38 ;  /* 0x000000ffff4d7224 */ /* 0x000fe400078e0026 */
[----:B------:R-:W-:Y:S02]  /*9b40*/  IMAD.MOV.U32 R38, RZ, RZ, 0x2 ;  /* 0x00000002ff267424 */ /* 0x000fe400078e00ff */
[----:B------:R-:W-:-:S07]  /*9b50*/  @P0 IMAD.IADD R77, R39, 0x1, R77 ;  /* 0x00000001274d0824 */ /* 0x000fce00078e024d */
[----:B------:R-:W-:Y:S05]  /*9b60*/  WARPSYNC.COLLECTIVE R76, `(.L_x_114) ;  /* 0x000000004c087348 */ /* 0x000fea0003c00000 */
[----:B------:R0:W1:Y:S02]  /*9b70*/  SHFL.UP P0, R38, R77, R38, R75 ;  /* 0x040000264d267389 */ /* 0x000064000000004b */
[----:B01----:R-:W-:Y:S05]  /*9b80*/  ENDCOLLECTIVE ;  /* 0x000000000000791b */ /* 0x003fea0003800000 */
.L_x_114:
[----:B------:R-:W-:Y:S02]  /*9b90*/  IMAD.MOV.U32 R74, RZ, RZ, R38 ;  /* 0x000000ffff4a7224 */ /* 0x000fe400078e0026 */
[----:B------:R-:W-:Y:S02]  /*9ba0*/  IMAD.MOV.U32 R38, RZ, RZ, 0x4 ;  /* 0x00000004ff267424 */ /* 0x000fe400078e00ff */
[----:B------:R-:W-:-:S04]  /*9bb0*/  @P0 IMAD.IADD R74, R77, 0x1, R74 ;  /* 0x000000014d4a0824 */ /* 0x000fc800078e024a */
[----:B------:R-:W-:-:S07]  /*9bc0*/  IMAD.MOV.U32 R77, RZ, RZ, R74 ;  /* 0x000000ffff4d7224 */ /* 0x000fce00078e004a */
[----:B------:R-:W-:Y:S05]  /*9bd0*/  WARPSYNC.COLLECTIVE R76, `(.L_x_115) ;  /* 0x000000004c087348 */ /* 0x000fea0003c00000 */
[----:B------:R0:W1:Y:S02]  /*9be0*/  SHFL.UP P0, R38, R77, R38, R75 ;  /* 0x040000264d267389 */ /* 0x000064000000004b */
[----:B01----:R-:W-:Y:S05]  /*9bf0*/  ENDCOLLECTIVE ;  /* 0x000000000000791b */ /* 0x003fea0003800000 */
.L_x_115:
[----:B------:R-:W-:Y:S02]  /*9c00*/  IMAD.MOV.U32 R77, RZ, RZ, R38 ;  /* 0x000000ffff4d7224 */ /* 0x000fe400078e0026 */
[----:B------:R-:W-:Y:S02]  /*9c10*/  IMAD.MOV.U32 R38, RZ, RZ, 0x8 ;  /* 0x00000008ff267424 */ /* 0x000fe400078e00ff */
[----:B------:R-:W-:-:S07]  /*9c20*/  @P0 IMAD.IADD R77, R74, 0x1, R77 ;  /* 0x000000014a4d0824 */ /* 0x000fce00078e024d */
[----:B------:R-:W-:Y:S05]  /*9c30*/  WARPSYNC.COLLECTIVE R76, `(.L_x_116) ;  /* 0x000000004c087348 */ /* 0x000fea0003c00000 */
[----:B------:R0:W1:Y:S02]  /*9c40*/  SHFL.UP P0, R38, R77, R38, R75 ;  /* 0x040000264d267389 */ /* 0x000064000000004b */
[----:B01----:R-:W-:Y:S05]  /*9c50*/  ENDCOLLECTIVE ;  /* 0x000000000000791b */ /* 0x003fea0003800000 */
.L_x_116:
[----:B------:R-:W-:Y:S02]  /*9c60*/  IMAD.MOV.U32 R74, RZ, RZ, R38 ;  /* 0x000000ffff4a7224 */ /* 0x000fe400078e0026 */
[----:B------:R-:W-:Y:S02]  /*9c70*/  IMAD.MOV.U32 R38, RZ, RZ, 0x10 ;  /* 0x00000010ff267424 */ /* 0x000fe400078e00ff */
[----:B------:R-:W-:-:S04]  /*9c80*/  @P0 IMAD.IADD R74, R77, 0x1, R74 ;  /* 0x000000014d4a0824 */ /* 0x000fc800078e024a */
[----:B------:R-:W-:-:S07]  /*9c90*/  IMAD.MOV.U32 R77, RZ, RZ, R74 ;  /* 0x000000ffff4d7224 */ /* 0x000fce00078e004a */
[----:B------:R-:W-:Y:S05]  /*9ca0*/  WARPSYNC.COLLECTIVE R76, `(.L_x_117) ;  /* 0x000000004c087348 */ /* 0x000fea0003c00000 */
[----:B------:R0:W1:Y:S02]  /*9cb0*/  SHFL.UP P0, R38, R77, R38, R75 ;  /* 0x040000264d267389 */ /* 0x000064000000004b */
[----:B01----:R-:W-:Y:S05]  /*9cc0*/  ENDCOLLECTIVE ;  /* 0x000000000000791b */ /* 0x003fea0003800000 */
.L_x_117:
[----:B------:R-:W-:Y:S05]  /*9cd0*/  BRA `(.L_x_118) ;  /* 0xffffff8c00587947 */ /* 0x000fea000383ffff */
.L_x_119:
[----:B------:R-:W-:-:S00]  /*9ce0*/  BRA `(.L_x_119) ;  /* 0xfffffffc00fc7947 */ /* 0x000fc0000383ffff */
[----:B------:R-:W-:-:S00]  /*9cf0*/  NOP ;  /* 0x0000000000007918 */ /* 0x000fc00000000000 */
        /* <DEDUP_REMOVED lines=8> */
.L_x_224:


//--------------------- .text._ZN3cub18CUB_300001_SM_10006detail10radix_sort33DeviceRadixSortExclusiveSumKernelINS1_5radix10policy_hubIjjyE10Policy1000EyEEvPT0_ --------------------------
	.section	.text._ZN3cub18CUB_300001_SM_10006detail10radix_sort33DeviceRadixSortExclusiveSumKernelINS1_5radix10policy_hubIjjyE10Policy1000EyEEvPT0_,"ax",@progbits
	.align	128
        .global         _ZN3cub18CUB_300001_SM_10006detail10radix_sort33DeviceRadixSortExclusiveSumKernelINS1_5radix10policy_hubIjjyE10Policy1000EyEEvPT0_
        .type           _ZN3cub18CUB_300001_SM_10006detail10radix_sort33DeviceRadixSortExclusiveSumKernelINS1_5radix10policy_hubIjjyE10Policy1000EyEEvPT0_,@function
        .size           _ZN3cub18CUB_300001_SM_10006detail10radix_sort33DeviceRadixSortExclusiveSumKernelINS1_5radix10policy_hubIjjyE10Policy1000EyEEvPT0_,(.L_x_225 - _ZN3cub18CUB_300001_SM_10006detail10radix_sort33DeviceRadixSortExclusiveSumKernelINS1_5radix10policy_hubIjjyE10Policy1000EyEEvPT0_)
        .other          _ZN3cub18CUB_300001_SM_10006detail10radix_sort33DeviceRadixSortExclusiveSumKernelINS1_5radix10policy_hubIjjyE10Policy1000EyEEvPT0_,@"STO_CUDA_ENTRY STV_DEFAULT"
_ZN3cub18CUB_300001_SM_10006detail10radix_sort33DeviceRadixSortExclusiveSumKernelINS1_5radix10policy_hubIjjyE10Policy1000EyEEvPT0_:
.text._ZN3cub18CUB_300001_SM_10006detail10radix_sort33DeviceRadixSortExclusiveSumKernelINS1_5radix10policy_hubIjjyE10Policy1000EyEEvPT0_:
[----:B------:R-:W-:Y:S01]  /*0000*/  LDC R1, c[0x0][0x37c] ;  /* 0x0000df00ff017b82 */ /* 0x000fe20000000800 */
[----:B------:R-:W0:Y:S07]  /*0010*/  S2R R18, SR_TID.X ;  /* 0x0000000000127919 */ /* 0x000e2e0000002100 */
[----:B------:R-:W1:Y:S01]  /*0020*/  LDC.64 R16, c[0x0][0x380] ;  /* 0x0000e000ff107b82 */ /* 0x000e620000000a00 */
[----:B------:R-:W2:Y:S01]  /*0030*/  LDCU.64 UR4, c[0x0][0x358] ;  /* 0x00006b00ff0477ac */ /* 0x000ea20008000a00 */
[----:B------:R-:W3:Y:S01]  /*0040*/  S2R R5, SR_CTAID.X ;  /* 0x0000000000057919 */ /* 0x000ee20000002500 */
[----:B0-----:R-:W-:Y:S01]  /*0050*/  ISETP.GT.U32.AND P1, PT, R18, 0xff, PT ;  /* 0x000000ff1200780c */ /* 0x001fe20003f24070 */
[----:B---3--:R-:W-:-:S04]  /*0060*/  IMAD R5, R5, 0x100, R18 ;  /* 0x0000010005057824 */ /* 0x008fc800078e0212 */
[----:B-1----:R-:W-:-:S08]  /*0070*/  IMAD.WIDE R16, R5, 0x8, R16 ;  /* 0x0000000805107825 */ /* 0x002fd000078e0210 */
[----:B--2---:R-:W2:Y:S01]  /*0080*/  @!P1 LDG.E.64 R2, desc[UR4][R16.64] ;  /* 0x0000000410029981 */ /* 0x004ea2000c1e1b00 */
[----:B------:R-:W-:Y:S02]  /*0090*/  MOV R0, 0x400 ;  /* 0x0000040000007802 */ /* 0x000fe40000000f00 */
[C---:B------:R-:W-:Y:S01]  /*00a0*/  ISETP.GT.U32.AND P0, PT, R18.reuse, 0x1f, PT ;  /* 0x0000001f1200780c */ /* 0x040fe20003f04070 */
[----:B------:R-:W0:Y:S02]  /*00b0*/  S2R R5, SR_CgaCtaId ;  /* 0x0000000000057919 */ /* 0x000e240000008800 */
[----:B0-----:R-:W-:Y:S02]  /*00c0*/  LEA R5, R5, R0, 0x18 ;  /* 0x0000000005057211 */ /* 0x001fe400078ec0ff */
[----:B------:R-:W-:-:S05]  /*00d0*/  LEA.HI R0, R18, R18, RZ, 0x1d ;  /* 0x0000001212007211 */ /* 0x000fca00078fe8ff */
[----:B------:R-:W-:-:S05]  /*00e0*/  IMAD R0, R0, 0x8, R5 ;  /* 0x0000000800007824 */ /* 0x000fca00078e0205 */
[----:B--2---:R0:W-:Y:S01]  /*00f0*/  STS.64 [R0+0x10], R2 ;  /* 0x0000100200007388 */ /* 0x0041e20000000a00 */
[----:B------:R-:W-:Y:S06]  /*0100*/  BAR.SYNC.DEFER_BLOCKING 0x0 ;  /* 0x0000000000007b1d */ /* 0x000fec0000010000 */
[----:B------:R-:W-:Y:S05]  /*0110*/  @P0 BRA `(.L_x_120) ;  /* 0x0000000400240947 */ /* 0x000fea0003800000 */
[----:B------:R-:W-:Y:S01]  /*0120*/  IMAD R18, R18, 0x48, R5 ;  /* 0x0000004812127824 */ /* 0x000fe200078e0205 */
[----:B------:R-:W-:-:S04]  /*0130*/  UMOV UR6, 0xffffffff ;  /* 0xffffffff00067882 */ /* 0x000fc80000000000 */
[----:B------:R-:W-:Y:S04]  /*0140*/  LDS.64 R14, [R18+0x10] ;  /* 0x00001000120e7984 */ /* 0x000fe80000000a00 */
[----:B------:R-:W-:Y:S04]  /*0150*/  LDS.64 R12, [R18+0x18] ;  /* 0x00001800120c7984 */ /* 0x000fe80000000a00 */
[----:B------:R-:W1:Y:S04]  /*0160*/  LDS.64 R10, [R18+0x20] ;  /* 0x00002000120a7984 */ /* 0x000e680000000a00 */
[----:B------:R-:W-:Y:S04]  /*0170*/  LDS.64 R8, [R18+0x28] ;  /* 0x0000280012087984 */ /* 0x000fe80000000a00 */
[----:B------:R-:W2:Y:S04]  /*0180*/  LDS.64 R6, [R18+0x30] ;  /* 0x0000300012067984 */ /* 0x000ea80000000a00 */
[----:B------:R-:W-:Y:S04]  /*0190*/  LDS.64 R4, [R18+0x38] ;  /* 0x0000380012047984 */ /* 0x000fe80000000a00 */
[----:B0-----:R-:W0:Y:S04]  /*01a0*/  LDS.64 R2, [R18+0x40] ;  /* 0x0000400012027984 */ /* 0x001e280000000a00 */
[----:B------:R-:W3:Y:S01]  /*01b0*/  LDS.64 R20, [R18+0x48] ;  /* 0x0000480012147984 */ /* 0x000ee20000000a00 */
[----:B-1----:R-:W-:-:S04]  /*01c0*/  IADD3 R19, P3, P4, R10, R12, R14 ;  /* 0x0000000c0a137210 */ /* 0x002fc80007c7e00e */
[----:B------:R-:W-:Y:S02]  /*01d0*/  IADD3.X R23, PT, PT, R11, R13, R15, P3, P4 ;  /* 0x0000000d0b177210 */ /* 0x000fe40001fe840f */
[----:B--2---:R-:W-:-:S04]  /*01e0*/  IADD3 R19, P0, P2, R6, R19, R8 ;  /* 0x0000001306137210 */ /* 0x004fc80007a1e008 */
[----:B------:R-:W-:Y:S02]  /*01f0*/  IADD3.X R23, PT, PT, R7, R23, R9, P0, P2 ;  /* 0x0000001707177210 */ /* 0x000fe400007e4409 */
[----:B0-----:R-:W-:-:S04]  /*0200*/  IADD3 R19, P3, P4, R2, R19, R4 ;  /* 0x0000001302137210 */ /* 0x001fc80007c7e004 */
[----:B---3--:R-:W-:Y:S02]  /*0210*/  IADD3 R20, P0, PT, R20, R19, RZ ;  /* 0x0000001314147210 */ /* 0x008fe40007f1e0ff */
[----:B------:R-:W-:-:S05]  /*0220*/  IADD3.X R19, PT, PT, R3, R23, R5, P3, P4 ;  /* 0x0000001703137210 */ /* 0x000fca0001fe8405 */
[----:B------:R-:W-:Y:S01]  /*0230*/  IMAD.X R19, R21, 0x1, R19, P0 ;  /* 0x0000000115137824 */ /* 0x000fe200000e0613 */
[----:B------:R-:W-:Y:S06]  /*0240*/  BRA.DIV UR6, `(.L_x_121) ;  /* 0x0000000206f07947 */ /* 0x000fec000b800000 */
[----:B------:R-:W0:Y:S04]  /*0250*/  SHFL.UP PT, R27, R20, 0x1, RZ ;  /* 0x04200000141b7989 */ /* 0x000e2800000e00ff */
[----:B------:R-:W1:Y:S01]  /*0260*/  SHFL.UP P0, R25, R19, 0x1, RZ ;  /* 0x0420000013197989 */ /* 0x000e6200000000ff */
[----:B0-----:R-:W-:-:S04]  /*0270*/  IADD3 R22, P2, PT, R27, R20, RZ ;  /* 0x000000141b167210 */ /* 0x001fc80007f5e0ff */
[----:B-1----:R-:W-:Y:S01]  /*0280*/  SEL R27, R22, R27, P0 ;  /* 0x0000001b161b7207 */ /* 0x002fe20000000000 */
[----:B------:R-:W-:-:S04]  /*0290*/  IMAD.X R26, R25, 0x1, R19, P2 ;  /* 0x00000001191a7824 */ /* 0x000fc800010e0613 */
[----:B------:R-:W0:Y:S01]  /*02a0*/  SHFL.UP PT, R28, R27, 0x2, RZ ;  /* 0x044000001b1c7989 */ /* 0x000e2200000e00ff */
[----:B------:R-:W-:-:S05]  /*02b0*/  SEL R26, R26, R25, P0 ;  /* 0x000000191a1a7207 */ /* 0x000fca0000000000 */
[----:B------:R-:W1:Y:S01]  /*02c0*/  SHFL.UP P0, R25, R26, 0x2, RZ ;  /* 0x044000001a197989 */ /* 0x000e6200000000ff */
[----:B0-----:R-:W-:-:S05]  /*02d0*/  IADD3 R21, P2, PT, R28, R27, RZ ;  /* 0x0000001b1c157210 */ /* 0x001fca0007f5e0ff */
[----:B-1----:R-:W-:Y:S01]  /*02e0*/  IMAD.X R22, R25, 0x1, R26, P2 ;  /* 0x0000000119167824 */ /* 0x002fe200010e061a */
[----:B------:R-:W-:-:S04]  /*02f0*/  SEL R28, R21, R28, P0 ;  /* 0x0000001c151c7207 */ /* 0x000fc80000000000 */
[----:B------:R-:W-:Y:S01]  /*0300*/  SEL R29, R22, R25, P0 ;  /* 0x00000019161d7207 */ /* 0x000fe20000000000 */
        /* <DEDUP_REMOVED lines=12> */
[----:B------:R0:W1:Y:S04]  /*03d0*/  SHFL.UP PT, R28, R27, 0x10, RZ ;  /* 0x060000001b1c7989 */ /* 0x00006800000e00ff */
[----:B------:R0:W2:Y:S02]  /*03e0*/  SHFL.UP P0, R25, R26, 0x10, RZ ;  /* 0x060000001a197989 */ /* 0x0000a400000000ff */
.L_x_132:
[----:B-1----:R-:W-:-:S04]  /*03f0*/  IADD3 R21, P2, PT, R28, R27, RZ ;  /* 0x0000001b1c157210 */ /* 0x002fc80007f5e0ff */
[----:B--2---:R-:W-:Y:S01]  /*0400*/  SEL R21, R21, R28, P0 ;  /* 0x0000001c15157207 */ /* 0x004fe20000000000 */
[----:B------:R-:W-:-:S05]  /*0410*/  IMAD.X R22, R25, 0x1, R26, P2 ;  /* 0x0000000119167824 */ /* 0x000fca00010e061a */
[----:B------:R-:W-:Y:S02]  /*0420*/  SEL R22, R22, R25, P0 ;  /* 0x0000001916167207 */ /* 0x000fe40000000000 */
[----:B------:R-:W-:-:S05]  /*0430*/  IADD3 R20, P0, PT, R21, -R20, RZ ;  /* 0x8000001415147210 */ /* 0x000fca0007f1e0ff */
[----:B------:R-:W-:Y:S01]  /*0440*/  IMAD.X R21, R22, 0x1, ~R19, P0 ;  /* 0x0000000116157824 */ /* 0x000fe200000e0e13 */
[----:B------:R-:W-:-:S04]  /*0450*/  IADD3 R14, P0, PT, R14, R20, RZ ;  /* 0x000000140e0e7210 */ /* 0x000fc80007f1e0ff */
[----:B------:R1:W-:Y:S01]  /*0460*/  STS.64 [R18+0x10], R20 ;  /* 0x0000101412007388 */ /* 0x0003e20000000a00 */
[----:B------:R-:W-:Y:S01]  /*0470*/  IMAD.X R15, R15, 0x1, R21, P0 ;  /* 0x000000010f0f7824 */ /* 0x000fe200000e0615 */
        /* <DEDUP_REMOVED lines=17> */
[----:B------:R-:W-:-:S05]  /*0590*/  IMAD.X R3, R3, 0x1, R5, P0 ;  /* 0x0000000103037824 */ /* 0x000fca00000e0605 */
[----:B------:R1:W-:Y:S03]  /*05a0*/  STS.64 [R18+0x48], R2 ;  /* 0x0000480212007388 */ /* 0x0003e60000000a00 */
.L_x_120:
[----:B------:R-:W-:Y:S05]  /*05b0*/  WARPSYNC.ALL ;  /* 0x0000000000007948 */ /* 0x000fea0003800000 */
[----:B------:R-:W-:Y:S06]  /*05c0*/  BAR.SYNC.DEFER_BLOCKING 0x0 ;  /* 0x0000000000007b1d */ /* 0x000fec0000010000 */
[----:B------:R-:W-:Y:S05]  /*05d0*/  @P1 EXIT ;  /* 0x000000000000194d */ /* 0x000fea0003800000 */
[----:B01----:R-:W0:Y:S04]  /*05e0*/  LDS.64 R2, [R0+0x10] ;  /* 0x0000100000027984 */ /* 0x003e280000000a00 */
[----:B0-----:R-:W-:Y:S01]  /*05f0*/  STG.E.64 desc[UR4][R16.64], R2 ;  /* 0x0000000210007986 */ /* 0x001fe2000c101b04 */
[----:B------:R-:W-:Y:S05]  /*0600*/  EXIT ;  /* 0x000000000000794d */ /* 0x000fea0003800000 */
.L_x_121:
[----:B------:R-:W-:Y:S02]  /*0610*/  IMAD.MOV.U32 R24, RZ, RZ, R20 ;  /* 0x000000ffff187224 */ /* 0x000fe400078e0014 */
[----:B------:R-:W-:Y:S02]  /*0620*/  IMAD.MOV.U32 R23, RZ, RZ, 0x1 ;  /* 0x00000001ff177424 */ /* 0x000fe400078e00ff */
[----:B------:R-:W-:Y:S02]  /*0630*/  IMAD.MOV.U32 R22, RZ, RZ, RZ ;  /* 0x000000ffff167224 */ /* 0x000fe400078e00ff */
[----:B------:R-:W-:-:S07]  /*0640*/  IMAD.MOV.U32 R21, RZ, RZ, -0x1 ;  /* 0xffffffffff157424 */ /* 0x000fce00078e00ff */
[----:B------:R-:W-:Y:S05]  /*0650*/  WARPSYNC.COLLECTIVE R21, `(.L_x_122) ;  /* 0x0000000015087348 */ /* 0x000fea0003c00000 */
[----:B------:R0:W1:Y:S02]  /*0660*/  SHFL.UP P0, R25, R24, R23, R22 ;  /* 0x0400001718197389 */ /* 0x0000640000000016 */
[----:B01----:R-:W-:Y:S05]  /*0670*/  ENDCOLLECTIVE ;  /* 0x000000000000791b */ /* 0x003fea0003800000 */
.L_x_122:
[----:B------:R-:W-:Y:S02]  /*0680*/  IMAD.MOV.U32 R24, RZ, RZ, R19 ;  /* 0x000000ffff187224 */ /* 0x000fe400078e0013 */
[----:B------:R-:W-:-:S07]  /*0690*/  IMAD.MOV.U32 R27, RZ, RZ, R25 ;  /* 0x000000ffff1b7224 */ /* 0x000fce00078e0019 */
[----:B------:R-:W-:Y:S05]  /*06a0*/  WARPSYNC.COLLECTIVE R21, `(.L_x_123) ;  /* 0x0000000015087348 */ /* 0x000fea0003c00000 */
[----:B------:R0:W1:Y:S02]  /*06b0*/  SHFL.UP P0, R25, R24, R23, R22 ;  /* 0x0400001718197389 */ /* 0x0000640000000016 */
[----:B01----:R-:W-:Y:S05]  /*06c0*/  ENDCOLLECTIVE ;  /* 0x000000000000791b */ /* 0x003fea0003800000 */
.L_x_123:
[----:B------:R-:W-:Y:S01]  /*06d0*/  IADD3 R26, P2, PT, R27, R20, RZ ;  /* 0x000000141b1a7210 */ /* 0x000fe20007f5e0ff */
[----:B------:R-:W-:-:S03]  /*06e0*/  IMAD.MOV.U32 R23, RZ, RZ, 0x2 ;  /* 0x00000002ff177424 */ /* 0x000fc600078e00ff */
[----:B------:R-:W-:Y:S01]  /*06f0*/  SEL R27, R26, R27, P0 ;  /* 0x0000001b1a1b7207 */ /* 0x000fe20000000000 */
[----:B------:R-:W-:-:S04]  /*0700*/  IMAD.X R26, R25, 0x1, R19, P2 ;  /* 0x00000001191a7824 */ /* 0x000fc800010e0613 */
[----:B------:R-:W-:Y:S01]  /*0710*/  IMAD.MOV.U32 R24, RZ, RZ, R27 ;  /* 0x000000ffff187224 */ /* 0x000fe200078e001b */
[----:B------:R-:W-:-:S07]  /*0720*/  SEL R26, R26, R25, P0 ;  /* 0x000000191a1a7207 */ /* 0x000fce0000000000 */
[----:B------:R-:W-:Y:S05]  /*0730*/  WARPSYNC.COLLECTIVE R21, `(.L_x_124) ;  /* 0x0000000015087348 */ /* 0x000fea0003c00000 */
[----:B------:R0:W1:Y:S02]  /*0740*/  SHFL.UP P0, R25, R24, R23, R22 ;  /* 0x0400001718197389 */ /* 0x0000640000000016 */
[----:B01----:R-:W-:Y:S05]  /*0750*/  ENDCOLLECTIVE ;  /* 0x000000000000791b */ /* 0x003fea0003800000 */
.L_x_124:
[----:B------:R-:W-:Y:S02]  /*0760*/  IMAD.MOV.U32 R24, RZ, RZ, R26 ;  /* 0x000000ffff187224 */ /* 0x000fe400078e001a */
[----:B------:R-:W-:-:S07]  /*0770*/  IMAD.MOV.U32 R28, RZ, RZ, R25 ;  /* 0x000000ffff1c7224 */ /* 0x000fce00078e0019 */
[----:B------:R-:W-:Y:S05]  /*0780*/  WARPSYNC.COLLECTIVE R21, `(.L_x_125) ;  /* 0x0000000015087348 */ /* 0x000fea0003c00000 */
[----:B------:R0:W1:Y:S02]  /*0790*/  SHFL.UP P0, R25, R24, R23, R22 ;  /* 0x0400001718197389 */ /* 0x0000640000000016 */
[----:B01----:R-:W-:Y:S05]  /*07a0*/  ENDCOLLECTIVE ;  /* 0x000000000000791b */ /* 0x003fea0003800000 */
.L_x_125:
        /* <DEDUP_REMOVED lines=9> */
.L_x_126:
[----:B------:R-:W-:Y:S02]  /*0840*/  IMAD.MOV.U32 R24, RZ, RZ, R29 ;  /* 0x000000ffff187224 */ /* 0x000fe400078e001d */
[----:B------:R-:W-:-:S07]  /*0850*/  IMAD.MOV.U32 R27, RZ, RZ, R25 ;  /* 0x000000ffff1b7224 */ /* 0x000fce00078e0019 */
[----:B------:R-:W-:Y:S05]  /*0860*/  WARPSYNC.COLLECTIVE R21, `(.L_x_127) ;  /* 0x0000000015087348 */ /* 0x000fea0003c00000 */
[----:B------:R0:W1:Y:S02]  /*0870*/  SHFL.UP P0, R25, R24, R23, R22 ;  /* 0x0400001718197389 */ /* 0x0000640000000016 */
[----:B01----:R-:W-:Y:S05]  /*0880*/  ENDCOLLECTIVE ;  /* 0x000000000000791b */ /* 0x003fea0003800000 */
.L_x_127:
        /* <DEDUP_REMOVED lines=9> */
.L_x_128:
[----:B------:R-:W-:Y:S02]  /*0920*/  IMAD.MOV.U32 R24, RZ, RZ, R29 ;  /* 0x000000ffff187224 */ /* 0x000fe400078e001d */
[----:B------:R-:W-:-:S07]  /*0930*/  IMAD.MOV.U32 R27, RZ, RZ, R25 ;  /* 0x000000ffff1b7224 */ /* 0x000fce00078e0019 */
[----:B------:R-:W-:Y:S05]  /*0940*/  WARPSYNC.COLLECTIVE R21, `(.L_x_129) ;  /* 0x0000000015087348 */ /* 0x000fea0003c00000 */
[----:B------:R0:W1:Y:S02]  /*0950*/  SHFL.UP P0, R25, R24, R23, R22 ;  /* 0x0400001718197389 */ /* 0x0000640000000016 */
[----:B01----:R-:W-:Y:S05]  /*0960*/  ENDCOLLECTIVE ;  /* 0x000000000000791b */ /* 0x003fea0003800000 */
.L_x_129:
        /* <DEDUP_REMOVED lines=9> */
.L_x_130:
[----:B------:R-:W-:Y:S02]  /*0a00*/  IMAD.MOV.U32 R24, RZ, RZ, R26 ;  /* 0x000000ffff187224 */ /* 0x000fe400078e001a */
[----:B------:R-:W-:-:S07]  /*0a10*/  IMAD.MOV.U32 R28, RZ, RZ, R25 ;  /* 0x000000ffff1c7224 */ /* 0x000fce00078e0019 */
[----:B------:R-:W-:Y:S05]  /*0a20*/  WARPSYNC.COLLECTIVE R21, `(.L_x_131) ;  /* 0x0000000015087348 */ /* 0x000fea0003c00000 */
[----:B------:R0:W1:Y:S02]  /*0a30*/  SHFL.UP P0, R25, R24, R23, R22 ;  /* 0x0400001718197389 */ /* 0x0000640000000016 */
[----:B01----:R-:W-:Y:S05]  /*0a40*/  ENDCOLLECTIVE ;  /* 0x000000000000791b */ /* 0x003fea0003800000 */
.L_x_131:
[----:B------:R-:W-:Y:S05]  /*0a50*/  BRA `(.L_x_132) ;  /* 0xfffffff800647947 */ /* 0x000fea000383ffff */
.L_x_133:
        /* <DEDUP_REMOVED lines=10> */
.L_x_225:


//--------------------- .text._ZN3cub18CUB_300001_SM_10006detail10radix_sort30DeviceRadixSortHistogramKernelINS1_5radix10policy_hubIjjyE10Policy1000ELNS0_9SortOrderE0EjyNS1_21identity_decomposer_tEEEvPT2_PKT1_SA_iiT3_ --------------------------
	.section	.text._ZN3cub18CUB_300001_SM_10006detail10radix_sort30DeviceRadixSortHistogramKernelINS1_5radix10policy_hubIjjyE10Policy1000ELNS0_9SortOrderE0EjyNS1_21identity_decomposer_tEEEvPT2_PKT1_SA_iiT3_,"ax",@progbits
	.align	128
        .global         _ZN3cub18CUB_300001_SM_10006detail10radix_sort30DeviceRadixSortHistogramKernelINS1_5radix10policy_hubIjjyE10Policy1000ELNS0_9SortOrderE0EjyNS1_21identity_decomposer_tEEEvPT2_PKT1_SA_iiT3_
        .type           _ZN3cub18CUB_300001_SM_10006detail10radix_sort30DeviceRadixSortHistogramKernelINS1_5radix10policy_hubIjjyE10Policy1000ELNS0_9SortOrderE0EjyNS1_21identity_decomposer_tEEEvPT2_PKT1_SA_iiT3_,@function
        .size           _ZN3cub18CUB_300001_SM_10006detail10radix_sort30DeviceRadixSortHistogramKernelINS1_5radix10policy_hubIjjyE10Policy1000ELNS0_9SortOrderE0EjyNS1_21identity_decomposer_tEEEvPT2_PKT1_SA_iiT3_,(.L_x_226 - _ZN3cub18CUB_300001_SM_10006detail10radix_sort30DeviceRadixSortHistogramKernelINS1_5radix10policy_hubIjjyE10Policy1000ELNS0_9SortOrderE0EjyNS1_21identity_decomposer_tEEEvPT2_PKT1_SA_iiT3_)
        .other          _ZN3cub18CUB_300001_SM_10006detail10radix_sort30DeviceRadixSortHistogramKernelINS1_5radix10policy_hubIjjyE10Policy1000ELNS0_9SortOrderE0EjyNS1_21identity_decomposer_tEEEvPT2_PKT1_SA_iiT3_,@"STO_CUDA_ENTRY STV_DEFAULT"
_ZN3cub18CUB_300001_SM_10006detail10radix_sort30DeviceRadixSortHistogramKernelINS1_5radix10policy_hubIjjyE10Policy1000ELNS0_9SortOrderE0EjyNS1_21identity_decomposer_tEEEvPT2_PKT1_SA_iiT3_:
.text._ZN3cub18CUB_300001_SM_10006detail10radix_sort30DeviceRadixSortHistogramKernelINS1_5radix10policy_hubIjjyE10Policy1000ELNS0_9SortOrderE0EjyNS1_21identity_decomposer_tEEEvPT2_PKT1_SA_iiT3_:
[----:B------:R-:W-:Y:S01]  /*0000*/  LDC R1, c[0x0][0x37c] ;  /* 0x0000df00ff017b82 */ /* 0x000fe20000000800 */
[----:B------:R-:W0:Y:S02]  /*0010*/  LDCU.64 UR4, c[0x0][0x390] ;  /* 0x00007200ff0477ac */ /* 0x000e240008000a00 */
[----:B0-----:R-:W-:-:S04]  /*0020*/  ISETP.NE.U32.AND P0, PT, RZ, UR4, PT ;  /* 0x00000004ff007c0c */ /* 0x001fc8000bf05070 */
[----:B------:R-:W-:-:S13]  /*0030*/  ISETP.NE.AND.EX P0, PT, RZ, UR5, PT, P0 ;  /* 0x00000005ff007c0c */ /* 0x000fda000bf05300 */
[----:B------:R-:W-:Y:S05]  /*0040*/  @!P0 EXIT ;  /* 0x000000000000894d */ /* 0x000fea0003800000 */
[----:B------:R-:W0:Y:S01]  /*0050*/  S2R R18, SR_TID.X ;  /* 0x0000000000127919 */ /* 0x000e220000002100 */
[----:B------:R-:W1:Y:S01]  /*0060*/  LDCU.64 UR4, c[0x0][0x398] ;  /* 0x00007300ff0477ac */ /* 0x000e620008000a00 */
[----:B------:R-:W2:Y:S01]  /*0070*/  S2UR UR7, SR_CgaCtaId ;  /* 0x00000000000779c3 */ /* 0x000ea20000008800 */
[----:B------:R-:W-:Y:S01]  /*0080*/  UMOV UR6, 0x400 ;  /* 0x0000040000067882 */ /* 0x000fe20000000000 */
[----:B------:R-:W3:Y:S06]  /*0090*/  LDCU.64 UR18, c[0x0][0x358] ;  /* 0x00006b00ff1277ac */ /* 0x000eec0008000a00 */
[----:B------:R-:W4:Y:S01]  /*00a0*/  S2UR UR8, SR_CTAID.X ;  /* 0x00000000000879c3 */ /* 0x000f220000002500 */
[----:B------:R-:W0:Y:S01]  /*00b0*/  LDCU UR21, c[0x0][0x370] ;  /* 0x00006e00ff1577ac */ /* 0x000e220008000800 */
[----:B-1----:R-:W-:-:S04]  /*00c0*/  UIADD3 UR4, UPT, UPT, UR5, 0x7, -UR4 ;  /* 0x0000000705047890 */ /* 0x002fc8000fffe804 */
[----:B------:R-:W-:Y:S02]  /*00d0*/  UISETP.GE.AND UP0, UPT, UR4, 0x8, UPT ;  /* 0x000000080400788c */ /* 0x000fe4000bf06270 */
[----:B------:R-:W-:Y:S02]  /*00e0*/  USHF.R.S32.HI UR5, URZ, 0x1f, UR4 ;  /* 0x0000001fff057899 */ /* 0x000fe40008011404 */
[----:B--2---:R-:W-:Y:S02]  /*00f0*/  ULEA UR6, UR7, UR6, 0x18 ;  /* 0x0000000607067291 */ /* 0x004fe4000f8ec0ff */
[----:B------:R-:W-:Y:S01]  /*0100*/  PLOP3.LUT P0, PT, PT, PT, UP0, 0x80, 0x8 ;  /* 0x000000000008781c */ /* 0x000fe20003f0f008 */
[----:B------:R-:W-:Y:S01]  /*0110*/  ULEA.HI UR5, UR5, UR4, URZ, 0x3 ;  /* 0x0000000405057291 */ /* 0x000fe2000f8f18ff */
[C---:B0-----:R-:W-:Y:S02]  /*0120*/  VIADD R19, R18.reuse, 0x80 ;  /* 0x0000008012137836 */ /* 0x041fe40000000000 */
[C---:B------:R-:W-:Y:S01]  /*0130*/  ISETP.GT.U32.OR P0, PT, R18.reuse, 0xff, !P0 ;  /* 0x000000ff1200780c */ /* 0x040fe20004704470 */
[----:B------:R-:W-:Y:S01]  /*0140*/  USHF.R.S32.HI UR5, URZ, 0x3, UR5 ;  /* 0x00000003ff057899 */ /* 0x000fe20008011405 */
[C---:B------:R-:W-:Y:S01]  /*0150*/  VIADD R20, R18.reuse, 0x100 ;  /* 0x0000010012147836 */ /* 0x040fe20000000000 */
[C---:B------:R-:W-:Y:S01]  /*0160*/  IADD3 R25, PT, PT, R18.reuse, 0x500, RZ ;  /* 0x0000050012197810 */ /* 0x040fe20007ffe0ff */
[C---:B------:R-:W-:Y:S01]  /*0170*/  VIADD R21, R18.reuse, 0x180 ;  /* 0x0000018012157836 */ /* 0x040fe20000000000 */
[----:B------:R-:W-:Y:S01]  /*0180*/  P2R R28, PR, RZ, 0x1 ;  /* 0x00000001ff1c7803 */ /* 0x000fe20000000000 */
[C---:B------:R-:W-:Y:S01]  /*0190*/  VIADD R22, R18.reuse, 0x200 ;  /* 0x0000020012167836 */ /* 0x040fe20000000000 */
[C---:B------:R-:W-:Y:S01]  /*01a0*/  LEA R27, R18.reuse, UR6, 0x2 ;  /* 0x00000006121b7c11 */ /* 0x040fe2000f8e10ff */
[C---:B------:R-:W-:Y:S01]  /*01b0*/  VIADD R23, R18.reuse, 0x280 ;  /* 0x0000028012177836 */ /* 0x040fe20000000000 */
[----:B----4-:R-:W-:Y:S01]  /*01c0*/  USHF.L.U32 UR8, UR8, 0xb, URZ ;  /* 0x0000000b08087899 */ /* 0x010fe200080006ff */
[C---:B------:R-:W-:Y:S01]  /*01d0*/  VIADD R24, R18.reuse, 0x300 ;  /* 0x0000030012187836 */ /* 0x040fe20000000000 */
[----:B------:R-:W-:Y:S01]  /*01e0*/  ULOP3.LUT UR20, UR5, 0x7, URZ, 0xc0, !UPT ;  /* 0x0000000705147892 */ /* 0x000fe2000f8ec0ff */
[----:B------:R-:W-:Y:S01]  /*01f0*/  VIADD R26, R18, 0x780 ;  /* 0x00000780121a7836 */ /* 0x000fe20000000000 */
[----:B------:R-:W-:Y:S01]  /*0200*/  ULOP3.LUT UR9, UR5, 0x3, URZ, 0xc0, !UPT ;  /* 0x0000000305097892 */ /* 0x000fe2000f8ec0ff */
[----:B------:R-:W-:Y:S01]  /*0210*/  UMOV UR6, URZ ;  /* 0x000000ff00067c82 */ /* 0x000fe20008000000 */
[----:B---3--:R-:W-:-:S10]  /*0220*/  UMOV UR7, URZ ;  /* 0x000000ff00077c82 */ /* 0x008fd40008000000 */
.L_x_217:
[----:B------:R-:W-:Y:S01]  /*0230*/  ISETP.NE.AND P0, PT, R28, RZ, PT ;  /* 0x000000ff1c00720c */ /* 0x000fe20003f05270 */
[----:B------:R-:W-:-:S12]  /*0240*/  BSSY.RECONVERGENT B0, `(.L_x_134) ;  /* 0x0000082000007945 */ /* 0x000fd80003800200 */
[----:B0-2345:R-:W-:Y:S05]  /*0250*/  @P0 BRA `(.L_x_135) ;  /* 0x0000000800000947 */ /* 0x03dfea0003800000 */
[----:B------:R-:W0:Y:S02]  /*0260*/  LDC.64 R2, c[0x0][0x398] ;  /* 0x0000e600ff027b82 */ /* 0x000e240000000a00 */
[----:B0-----:R-:W-:-:S04]  /*0270*/  IADD3 R2, PT, PT, R3, 0x7, -R2 ;  /* 0x0000000703027810 */ /* 0x001fc80007ffe802 */
[----:B------:R-:W-:-:S04]  /*0280*/  SHF.R.S32.HI R3, RZ, 0x1f, R2 ;  /* 0x0000001fff037819 */ /* 0x000fc80000011402 */
[----:B------:R-:W-:-:S04]  /*0290*/  LEA.HI R3, R3, R2, RZ, 0x3 ;  /* 0x0000000203037211 */ /* 0x000fc800078f18ff */
[----:B------:R-:W-:-:S04]  /*02a0*/  SHF.R.S32.HI R3, RZ, 0x3, R3 ;  /* 0x00000003ff037819 */ /* 0x000fc80000011403 */
[C---:B------:R-:W-:Y:S01]  /*02b0*/  LOP3.LUT R5, R3.reuse, 0xffffff0, RZ, 0xc0, !PT ;  /* 0x0ffffff003057812 */ /* 0x040fe200078ec0ff */
[----:B------:R-:W-:-:S05]  /*02c0*/  VIADD R0, R3, 0xffffffff ;  /* 0xffffffff03007836 */ /* 0x000fca0000000000 */
[----:B------:R-:W-:Y:S01]  /*02d0*/  ISETP.GE.U32.AND P0, PT, R0, 0xf, PT ;  /* 0x0000000f0000780c */ /* 0x000fe20003f06070 */
[----:B------:R-:W-:-:S12]  /*02e0*/  IMAD.MOV.U32 R0, RZ, RZ, RZ ;  /* 0x000000ffff007224 */ /* 0x000fd800078e00ff */
[----:B------:R-:W-:Y:S05]  /*02f0*/  @!P0 BRA `(.L_x_136) ;  /* 0x00000000005c8947 */ /* 0x000fea0003800000 */
[----:B------:R-:W-:Y:S02]  /*0300*/  IMAD.MOV R2, RZ, RZ, -R5 ;  /* 0x000000ffff027224 */ /* 0x000fe400078e0a05 */
[----:B------:R-:W-:-:S07]  /*0310*/  VIADD R0, R27, 0x2000 ;  /* 0x000020001b007836 */ /* 0x000fce0000000000 */
.L_x_137:
[----:B------:R-:W-:Y:S01]  /*0320*/  VIADD R2, R2, 0x10 ;  /* 0x0000001002027836 */ /* 0x000fe20000000000 */
[----:B------:R-:W-:Y:S04]  /*0330*/  STS [R0+-0x2000], RZ ;  /* 0xffe000ff00007388 */ /* 0x000fe80000000800 */
        /* <DEDUP_REMOVED lines=16> */
[----:B0-----:R-:W-:Y:S01]  /*0440*/  IADD3 R0, PT, PT, R0, 0x4000, RZ ;  /* 0x0000400000007810 */ /* 0x001fe20007ffe0ff */
[----:B------:R-:W-:Y:S06]  /*0450*/  @P1 BRA `(.L_x_137) ;  /* 0xfffffffc00b01947 */ /* 0x000fec000383ffff */
[----:B------:R-:W-:-:S07]  /*0460*/  IMAD.MOV.U32 R0, RZ, RZ, R5 ;  /* 0x000000ffff007224 */ /* 0x000fce00078e0005 */
.L_x_136:
[----:B------:R-:W-:Y:S01]  /*0470*/  LOP3.LUT R2, R3, 0xf, RZ, 0xc0, !PT ;  /* 0x0000000f03027812 */ /* 0x000fe200078ec0ff */
[----:B------:R-:W-:-:S03]  /*0480*/  IMAD.U32 R4, RZ, RZ, UR20 ;  /* 0x00000014ff047e24 */ /* 0x000fc6000f8e00ff */
[C---:B------:R-:W-:Y:S01]  /*0490*/  ISETP.NE.AND P1, PT, R2.reuse, RZ, PT ;  /* 0x000000ff0200720c */ /* 0x040fe20003f25270 */
[----:B------:R-:W-:Y:S02]  /*04a0*/  VIADD R2, R2, 0xffffffff ;  /* 0xffffffff02027836 */ /* 0x000fe40000000000 */
[----:B------:R-:W-:-:S10]  /*04b0*/  VIADD R4, R4, 0xffffffff ;  /* 0xffffffff04047836 */ /* 0x000fd40000000000 */
[----:B------:R-:W-:Y:S05]  /*04c0*/  @!P1 BRA `(.L_x_138) ;  /* 0x00000000007c9947 */ /* 0x000fea0003800000 */
[----:B------:R-:W-:Y:S01]  /*04d0*/  ISETP.GE.U32.AND P2, PT, R2, 0x7, PT ;  /* 0x000000070200780c */ /* 0x000fe20003f46070 */
[----:B------:R-:W-:-:S12]  /*04e0*/  UISETP.NE.AND UP0, UPT, UR20, URZ, UPT ;  /* 0x000000ff1400728c */ /* 0x000fd8000bf05270 */
[----:B------:R-:W-:Y:S05]  /*04f0*/  @!P2 BRA `(.L_x_139) ;  /* 0x000000000028a947 */ /* 0x000fea0003800000 */
        /* <DEDUP_REMOVED lines=10> */
.L_x_139:
[----:B------:R-:W-:Y:S05]  /*05a0*/  BRA.U !UP0, `(.L_x_138) ;  /* 0x0000000108447547 */ /* 0x000fea000b800000 */
[----:B------:R-:W-:Y:S01]  /*05b0*/  ISETP.GE.U32.AND P2, PT, R4, 0x3, PT ;  /* 0x000000030400780c */ /* 0x000fe20003f46070 */
[----:B------:R-:W-:-:S12]  /*05c0*/  UISETP.NE.AND UP0, UPT, UR9, URZ, UPT ;  /* 0x000000ff0900728c */ /* 0x000fd8000bf05270 */
[C---:B0-----:R-:W-:Y:S01]  /*05d0*/  @P2 LEA R3, R0.reuse, R27, 0xa ;  /* 0x0000001b00032211 */ /* 0x041fe200078e50ff */
[----:B------:R-:W-:-:S04]  /*05e0*/  @P2 VIADD R0, R0, 0x4 ;  /* 0x0000000400002836 */ /* 0x000fc80000000000 */
[----:B------:R1:W-:Y:S04]  /*05f0*/  @P2 STS [R3], RZ ;  /* 0x000000ff03002388 */ /* 0x0003e80000000800 */
[----:B------:R1:W-:Y:S04]  /*0600*/  @P2 STS [R3+0x400], RZ ;  /* 0x000400ff03002388 */ /* 0x0003e80000000800 */
[----:B------:R1:W-:Y:S04]  /*0610*/  @P2 STS [R3+0x800], RZ ;  /* 0x000800ff03002388 */ /* 0x0003e80000000800 */
[----:B------:R1:W-:Y:S01]  /*0620*/  @P2 STS [R3+0xc00], RZ ;  /* 0x000c00ff03002388 */ /* 0x0003e20000000800 */
[----:B------:R-:W-:Y:S05]  /*0630*/  BRA.U !UP0, `(.L_x_138) ;  /* 0x0000000108207547 */ /* 0x000fea000b800000 */
[----:B------:R-:W-:Y:S01]  /*0640*/  IMAD R0, R0, 0x400, R27 ;  /* 0x0000040000007824 */ /* 0x000fe200078e021b */
[----:B------:R-:W-:-:S04]  /*0650*/  UISETP.NE.AND UP0, UPT, UR9, 0x1, UPT ;  /* 0x000000010900788c */ /* 0x000fc8000bf05270 */
[----:B------:R2:W-:Y:S05]  /*0660*/  STS [R0], RZ ;  /* 0x000000ff00007388 */ /* 0x0005ea0000000800 */
[----:B------:R-:W-:Y:S05]  /*0670*/  BRA.U !UP0, `(.L_x_138) ;  /* 0x0000000108107547 */ /* 0x000fea000b800000 */
[----:B------:R-:W-:Y:S01]  /*0680*/  UISETP.NE.AND UP0, UPT, UR9, 0x2, UPT ;  /* 0x000000020900788c */ /* 0x000fe2000bf05270 */
[----:B------:R3:W-:Y:S05]  /*0690*/  STS [R0+0x400], RZ ;  /* 0x000400ff00007388 */ /* 0x0007ea0000000800 */
[----:B------:R-:W-:-:S13]  /*06a0*/  PLOP3.LUT P2, PT, PT, PT, UP0, 0x80, 0x8 ;  /* 0x000000000008781c */ /* 0x000fda0003f4f008 */
[----:B------:R3:W-:Y:S02]  /*06b0*/  @P2 STS [R0+0x800], RZ ;  /* 0x000800ff00002388 */ /* 0x0007e40000000800 */
.L_x_138:
[----:B------:R-:W-:-:S13]  /*06c0*/  ISETP.GT.U32.AND P2, PT, R18, 0x7f, PT ;  /* 0x0000007f1200780c */ /* 0x000fda0003f44070 */
[----:B------:R-:W-:Y:S05]  /*06d0*/  @P2 BRA `(.L_x_135) ;  /* 0x0000000000e02947 */ /* 0x000fea0003800000 */
[----:B--23--:R-:W-:Y:S01]  /*06e0*/  IMAD.MOV.U32 R0, RZ, RZ, RZ ;  /* 0x000000ffff007224 */ /* 0x00cfe200078e00ff */
[----:B------:R-:W-:Y:S06]  /*06f0*/  @!P0 BRA `(.L_x_140) ;  /* 0x0000000000588947 */ /* 0x000fec0003800000 */
[----:B------:R-:W-:-:S07]  /*0700*/  IMAD.MOV.U32 R0, RZ, RZ, RZ ;  /* 0x000000ffff007224 */ /* 0x000fce00078e00ff */
.L_x_141:
[C---:B012---:R-:W-:Y:S02]  /*0710*/  IMAD R3, R0.reuse, 0x400, R27 ;  /* 0x0000040000037824 */ /* 0x047fe400078e021b */
[----:B------:R-:W-:-:S03]  /*0720*/  VIADD R0, R0, 0x10 ;  /* 0x0000001000007836 */ /* 0x000fc60000000000 */
[----:B------:R2:W-:Y:S02]  /*0730*/  STS [R3+0x200], RZ ;  /* 0x000200ff03007388 */ /* 0x0005e40000000800 */
[----:B------:R-:W-:Y:S02]  /*0740*/  ISETP.NE.AND P0, PT, R0, R5, PT ;  /* 0x000000050000720c */ /* 0x000fe40003f05270 */
[----:B------:R2:W-:Y:S04]  /*0750*/  STS [R3+0x600], RZ ;  /* 0x000600ff03007388 */ /* 0x0005e80000000800 */
        /* <DEDUP_REMOVED lines=13> */
[----:B------:R2:W-:Y:S01]  /*0830*/  STS [R3+0x3e00], RZ ;  /* 0x003e00ff03007388 */ /* 0x0005e20000000800 */
[----:B------:R-:W-:Y:S05]  /*0840*/  @P0 BRA `(.L_x_141) ;  /* 0xfffffffc00b00947 */ /* 0x000fea000383ffff */
[----:B------:R-:W-:-:S07]  /*0850*/  MOV R0, R5 ;  /* 0x0000000500007202 */ /* 0x000fce0000000f00 */
.L_x_140:
[----:B------:R-:W-:Y:S05]  /*0860*/  @!P1 BRA `(.L_x_135) ;  /* 0x00000000007c9947 */ /* 0x000fea0003800000 */
[----:B------:R-:W-:Y:S01]  /*0870*/  ISETP.GE.U32.AND P0, PT, R2, 0x7, PT ;  /* 0x000000070200780c */ /* 0x000fe20003f06070 */
[----:B------:R-:W-:-:S12]  /*0880*/  UISETP.NE.AND UP0, UPT, UR20, URZ, UPT ;  /* 0x000000ff1400728c */ /* 0x000fd8000bf05270 */
[----:B------:R-:W-:Y:S05]  /*0890*/  @!P0 BRA `(.L_x_142) ;  /* 0x0000000000288947 */ /* 0x000fea0003800000 */
[C---:B------:R-:W-:Y:S02]  /*08a0*/  IMAD R2, R0.reuse, 0x400, R27 ;  /* 0x0000040000027824 */ /* 0x040fe400078e021b */
[----:B------:R-:W-:-:S03]  /*08b0*/  VIADD R0, R0, 0x8 ;  /* 0x0000000800007836 */ /* 0x000fc60000000000 */
[----:B------:R3:W-:Y:S04]  /*08c0*/  STS [R2+0x200], RZ ;  /* 0x000200ff02007388 */ /* 0x0007e80000000800 */
[----:B------:R3:W-:Y:S04]  /*08d0*/  STS [R2+0x600], RZ ;  /* 0x000600ff02007388 */ /* 0x0007e80000000800 */
[----:B------:R3:W-:Y:S04]  /*08e0*/  STS [R2+0xa00], RZ ;  /* 0x000a00ff02007388 */ /* 0x0007e80000000800 */
[----:B------:R3:W-:Y:S04]  /*08f0*/  STS [R2+0xe00], RZ ;  /* 0x000e00ff02007388 */ /* 0x0007e80000000800 */
[----:B------:R3:W-:Y:S04]  /*0900*/  STS [R2+0x1200], RZ ;  /* 0x001200ff02007388 */ /* 0x0007e80000000800 */
[----:B------:R3:W-:Y:S04]  /*0910*/  STS [R2+0x1600], RZ ;  /* 0x001600ff02007388 */ /* 0x0007e80000000800 */
[----:B------:R3:W-:Y:S04]  /*0920*/  STS [R2+0x1a00], RZ ;  /* 0x001a00ff02007388 */ /* 0x0007e80000000800 */
[----:B------:R3:W-:Y:S02]  /*0930*/  STS [R2+0x1e00], RZ ;  /* 0x001e00ff02007388 */ /* 0x0007e40000000800 */
.L_x_142:
[----:B------:R-:W-:Y:S05]  /*0940*/  BRA.U !UP0, `(.L_x_135) ;  /* 0x0000000108447547 */ /* 0x000fea000b800000 */
[----:B------:R-:W-:Y:S01]  /*0950*/  ISETP.GE.U32.AND P0, PT, R4, 0x3, PT ;  /* 0x000000030400780c */ /* 0x000fe20003f06070 */
[----:B------:R-:W-:-:S12]  /*0960*/  UISETP.NE.AND UP0, UPT, UR9, URZ, UPT ;  /* 0x000000ff0900728c */ /* 0x000fd8000bf05270 */
[C---:B---3--:R-:W-:Y:S02]  /*0970*/  @P0 IMAD R2, R0.reuse, 0x400, R27 ;  /* 0x0000040000020824 */ /* 0x048fe400078e021b */
[----:B------:R-:W-:-:S03]  /*0980*/  @P0 VIADD R0, R0, 0x4 ;  /* 0x0000000400000836 */ /* 0x000fc60000000000 */
[----:B------:R4:W-:Y:S04]  /*0990*/  @P0 STS [R2+0x200], RZ ;  /* 0x000200ff02000388 */ /* 0x0009e80000000800 */
[----:B------:R4:W-:Y:S04]  /*09a0*/  @P0 STS [R2+0x600], RZ ;  /* 0x000600ff02000388 */ /* 0x0009e80000000800 */
[----:B------:R4:W-:Y:S04]  /*09b0*/  @P0 STS [R2+0xa00], RZ ;  /* 0x000a00ff02000388 */ /* 0x0009e80000000800 */
[----:B------:R4:W-:Y:S01]  /*09c0*/  @P0 STS [R2+0xe00], RZ ;  /* 0x000e00ff02000388 */ /* 0x0009e20000000800 */
[----:B------:R-:W-:Y:S05]  /*09d0*/  BRA.U !UP0, `(.L_x_135) ;  /* 0x0000000108207547 */ /* 0x000fea000b800000 */
[----:B------:R-:W-:Y:S01]  /*09e0*/  IMAD R0, R0, 0x400, R27 ;  /* 0x0000040000007824 */ /* 0x000fe200078e021b */
[----:B------:R-:W-:-:S04]  /*09f0*/  UISETP.NE.AND UP0, UPT, UR9, 0x1, UPT ;  /* 0x000000010900788c */ /* 0x000fc8000bf05270 */
[----:B------:R3:W-:Y:S05]  /*0a00*/  STS [R0+0x200], RZ ;  /* 0x000200ff00007388 */ /* 0x0007ea0000000800 */
[----:B------:R-:W-:Y:S05]  /*0a10*/  BRA.U !UP0, `(.L_x_135) ;  /* 0x0000000108107547 */ /* 0x000fea000b800000 */
[----:B------:R-:W-:Y:S01]  /*0a20*/  UISETP.NE.AND UP0, UPT, UR9, 0x2, UPT ;  /* 0x000000020900788c */ /* 0x000fe2000bf05270 */
[----:B------:R0:W-:Y:S05]  /*0a30*/  STS [R0+0x600], RZ ;  /* 0x000600ff00007388 */ /* 0x0001ea0000000800 */
[----:B------:R-:W-:-:S13]  /*0a40*/  PLOP3.LUT P0, PT, PT, PT, UP0, 0x80, 0x8 ;  /* 0x000000000008781c */ /* 0x000fda0003f0f008 */
[----:B------:R0:W-:Y:S02]  /*0a50*/  @P0 STS [R0+0xa00], RZ ;  /* 0x000a00ff00000388 */ /* 0x0001e40000000800 */
.L_x_135:
[----:B------:R-:W-:Y:S05]  /*0a60*/  BSYNC.RECONVERGENT B0 ;  /* 0x0000000000007941 */ /* 0x000fea0003800200 */
.L_x_134:
[----:B------:R-:W5:Y:S01]  /*0a70*/  LDCU.64 UR10, c[0x0][0x390] ;  /* 0x00007200ff0a77ac */ /* 0x000f620008000a00 */
[----:B------:R-:W-:Y:S02]  /*0a80*/  USHF.L.U32 UR4, UR6, 0x1e, URZ ;  /* 0x0000001e06047899 */ /* 0x000fe400080006ff */
[----:B------:R-:W-:Y:S02]  /*0a90*/  USHF.L.U64.HI UR5, UR6, 0x1e, UR7 ;  /* 0x0000001e06057899 */ /* 0x000fe40008010207 */
[----:B-----5:R-:W-:-:S04]  /*0aa0*/  UIADD3 UR4, UP0, UPT, -UR4, UR10, URZ ;  /* 0x0000000a04047290 */ /* 0x020fc8000ff1e1ff */
[----:B------:R-:W-:Y:S02]  /*0ab0*/  UIADD3.X UR5, UPT, UPT, ~UR5, UR11, URZ, UP0, !UPT ;  /* 0x0000000b05057290 */ /* 0x000fe400087fe5ff */
[----:B------:R-:W-:-:S04]  /*0ac0*/  UISETP.LT.U32.AND UP0, UPT, UR4, 0x40000000, UPT ;  /* 0x400000000400788c */ /* 0x000fc8000bf01070 */
[----:B------:R-:W-:-:S04]  /*0ad0*/  UISETP.LT.U32.AND.EX UP0, UPT, UR5, URZ, UPT, UP0 ;  /* 0x000000ff0500728c */ /* 0x000fc8000bf01100 */
[----:B------:R-:W-:Y:S02]  /*0ae0*/  USEL UR11, UR4, 0x40000000, UP0 ;  /* 0x40000000040b7887 */ /* 0x000fe40008000000 */
[----:B------:R-:W-:Y:S02]  /*0af0*/  USEL UR12, UR5, URZ, UP0 ;  /* 0x000000ff050c7287 */ /* 0x000fe40008000000 */
[----:B------:R-:W-:-:S04]  /*0b00*/  UISETP.GT.U32.AND UP0, UPT, UR11, UR8, UPT ;  /* 0x000000080b00728c */ /* 0x000fc8000bf04070 */
[----:B------:R-:W-:Y:S01]  /*0b10*/  UISETP.GT.U32.AND.EX UP0, UPT, UR12, URZ, UPT, UP0 ;  /* 0x000000ff0c00728c */ /* 0x000fe2000bf04100 */
[----:B------:R-:W-:Y:S08]  /*0b20*/  BAR.SYNC.DEFER_BLOCKING 0x0 ;  /* 0x0000000000007b1d */ /* 0x000ff00000010000 */
[----:B------:R-:W-:Y:S06]  /*0b30*/  BAR.SYNC.DEFER_BLOCKING 0x0 ;  /* 0x0000000000007b1d */ /* 0x000fec0000010000 */
[----:B------:R-:W-:Y:S05]  /*0b40*/  BRA.U !UP0, `(.L_x_143) ;  /* 0x0000000908d87547 */ /* 0x000fea000b800000 */
[----:B------:R-:W-:Y:S01]  /*0b50*/  UMOV UR10, UR8 ;  /* 0x00000008000a7c82 */ /* 0x000fe20008000000 */
[----:B------:R-:W-:-:S05]  /*0b60*/  UMOV UR5, URZ ;  /* 0x000000ff00057c82 */ /* 0x000fca0008000000 */
.L_x_148:
[----:B-----5:R-:W5:Y:S01]  /*0b70*/  LDCU.64 UR16, c[0x0][0x390] ;  /* 0x00007200ff1077ac */ /* 0x020f620008000a00 */
[----:B------:R-:W-:Y:S02]  /*0b80*/  USHF.L.U32 UR13, UR6, 0x1e, URZ ;  /* 0x0000001e060d7899 */ /* 0x000fe400080006ff */
[----:B------:R-:W-:Y:S02]  /*0b90*/  USHF.L.U64.HI UR14, UR6, 0x1e, UR7 ;  /* 0x0000001e060e7899 */ /* 0x000fe40008010207 */
[----:B------:R-:W-:-:S04]  /*0ba0*/  UIADD3 UR13, UP0, UPT, UR10, UR13, URZ ;  /* 0x0000000d0a0d7290 */ /* 0x000fc8000ff1e0ff */
[----:B------:R-:W-:Y:S02]  /*0bb0*/  UIADD3.X UR14, UPT, UPT, UR5, UR14, URZ, UP0, !UPT ;  /* 0x0000000e050e7290 */ /* 0x000fe400087fe4ff */
[----:B------:R-:W-:Y:S02]  /*0bc0*/  ULEA UR10, UP0, UR21, UR10, 0xb ;  /* 0x0000000a150a7291 */ /* 0x000fe4000f8058ff */
[----:B-----5:R-:W-:Y:S02]  /*0bd0*/  UIADD3 UR15, UP1, UPT, -UR13, UR16, URZ ;  /* 0x000000100d0f7290 */ /* 0x020fe4000ff3e1ff */
[----:B------:R-:W-:Y:S02]  /*0be0*/  UIADD3.X UR5, UPT, UPT, URZ, UR5, URZ, UP0, !UPT ;  /* 0x00000005ff057290 */ /* 0x000fe400087fe4ff */
[----:B------:R-:W-:Y:S02]  /*0bf0*/  UIADD3.X UR4, UPT, UPT, ~UR14, UR17, URZ, UP1, !UPT ;  /* 0x000000110e047290 */ /* 0x000fe40008ffe5ff */
[----:B------:R-:W-:-:S02]  /*0c00*/  UISETP.GE.U32.AND UP1, UPT, UR15, 0x800, UPT ;  /* 0x000008000f00788c */ /* 0x000fc4000bf26070 */
[----:B------:R-:W-:Y:S02]  /*0c10*/  UISETP.GE.U32.AND UP0, UPT, UR10, UR11, UPT ;  /* 0x0000000b0a00728c */ /* 0x000fe4000bf06070 */
[----:B------:R-:W-:Y:S02]  /*0c20*/  UISETP.GE.U32.AND.EX UP1, UPT, UR4, URZ, UPT, UP1 ;  /* 0x000000ff0400728c */ /* 0x000fe4000bf26110 */
[----:B------:R-:W-:-:S07]  /*0c30*/  UISETP.GE.U32.AND.EX UP0, UPT, UR5, UR12, UPT, UP0 ;  /* 0x0000000c0500728c */ /* 0x000fce000bf06100 */
[----:B012---:R-:W-:Y:S05]  /*0c40*/  BRA.U !UP1, `(.L_x_144) ;  /* 0x0000000109587547 */ /* 0x007fea000b800000 */
[----:B------:R-:W4:Y:S01]  /*0c50*/  LDCU.64 UR16, c[0x0][0x388] ;  /* 0x00007100ff1077ac */ /* 0x000f220008000a00 */
[----:B0-23--:R-:W-:-:S05]  /*0c60*/  IADD3 R0, P0, PT, R18, UR13, RZ ;  /* 0x0000000d12007c10 */ /* 0x00dfca000ff1e0ff */
[----:B-1----:R-:W-:Y:S01]  /*0c70*/  IMAD.X R3, RZ, RZ, UR14, P0 ;  /* 0x0000000eff037e24 */ /* 0x002fe200080e06ff */
[----:B----4-:R-:W-:-:S04]  /*0c80*/  LEA R14, P0, R0, UR16, 0x2 ;  /* 0x00000010000e7c11 */ /* 0x010fc8000f8010ff */
        /* <DEDUP_REMOVED lines=18> */
.L_x_144:
[C---:B------:R-:W-:Y:S01]  /*0db0*/  ISETP.GE.AND P5, PT, R18.reuse, UR15, PT ;  /* 0x0000000f12007c0c */ /* 0x040fe2000bfa6270 */
[----:B------:R-:W4:Y:S01]  /*0dc0*/  LDCU.64 UR16, c[0x0][0x388] ;  /* 0x00007100ff1077ac */ /* 0x000f220008000a00 */
[----:B0-23--:R-:W-:Y:S01]  /*0dd0*/  IADD3 R0, P0, PT, R18, UR13, RZ ;  /* 0x0000000d12007c10 */ /* 0x00dfe2000ff1e0ff */
[----:B------:R-:W-:Y:S01]  /*0de0*/  IMAD.MOV.U32 R17, RZ, RZ, -0x1 ;  /* 0xffffffffff117424 */ /* 0x000fe200078e00ff */
[----:B------:R-:W0:Y:S01]  /*0df0*/  S2R R18, SR_TID.X ;  /* 0x0000000000127919 */ /* 0x000e220000002100 */
[----:B------:R-:W-:Y:S01]  /*0e00*/  ISETP.GE.AND P2, PT, R19, UR15, PT ;  /* 0x0000000f13007c0c */ /* 0x000fe2000bf46270 */
[----:B------:R-:W-:Y:S01]  /*0e10*/  IMAD.MOV.U32 R16, RZ, RZ, -0x1 ;  /* 0xffffffffff107424 */ /* 0x000fe200078e00ff */
[----:B-1----:R-:W-:Y:S02]  /*0e20*/  IADD3.X R3, PT, PT, RZ, UR14, RZ, P0, !PT ;  /* 0x0000000eff037c10 */ /* 0x002fe400087fe4ff */
[----:B------:R-:W-:Y:S02]  /*0e30*/  ISETP.GE.AND P3, PT, R20, UR15, PT ;  /* 0x0000000f14007c0c */ /* 0x000fe4000bf66270 */
[----:B------:R-:W-:-:S02]  /*0e40*/  ISETP.GE.AND P4, PT, R21, UR15, PT ;  /* 0x0000000f15007c0c */ /* 0x000fc4000bf86270 */
[----:B----4-:R-:W-:-:S04]  /*0e50*/  LEA R14, P0, R0, UR16, 0x2 ;  /* 0x00000010000e7c11 */ /* 0x010fc8000f8010ff */
[----:B------:R-:W-:Y:S01]  /*0e60*/  LEA.HI.X R15, R0, UR17, R3, 0x2, P0 ;  /* 0x00000011000f7c11 */ /* 0x000fe200080f1403 */
[----:B------:R-:W-:Y:S02]  /*0e70*/  IMAD.MOV.U32 R13, RZ, RZ, -0x1 ;  /* 0xffffffffff0d7424 */ /* 0x000fe400078e00ff */
[----:B------:R-:W-:Y:S02]  /*0e80*/  IMAD.MOV.U32 R12, RZ, RZ, -0x1 ;  /* 0xffffffffff0c7424 */ /* 0x000fe400078e00ff */
[----:B------:R1:W5:Y:S01]  /*0e90*/  @!P5 LDG.E R17, desc[UR18][R14.64] ;  /* 0x000000120e11d981 */ /* 0x000362000c1e1900 */
[----:B------:R-:W-:-:S03]  /*0ea0*/  ISETP.GE.AND P5, PT, R22, UR15, PT ;  /* 0x0000000f16007c0c */ /* 0x000fc6000bfa6270 */
[----:B------:R1:W5:Y:S01]  /*0eb0*/  @!P2 LDG.E R16, desc[UR18][R14.64+0x200] ;  /* 0x000200120e10a981 */ /* 0x000362000c1e1900 */
[C---:B0-----:R-:W-:Y:S01]  /*0ec0*/  LOP3.LUT R0, R18.reuse, 0x400, RZ, 0xfc, !PT ;  /* 0x0000040012007812 */ /* 0x041fe200078efcff */
[----:B------:R-:W-:Y:S01]  /*0ed0*/  VIADD R2, R18, 0x380 ;  /* 0x0000038012027836 */ /* 0x000fe20000000000 */
[----:B------:R-:W-:Y:S01]  /*0ee0*/  ISETP.GE.AND P2, PT, R23, UR15, PT ;  /* 0x0000000f17007c0c */ /* 0x000fe2000bf46270 */
[----:B------:R1:W5:Y:S01]  /*0ef0*/  @!P3 LDG.E R13, desc[UR18][R14.64+0x400] ;  /* 0x000400120e0db981 */ /* 0x000362000c1e1900 */
[----:B------:R-:W-:Y:S01]  /*0f00*/  ISETP.GE.AND P1, PT, R0, UR15, PT ;  /* 0x0000000f00007c0c */ /* 0x000fe2000bf26270 */
[----:B------:R-:W-:Y:S01]  /*0f10*/  VIADD R0, R18, 0x480 ;  /* 0x0000048012007836 */ /* 0x000fe20000000000 */
[----:B------:R-:W-:Y:S01]  /*0f20*/  ISETP.GE.AND P0, PT, R2, UR15, PT ;  /* 0x0000000f02007c0c */ /* 0x000fe2000bf06270 */
[----:B------:R1:W5:Y:S01]  /*0f30*/  @!P4 LDG.E R12, desc[UR18][R14.64+0x600] ;  /* 0x000600120e0cc981 */ /* 0x000362000c1e1900 */
[----:B------:R-:W-:Y:S01]  /*0f40*/  ISETP.GE.AND P3, PT, R24, UR15, PT ;  /* 0x0000000f18007c0c */ /* 0x000fe2000bf66270 */
[----:B------:R-:W-:Y:S01]  /*0f50*/  IMAD.MOV.U32 R10, RZ, RZ, -0x1 ;  /* 0xffffffffff0a7424 */ /* 0x000fe200078e00ff */
[----:B------:R-:W-:-:S02]  /*0f60*/  ISETP.GE.AND P4, PT, R0, UR15, PT ;  /* 0x0000000f00007c0c */ /* 0x000fc4000bf86270 */
[----:B------:R-:W-:Y:S01]  /*0f70*/  MOV R11, 0xffffffff ;  /* 0xffffffff000b7802 */ /* 0x000fe20000000f00 */
[C---:B------:R-:W-:Y:S02]  /*0f80*/  VIADD R0, R18.reuse, 0x580 ;  /* 0x0000058012007836 */ /* 0x040fe40000000000 */
[----:B------:R-:W-:Y:S01]  /*0f90*/  VIADD R2, R18, 0x600 ;  /* 0x0000060012027836 */ /* 0x000fe20000000000 */
[----:B------:R1:W5:Y:S01]  /*0fa0*/  @!P2 LDG.E R10, desc[UR18][R14.64+0xa00] ;  /* 0x000a00120e0aa981 */ /* 0x000362000c1e1900 */
[----:B------:R-:W-:Y:S01]  /*0fb0*/  IMAD.MOV.U32 R9, RZ, RZ, -0x1 ;  /* 0xffffffffff097424 */ /* 0x000fe200078e00ff */
[----:B------:R-:W-:Y:S01]  /*0fc0*/  MOV R7, 0xffffffff ;  /* 0xffffffff00077802 */ /* 0x000fe20000000f00 */
[----:B------:R-:W-:Y:S01]  /*0fd0*/  IMAD.MOV.U32 R8, RZ, RZ, -0x1 ;  /* 0xffffffffff087424 */ /* 0x000fe200078e00ff */
[----:B------:R1:W5:Y:S01]  /*0fe0*/  @!P5 LDG.E R11, desc[UR18][R14.64+0x800] ;  /* 0x000800120e0bd981 */ /* 0x000362000c1e1900 */
[----:B------:R-:W-:Y:S01]  /*0ff0*/  IMAD.MOV.U32 R6, RZ, RZ, -0x1 ;  /* 0xffffffffff067424 */ /* 0x000fe200078e00ff */
[----:B------:R-:W-:Y:S01]  /*1000*/  ISETP.GE.AND P5, PT, R0, UR15, PT ;  /* 0x0000000f00007c0c */ /* 0x000fe2000bfa6270 */
[----:B------:R-:W-:Y:S01]  /*1010*/  VIADD R0, R18, 0x680 ;  /* 0x0000068012007836 */ /* 0x000fe20000000000 */
[----:B------:R-:W-:Y:S01]  /*1020*/  ISETP.GE.AND P2, PT, R2, UR15, PT ;  /* 0x0000000f02007c0c */ /* 0x000fe2000bf46270 */
[----:B------:R-:W-:Y:S01]  /*1030*/  VIADD R2, R18, 0x700 ;  /* 0x0000070012027836 */ /* 0x000fe20000000000 */
[----:B------:R1:W5:Y:S01]  /*1040*/  @!P3 LDG.E R9, desc[UR18][R14.64+0xc00] ;  /* 0x000c00120e09b981 */ /* 0x000362000c1e1900 */
[----:B------:R-:W-:-:S03]  /*1050*/  ISETP.GE.AND P3, PT, R25, UR15, PT ;  /* 0x0000000f19007c0c */ /* 0x000fc6000bf66270 */
[----:B------:R1:W5:Y:S01]  /*1060*/  @!P0 LDG.E R8, desc[UR18][R14.64+0xe00] ;  /* 0x000e00120e088981 */ /* 0x000362000c1e1900 */
[----:B------:R-:W-:-:S03]  /*1070*/  ISETP.GE.AND P0, PT, R0, UR15, PT ;  /* 0x0000000f00007c0c */ /* 0x000fc6000bf06270 */
[----:B------:R1:W5:Y:S01]  /*1080*/  @!P1 LDG.E R7, desc[UR18][R14.64+0x1000] ;  /* 0x001000120e079981 */ /* 0x000362000c1e1900 */
[----:B------:R-:W-:-:S03]  /*1090*/  ISETP.GE.AND P1, PT, R2, UR15, PT ;  /* 0x0000000f02007c0c */ /* 0x000fc6000bf26270 */
[----:B------:R1:W5:Y:S01]  /*10a0*/  @!P4 LDG.E R6, desc[UR18][R14.64+0x1200] ;  /* 0x001200120e06c981 */ /* 0x000362000c1e1900 */
[----:B------:R-:W-:Y:S01]  /*10b0*/  ISETP.GE.AND P4, PT, R26, UR15, PT ;  /* 0x0000000f1a007c0c */ /* 0x000fe2000bf86270 */
[----:B------:R-:W-:Y:S01]  /*10c0*/  IMAD.MOV.U32 R5, RZ, RZ, -0x1 ;  /* 0xffffffffff057424 */ /* 0x000fe200078e00ff */
[----:B------:R-:W-:Y:S01]  /*10d0*/  MOV R0, 0xffffffff ;  /* 0xffffffff00007802 */ /* 0x000fe20000000f00 */
[----:B------:R-:W-:Y:S02]  /*10e0*/  IMAD.MOV.U32 R4, RZ, RZ, -0x1 ;  /* 0xffffffffff047424 */ /* 0x000fe400078e00ff */
        /* <DEDUP_REMOVED lines=9> */
.L_x_145:
[----:B------:R-:W2:Y:S02]  /*1180*/  LDCU.64 UR16, c[0x0][0x398] ;  /* 0x00007300ff1077ac */ /* 0x000ea40008000a00 */
[----:B--2---:R-:W-:-:S09]  /*1190*/  UISETP.GT.AND UP1, UPT, UR17, UR16, UPT ;  /* 0x000000101100728c */ /* 0x004fd2000bf24270 */
[----:B------:R-:W-:Y:S05]  /*11a0*/  BRA.U !UP1, `(.L_x_146) ;  /* 0x00000005093c7547 */ /* 0x000fea000b800000 */
[----:B------:R-:W2:Y:S01]  /*11b0*/  S2UR UR13, SR_CgaCtaId ;  /* 0x00000000000d79c3 */ /* 0x000ea20000008800 */
[----:B------:R-:W-:Y:S01]  /*11c0*/  UMOV UR4, 0x400 ;  /* 0x0000040000047882 */ /* 0x000fe20000000000 */
[----:B------:R-:W3:Y:S01]  /*11d0*/  LDCU UR14, c[0x0][0x398] ;  /* 0x00007300ff0e77ac */ /* 0x000ee20008000800 */
[----:B--2---:R-:W-:-:S03]  /*11e0*/  ULEA UR13, UR13, UR4, 0x18 ;  /* 0x000000040d0d7291 */ /* 0x004fc6000f8ec0ff */
[----:B---3--:R-:W-:-:S09]  /*11f0*/  UMOV UR4, URZ ;  /* 0x000000ff00047c82 */ /* 0x008fd20008000000 */
.L_x_147:
[----:B012---:R-:W-:Y:S01]  /*1200*/  IMAD R14, RZ, RZ, -UR14 ;  /* 0x8000000eff0e7e24 */ /* 0x007fe2000f8e02ff */
[----:B------:R-:W-:Y:S01]  /*1210*/  ULEA UR15, UR4, UR13, 0xa ;  /* 0x0000000d040f7291 */ /* 0x000fe2000f8e50ff */
[----:B------:R-:W-:Y:S01]  /*1220*/  IMAD.U32 R15, RZ, RZ, UR17 ;  /* 0x00000011ff0f7e24 */ /* 0x000fe2000f8e00ff */
[----:B------:R-:W-:-:S04]  /*1230*/  UIADD3 UR4, UPT, UPT, UR4, 0x1, URZ ;  /* 0x0000000104047890 */ /* 0x000fc8000fffe0ff */
[----:B------:R-:W-:Y:S01]  /*1240*/  VIADDMNMX R14, R14, R15, 0x8, PT ;  /* 0x000000080e0e7446 */ /* 0x000fe2000380010f */
[----:B------:R-:W-:-:S05]  /*1250*/  IMAD.MOV.U32 R15, RZ, RZ, -0x1 ;  /* 0xffffffffff0f7424 */ /* 0x000fca00078e00ff */
[----:B------:R-:W-:Y:S02]  /*1260*/  SHF.L.U32 R14, R15, R14, RZ ;  /* 0x0000000e0f0e7219 */ /* 0x000fe400000006ff */
[----:B-----5:R-:W-:-:S04]  /*1270*/  SHF.R.U32.HI R15, RZ, UR14, R17 ;  /* 0x0000000eff0f7c19 */ /* 0x020fc80008011611 */
[----:B------:R-:W-:-:S04]  /*1280*/  LOP3.LUT R15, R15, R14, RZ, 0x30, !PT ;  /* 0x0000000e0f0f7212 */ /* 0x000fc800078e30ff */
[----:B------:R-:W-:-:S05]  /*1290*/  LEA R15, R15, UR15, 0x2 ;  /* 0x0000000f0f0f7c11 */ /* 0x000fca000f8e10ff */
[----:B------:R0:W-:Y:S02]  /*12a0*/  ATOMS.POPC.INC.32 RZ, [R15+URZ] ;  /* 0x000000000fff7f8c */ /* 0x0001e4000d8000ff */
[----:B0-----:R-:W-:-:S04]  /*12b0*/  SHF.R.U32.HI R15, RZ, UR14, R16 ;  /* 0x0000000eff0f7c19 */ /* 0x001fc80008011610 */
        /* <DEDUP_REMOVED lines=55> */
[----:B0-----:R-:W-:Y:S01]  /*1630*/  SHF.R.U32.HI R15, RZ, UR14, R29 ;  /* 0x0000000eff0f7c19 */ /* 0x001fe2000801161d */
[----:B------:R-:W-:-:S03]  /*1640*/  UIADD3 UR14, UPT, UPT, UR14, 0x8, URZ ;  /* 0x000000080e0e7890 */ /* 0x000fc6000fffe0ff */
[----:B------:R-:W-:Y:S01]  /*1650*/  LOP3.LUT R14, R15, R14, RZ, 0x30, !PT ;  /* 0x0000000e0f0e7212 */ /* 0x000fe200078e30ff */
[----:B------:R-:W-:-:S03]  /*1660*/  UISETP.GE.AND UP1, UPT, UR14, UR17, UPT ;  /* 0x000000110e00728c */ /* 0x000fc6000bf26270 */
[----:B------:R-:W-:-:S05]  /*1670*/  LEA R14, R14, UR15, 0x2 ;  /* 0x0000000f0e0e7c11 */ /* 0x000fca000f8e10ff */
[----:B------:R2:W-:Y:S01]  /*1680*/  ATOMS.POPC.INC.32 RZ, [R14+URZ] ;  /* 0x000000000eff7f8c */ /* 0x0005e2000d8000ff */
[----:B------:R-:W-:Y:S05]  /*1690*/  BRA.U !UP1, `(.L_x_147) ;  /* 0xfffffff909d87547 */ /* 0x000fea000b83ffff */
.L_x_146:
[----:B------:R-:W-:Y:S05]  /*16a0*/  BRA.U !UP0, `(.L_x_148) ;  /* 0xfffffff508307547 */ /* 0x000fea000b83ffff */
.L_x_143:
[----:B------:R-:W-:Y:S01]  /*16b0*/  BAR.SYNC.DEFER_BLOCKING 0x0 ;  /* 0x0000000000007b1d */ /* 0x000fe20000010000 */
[----:B------:R-:W-:-:S05]  /*16c0*/  ISETP.NE.AND P0, PT, R28, RZ, PT ;  /* 0x000000ff1c00720c */ /* 0x000fca0003f05270 */
[----:B------:R-:W-:Y:S08]  /*16d0*/  BSSY.RECONVERGENT B0, `(.L_x_149) ;  /* 0x000016e000007945 */ /* 0x000ff00003800200 */
[----:B------:R-:W-:Y:S05]  /*16e0*/  @P0 BRA `(.L_x_150) ;  /* 0x0000001400b00947 */ /* 0x000fea0003800000 */
[----:B012345:R-:W0:Y:S01]  /*16f0*/  LDC.64 R2, c[0x0][0x398] ;  /* 0x0000e600ff027b82 */ /* 0x03fe220000000a00 */
[----:B------:R-:W-:Y:S01]  /*1700*/  IMAD.MOV.U32 R7, RZ, RZ, RZ ;  /* 0x000000ffff077224 */ /* 0x000fe200078e00ff */
[----:B0-----:R-:W-:-:S04]  /*1710*/  IADD3 R2, PT, PT, R3, 0x7, -R2 ;  /* 0x0000000703027810 */ /* 0x001fc80007ffe802 */
[----:B------:R-:W-:-:S04]  /*1720*/  SHF.R.S32.HI R3, RZ, 0x1f, R2 ;  /* 0x0000001fff037819 */ /* 0x000fc80000011402 */
[----:B------:R-:W-:-:S04]  /*1730*/  LEA.HI R0, R3, R2, RZ, 0x3 ;  /* 0x0000000203007211 */ /* 0x000fc800078f18ff */
[----:B------:R-:W-:-:S04]  /*1740*/  SHF.R.S32.HI R0, RZ, 0x3, R0 ;  /* 0x00000003ff007819 */ /* 0x000fc80000011400 */
[C---:B------:R-:W-:Y:S01]  /*1750*/  LOP3.LUT R9, R0.reuse, 0xffffff8, RZ, 0xc0, !PT ;  /* 0x0ffffff800097812 */ /* 0x040fe200078ec0ff */
[----:B------:R-:W-:-:S05]  /*1760*/  VIADD R8, R0, 0xffffffff ;  /* 0xffffffff00087836 */ /* 0x000fca0000000000 */
[----:B------:R-:W-:-:S13]  /*1770*/  ISETP.GE.U32.AND P0, PT, R8, 0x7, PT ;  /* 0x000000070800780c */ /* 0x000fda0003f06070 */
[----:B------:R-:W-:Y:S05]  /*1780*/  @!P0 BRA `(.L_x_151) ;  /* 0x00000004006c8947 */ /* 0x000fea0003800000 */
[----:B------:R-:W0:Y:S01]  /*1790*/  LDC.64 R2, c[0x0][0x380] ;  /* 0x0000e000ff027b82 */ /* 0x000e220000000a00 */
[----:B------:R-:W-:-:S07]  /*17a0*/  HFMA2 R11, -RZ, RZ, 0, 0 ;  /* 0x00000000ff0b7431 */ /* 0x000fce00000001ff */
.L_x_168:
[----:B------:R-:W-:Y:S01]  /*17b0*/  IMAD R29, R11, 0x400, R27 ;  /* 0x000004000b1d7824 */ /* 0x000fe200078e021b */
[----:B------:R-:W-:Y:S04]  /*17c0*/  BSSY.RECONVERGENT B1, `(.L_x_152) ;  /* 0x000000a000017945 */ /* 0x000fe80003800200 */
[----:B01234-:R-:W1:Y:S04]  /*17d0*/  LDS R4, [R29] ;  /* 0x000000001d047984 */ /* 0x01fe680000000800 */
[----:B------:R2:W3:Y:S04]  /*17e0*/  LDS R17, [R29+0x400] ;  /* 0x000400001d117984 */ /* 0x0004e80000000800 */
[----:B------:R2:W4:Y:S01]  /*17f0*/  LDS R15, [R29+0x800] ;  /* 0x000800001d0f7984 */ /* 0x0005220000000800 */
[----:B-1----:R-:W-:-:S13]  /*1800*/  ISETP.NE.AND P0, PT, R4, RZ, PT ;  /* 0x000000ff0400720c */ /* 0x002fda0003f05270 */
[----:B--234-:R-:W-:Y:S05]  /*1810*/  @!P0 BRA `(.L_x_153) ;  /* 0x0000000000108947 */ /* 0x01cfea0003800000 */
[----:B------:R-:W-:Y:S02]  /*1820*/  IMAD R7, R11, 0x100, R18 ;  /* 0x000001000b077824 */ /* 0x000fe400078e0212 */
[----:B------:R-:W-:Y:S02]  /*1830*/  IMAD.MOV.U32 R5, RZ, RZ, RZ ;  /* 0x000000ffff057224 */ /* 0x000fe400078e00ff */
[----:B0-----:R-:W-:-:S05]  /*1840*/  IMAD.WIDE.U32 R6, R7, 0x8, R2 ;  /* 0x0000000807067825 */ /* 0x001fca00078e0002 */
[----:B------:R1:W-:Y:S02]  /*1850*/  REDG.E.ADD.64.STRONG.GPU desc[UR18][R6.64], R4 ;  /* 0x000000040600798e */ /* 0x0003e4000c12e512 */
.L_x_153:
[----:B------:R-:W-:Y:S05]  /*1860*/  BSYNC.RECONVERGENT B1 ;  /* 0x0000000000017941 */ /* 0x000fea0003800200 */
.L_x_152:
[----:B------:R-:W2:Y:S01]  /*1870*/  LDS R10, [R29+0xc00] ;  /* 0x000c00001d0a7984 */ /* 0x000ea20000000800 */
[----:B------:R-:W-:Y:S01]  /*1880*/  ISETP.NE.AND P6, PT, R17, RZ, PT ;  /* 0x000000ff1100720c */ /* 0x000fe20003fc5270 */
[----:B------:R-:W-:Y:S01]  /*1890*/  BSSY.RECONVERGENT B1, `(.L_x_154) ;  /* 0x0000012000017945 */ /* 0x000fe20003800200 */
[----:B------:R-:W-:Y:S01]  /*18a0*/  ISETP.NE.AND P0, PT, R15, RZ, PT ;  /* 0x000000ff0f00720c */ /* 0x000fe20003f05270 */
[----:B------:R-:W3:Y:S04]  /*18b0*/  LDS R12, [R29+0x1000] ;  /* 0x001000001d0c7984 */ /* 0x000ee80000000800 */
[----:B------:R-:W4:Y:S04]  /*18c0*/  LDS R14, [R29+0x1400] ;  /* 0x001400001d0e7984 */ /* 0x000f280000000800 */
[----:B------:R-:W5:Y:S04]  /*18d0*/  LDS R16, [R29+0x1800] ;  /* 0x001800001d107984 */ /* 0x000f680000000800 */
[----:B------:R-:W0:Y:S01]  /*18e0*/  LDS R13, [R29+0x1c00] ;  /* 0x001c00001d0d7984 */ /* 0x000e220000000800 */
[----:B--2---:R-:W-:-:S02]  /*18f0*/  ISETP.NE.AND P1, PT, R10, RZ, PT ;  /* 0x000000ff0a00720c */ /* 0x004fc40003f25270 */
[----:B---3--:R-:W-:Y:S02]  /*1900*/  ISETP.NE.AND P2, PT, R12, RZ, PT ;  /* 0x000000ff0c00720c */ /* 0x008fe40003f45270 */
[----:B----4-:R-:W-:Y:S02]  /*1910*/  ISETP.NE.AND P3, PT, R14, RZ, PT ;  /* 0x000000ff0e00720c */ /* 0x010fe40003f65270 */
[----:B-----5:R-:W-:Y:S02]  /*1920*/  ISETP.NE.AND P4, PT, R16, RZ, PT ;  /* 0x000000ff1000720c */ /* 0x020fe40003f85270 */
[----:B0-----:R-:W-:Y:S01]  /*1930*/  ISETP.NE.AND P5, PT, R13, RZ, PT ;  /* 0x000000ff0d00720c */ /* 0x001fe20003fa5270 */
[----:B------:R-:W-:-:S12]  /*1940*/  @!P6 BRA `(.L_x_155) ;  /* 0x000000000018e947 */ /* 0x000fd80003800000 */
[----:B-1----:R-:W-:Y:S01]  /*1950*/  IMAD R7, R11, 0x100, R18 ;  /* 0x000001000b077824 */ /* 0x002fe200078e0212 */
[----:B------:R-:W-:Y:S01]  /*1960*/  MOV R5, RZ ;  /* 0x000000ff00057202 */ /* 0x000fe20000000f00 */
[----:B------:R-:W-:Y:S02]  /*1970*/  IMAD.MOV.U32 R4, RZ, RZ, R17 ;  /* 0x000000ffff047224 */ /* 0x000fe400078e0011 */
[----:B------:R-:W-:-:S04]  /*1980*/  VIADD R7, R7, 0x100 ;  /* 0x0000010007077836 */ /* 0x000fc80000000000 */
[----:B------:R-:W-:-:S05]  /*1990*/  IMAD.WIDE.U32 R6, R7, 0x8, R2 ;  /* 0x0000000807067825 */ /* 0x000fca00078e0002 */
[----:B------:R0:W-:Y:S02]  /*19a0*/  REDG.E.ADD.64.STRONG.GPU desc[UR18][R6.64], R4 ;  /* 0x000000040600798e */ /* 0x0001e4000c12e512 */
.L_x_155:
[----:B------:R-:W-:Y:S05]  /*19b0*/  BSYNC.RECONVERGENT B1 ;  /* 0x0000000000017941 */ /* 0x000fea0003800200 */
.L_x_154:
[----:B------:R-:W-:Y:S04]  /*19c0*/  BSSY.RECONVERGENT B1, `(.L_x_156) ;  /* 0x0000008000017945 */ /* 0x000fe80003800200 */
[----:B------:R-:W-:Y:S05]  /*19d0*/  @!P0 BRA `(.L_x_157) ;  /* 0x0000000000188947 */ /* 0x000fea0003800000 */
[----:B01----:R-:W-:Y:S02]  /*19e0*/  IMAD R5, R11, 0x100, R18 ;  /* 0x000001000b057824 */ /* 0x003fe400078e0212 */
[----:B------:R-:W-:Y:S02]  /*19f0*/  IMAD.MOV.U32 R6, RZ, RZ, R15 ;  /* 0x000000ffff067224 */ /* 0x000fe400078e000f */
[----:B------:R-:W-:Y:S02]  /*1a00*/  VIADD R5, R5, 0x200 ;  /* 0x0000020005057836 */ /* 0x000fe40000000000 */
[----:B------:R-:W-:Y:S02]  /*1a10*/  IMAD.MOV.U32 R7, RZ, RZ, RZ ;  /* 0x000000ffff077224 */ /* 0x000fe400078e00ff */
[----:B------:R-:W-:-:S05]  /*1a20*/  IMAD.WIDE.U32 R4, R5, 0x8, R2 ;  /* 0x0000000805047825 */ /* 0x000fca00078e0002 */
[----:B------:R2:W-:Y:S02]  /*1a30*/  REDG.E.ADD.64.STRONG.GPU desc[UR18][R4.64], R6 ;  /* 0x000000060400798e */ /* 0x0005e4000c12e512 */
.L_x_157:
[----:B------:R-:W-:Y:S05]  /*1a40*/  BSYNC.RECONVERGENT B1 ;  /* 0x0000000000017941 */ /* 0x000fea0003800200 */
.L_x_156:
[----:B------:R-:W-:Y:S04]  /*1a50*/  BSSY.RECONVERGENT B1, `(.L_x_158) ;  /* 0x0000008000017945 */ /* 0x000fe80003800200 */
[----:B------:R-:W-:Y:S05]  /*1a60*/  @!P1 BRA `(.L_x_159) ;  /* 0x0000000000189947 */ /* 0x000fea0003800000 */
[----:B012---:R-:W-:Y:S01]  /*1a70*/  IMAD R5, R11, 0x100, R18 ;  /* 0x000001000b057824 */ /* 0x007fe200078e0212 */
[----:B------:R-:W-:Y:S01]  /*1a80*/  MOV R6, R10 ;  /* 0x0000000a00067202 */ /* 0x000fe20000000f00 */
[----:B------:R-:W-:Y:S02]  /*1a90*/  IMAD.MOV.U32 R7, RZ, RZ, RZ ;  /* 0x000000ffff077224 */ /* 0x000fe400078e00ff */
[----:B------:R-:W-:-:S04]  /*1aa0*/  VIADD R5, R5, 0x300 ;  /* 0x0000030005057836 */ /* 0x000fc80000000000 */
[----:B------:R-:W-:-:S05]  /*1ab0*/  IMAD.WIDE.U32 R4, R5, 0x8, R2 ;  /* 0x0000000805047825 */ /* 0x000fca00078e0002 */
[----:B------:R3:W-:Y:S02]  /*1ac0*/  REDG.E.ADD.64.STRONG.GPU desc[UR18][R4.64], R6 ;  /* 0x000000060400798e */ /* 0x0007e4000c12e512 */
.L_x_159:
[----:B------:R-:W-:Y:S05]  /*1ad0*/  BSYNC.RECONVERGENT B1 ;  /* 0x0000000000017941 */ /* 0x000fea0003800200 */
.L_x_158:
[----:B------:R-:W-:Y:S04]  /*1ae0*/  BSSY.RECONVERGENT B1, `(.L_x_160) ;  /* 0x0000008000017945 */ /* 0x000fe80003800200 */
[----:B------:R-:W-:Y:S05]  /*1af0*/  @!P2 BRA `(.L_x_161) ;  /* 0x000000000018a947 */ /* 0x000fea0003800000 */
[----:B0123--:R-:W-:Y:S02]  /*1b00*/  IMAD R5, R11, 0x100, R18 ;  /* 0x000001000b057824 */ /* 0x00ffe400078e0212 */
[----:B------:R-:W-:Y:S02]  /*1b10*/  IMAD.MOV.U32 R6, RZ, RZ, R12 ;  /* 0x000000ffff067224 */ /* 0x000fe400078e000c */
[----:B------:R-:W-:Y:S02]  /*1b20*/  VIADD R5, R5, 0x400 ;  /* 0x0000040005057836 */ /* 0x000fe40000000000 */
[----:B------:R-:W-:Y:S02]  /*1b30*/  IMAD.MOV.U32 R7, RZ, RZ, RZ ;  /* 0x000000ffff077224 */ /* 0x000fe400078e00ff */
[----:B------:R-:W-:-:S05]  /*1b40*/  IMAD.WIDE.U32 R4, R5, 0x8, R2 ;  /* 0x0000000805047825 */ /* 0x000fca00078e0002 */
[----:B------:R4:W-:Y:S02]  /*1b50*/  REDG.E.ADD.64.STRONG.GPU desc[UR18][R4.64], R6 ;  /* 0x000000060400798e */ /* 0x0009e4000c12e512 */
.L_x_161:
[----:B------:R-:W-:Y:S05]  /*1b60*/  BSYNC.RECONVERGENT B1 ;  /* 0x0000000000017941 */ /* 0x000fea0003800200 */
.L_x_160:
[----:B------:R-:W-:Y:S04]  /*1b70*/  BSSY.RECONVERGENT B1, `(.L_x_162) ;  /* 0x0000007000017945 */ /* 0x000fe80003800200 */
[----:B------:R-:W-:Y:S05]  /*1b80*/  @!P3 BRA `(.L_x_163) ;  /* 0x000000000014b947 */ /* 0x000fea0003800000 */
[----:B01234-:R-:W-:Y:S02]  /*1b90*/  IMAD R5, R11, 0x100, R18 ;  /* 0x000001000b057824 */ /* 0x01ffe400078e0212 */
[----:B------:R-:W-:-:S03]  /*1ba0*/  IMAD.MOV.U32 R15, RZ, RZ, RZ ;  /* 0x000000ffff0f7224 */ /* 0x000fc600078e00ff */
[----:B------:R-:W-:-:S05]  /*1bb0*/  IADD3 R5, PT, PT, R5, 0x500, RZ ;  /* 0x0000050005057810 */ /* 0x000fca0007ffe0ff */
[----:B------:R-:W-:-:S05]  /*1bc0*/  IMAD.WIDE.U32 R4, R5, 0x8, R2 ;  /* 0x0000000805047825 */ /* 0x000fca00078e0002 */
[----:B------:R0:W-:Y:S02]  /*1bd0*/  REDG.E.ADD.64.STRONG.GPU desc[UR18][R4.64], R14 ;  /* 0x0000000e0400798e */ /* 0x0001e4000c12e512 */
.L_x_163:
[----:B------:R-:W-:Y:S05]  /*1be0*/  BSYNC.RECONVERGENT B1 ;  /* 0x0000000000017941 */ /* 0x000fea0003800200 */
.L_x_162:
[----:B------:R-:W-:Y:S04]  /*1bf0*/  BSSY.RECONVERGENT B1, `(.L_x_164) ;  /* 0x0000007000017945 */ /* 0x000fe80003800200 */
[----:B------:R-:W-:Y:S05]  /*1c00*/  @!P4 BRA `(.L_x_165) ;  /* 0x000000000014c947 */ /* 0x000fea0003800000 */
[----:B01234-:R-:W-:Y:S02]  /*1c10*/  IMAD R5, R11, 0x100, R18 ;  /* 0x000001000b057824 */ /* 0x01ffe400078e0212 */
[----:B------:R-:W-:Y:S02]  /*1c20*/  IMAD.MOV.U32 R17, RZ, RZ, RZ ;  /* 0x000000ffff117224 */ /* 0x000fe400078e00ff */
[----:B------:R-:W-:-:S04]  /*1c30*/  VIADD R5, R5, 0x600 ;  /* 0x0000060005057836 */ /* 0x000fc80000000000 */
[----:B------:R-:W-:-:S05]  /*1c40*/  IMAD.WIDE.U32 R4, R5, 0x8, R2 ;  /* 0x0000000805047825 */ /* 0x000fca00078e0002 */
[----:B------:R0:W-:Y:S02]  /*1c50*/  REDG.E.ADD.64.STRONG.GPU desc[UR18][R4.64], R16 ;  /* 0x000000100400798e */ /* 0x0001e4000c12e512 */
.L_x_165:
[----:B------:R-:W-:Y:S05]  /*1c60*/  BSYNC.RECONVERGENT B1 ;  /* 0x0000000000017941 */ /* 0x000fea0003800200 */
.L_x_164:
[----:B------:R-:W-:Y:S04]  /*1c70*/  BSSY.RECONVERGENT B1, `(.L_x_166) ;  /* 0x0000008000017945 */ /* 0x000fe80003800200 */
[----:B------:R-:W-:Y:S05]  /*1c80*/  @!P5 BRA `(.L_x_167) ;  /* 0x000000000018d947 */ /* 0x000fea0003800000 */
[----:B01234-:R-:W-:Y:S01]  /*1c90*/  IMAD R5, R11, 0x100, R18 ;  /* 0x000001000b057824 */ /* 0x01ffe200078e0212 */
[----:B------:R-:W-:Y:S01]  /*1ca0*/  MOV R6, R13 ;  /* 0x0000000d00067202 */ /* 0x000fe20000000f00 */
[----:B------:R-:W-:Y:S02]  /*1cb0*/  IMAD.MOV.U32 R7, RZ, RZ, RZ ;  /* 0x000000ffff077224 */ /* 0x000fe400078e00ff */
[----:B------:R-:W-:-:S04]  /*1cc0*/  VIADD R5, R5, 0x700 ;  /* 0x0000070005057836 */ /* 0x000fc80000000000 */
[----:B------:R-:W-:-:S05]  /*1cd0*/  IMAD.WIDE.U32 R4, R5, 0x8, R2 ;  /* 0x0000000805047825 */ /* 0x000fca00078e0002 */
[----:B------:R0:W-:Y:S02]  /*1ce0*/  REDG.E.ADD.64.STRONG.GPU desc[UR18][R4.64], R6 ;  /* 0x000000060400798e */ /* 0x0001e4000c12e512 */
.L_x_167:
[----:B------:R-:W-:Y:S05]  /*1cf0*/  BSYNC.RECONVERGENT B1 ;  /* 0x0000000000017941 */ /* 0x000fea0003800200 */
.L_x_166:
[----:B------:R-:W-:-:S05]  /*1d00*/  VIADD R11, R11, 0x8 ;  /* 0x000000080b0b7836 */ /* 0x000fca0000000000 */
[----:B------:R-:W-:-:S13]  /*1d10*/  ISETP.NE.AND P0, PT, R11, R9, PT ;  /* 0x000000090b00720c */ /* 0x000fda0003f05270 */
[----:B------:R-:W-:Y:S05]  /*1d20*/  @P0 BRA `(.L_x_168) ;  /* 0xfffffff800a00947 */ /* 0x000fea000383ffff */
[----:B01234-:R-:W-:-:S07]  /*1d30*/  IMAD.MOV.U32 R7, RZ, RZ, R9 ;  /* 0x000000ffff077224 */ /* 0x01ffce00078e0009 */
.L_x_151:
[----:B------:R-:W-:Y:S01]  /*1d40*/  UISETP.NE.AND UP0, UPT, UR20, URZ, UPT ;  /* 0x000000ff1400728c */ /* 0x000fe2000bf05270 */
[----:B------:R-:W-:Y:S01]  /*1d50*/  IMAD.U32 R2, RZ, RZ, UR9 ;  /* 0x00000009ff027e24 */ /* 0x000fe2000f8e00ff */
[----:B------:R-:W-:Y:S01]  /*1d60*/  LOP3.LUT R11, R0, 0x1, RZ, 0xc0, !PT ;  /* 0x00000001000b7812 */ /* 0x000fe200078ec0ff */
[----:B------:R-:W-:-:S03]  /*1d70*/  IMAD.U32 R10, RZ, RZ, UR20 ;  /* 0x00000014ff0a7e24 */ /* 0x000fc6000f8e00ff */
[----:B------:R-:W-:Y:S01]  /*1d80*/  IADD3 R0, PT, PT, R2, -0x1, RZ ;  /* 0xffffffff02007810 */ /* 0x000fe20007ffe0ff */
[----:B------:R-:W-:Y:S02]  /*1d90*/  VIADD R10, R10, 0xffffffff ;  /* 0xffffffff0a0a7836 */ /* 0x000fe40000000000 */
[----:B------:R-:W-:Y:S05]  /*1da0*/  BRA.U !UP0, `(.L_x_169) ;  /* 0x00000005086c7547 */ /* 0x000fea000b800000 */
[----:B------:R-:W-:-:S13]  /*1db0*/  ISETP.GE.U32.AND P0, PT, R10, 0x3, PT ;  /* 0x000000030a00780c */ /* 0x000fda0003f06070 */
[----:B------:R-:W-:Y:S05]  /*1dc0*/  @!P0 BRA `(.L_x_170) ;  /* 0x0000000000bc8947 */ /* 0x000fea0003800000 */
[----:B------:R-:W-:Y:S01]  /*1dd0*/  IMAD R2, R7, 0x400, R27 ;  /* 0x0000040007027824 */ /* 0x000fe200078e021b */
[----:B------:R-:W-:Y:S04]  /*1de0*/  BSSY.RECONVERGENT B1, `(.L_x_171) ;  /* 0x0000010000017945 */ /* 0x000fe80003800200 */
[----:B------:R-:W0:Y:S04]  /*1df0*/  LDS R13, [R2] ;  /* 0x00000000020d7984 */ /* 0x000e280000000800 */
[----:B------:R-:W1:Y:S04]  /*1e00*/  LDS R14, [R2+0x400] ;  /* 0x00040000020e7984 */ /* 0x000e680000000800 */
[----:B------:R-:W2:Y:S04]  /*1e10*/  LDS R6, [R2+0x800] ;  /* 0x0008000002067984 */ /* 0x000ea80000000800 */
[----:B------:R-:W3:Y:S01]  /*1e20*/  LDS R12, [R2+0xc00] ;  /* 0x000c0000020c7984 */ /* 0x000ee20000000800 */
[----:B0-----:R-:W-:-:S02]  /*1e30*/  ISETP.NE.AND P0, PT, R13, RZ, PT ;  /* 0x000000ff0d00720c */ /* 0x001fc40003f05270 */
[----:B-1----:R-:W-:Y:S02]  /*1e40*/  ISETP.NE.AND P1, PT, R14, RZ, PT ;  /* 0x000000ff0e00720c */ /* 0x002fe40003f25270 */
[----:B--2---:R-:W-:Y:S02]  /*1e50*/  ISETP.NE.AND P2, PT, R6, RZ, PT ;  /* 0x000000ff0600720c */ /* 0x004fe40003f45270 */
[----:B---3--:R-:W-:-:S07]  /*1e60*/  ISETP.NE.AND P3, PT, R12, RZ, PT ;  /* 0x000000ff0c00720c */ /* 0x008fce0003f65270 */
[----:B------:R-:W-:Y:S06]  /*1e70*/  @!P0 BRA `(.L_x_172) ;  /* 0x0000000000188947 */ /* 0x000fec0003800000 */
[----:B------:R-:W0:Y:S01]  /*1e80*/  LDC.64 R4, c[0x0][0x380] ;  /* 0x0000e000ff047b82 */ /* 0x000e220000000a00 */
[----:B------:R-:W-:Y:S02]  /*1e90*/  IMAD R3, R7, 0x100, R18 ;  /* 0x0000010007037824 */ /* 0x000fe400078e0212 */
[----:B------:R-:W-:Y:S02]  /*1ea0*/  IMAD.MOV.U32 R2, RZ, RZ, R13 ;  /* 0x000000ffff027224 */ /* 0x000fe400078e000d */
[----:B0-----:R-:W-:-:S04]  /*1eb0*/  IMAD.WIDE.U32 R4, R3, 0x8, R4 ;  /* 0x0000000803047825 */ /* 0x001fc800078e0004 */
[----:B------:R-:W-:-:S05]  /*1ec0*/  IMAD.MOV.U32 R3, RZ, RZ, RZ ;  /* 0x000000ffff037224 */ /* 0x000fca00078e00ff */
[----:B------:R0:W-:Y:S02]  /*1ed0*/  REDG.E.ADD.64.STRONG.GPU desc[UR18][R4.64], R2 ;  /* 0x000000020400798e */ /* 0x0001e4000c12e512 */
.L_x_172:
[----:B------:R-:W-:Y:S05]  /*1ee0*/  BSYNC.RECONVERGENT B1 ;  /* 0x0000000000017941 */ /* 0x000fea0003800200 */
.L_x_171:
[----:B------:R-:W-:Y:S04]  /*1ef0*/  BSSY.RECONVERGENT B1, `(.L_x_173) ;  /* 0x0000008000017945 */ /* 0x000fe80003800200 */
[----:B------:R-:W-:Y:S05]  /*1f00*/  @!P1 BRA `(.L_x_174) ;  /* 0x0000000000189947 */ /* 0x000fea0003800000 */
[----:B0-----:R-:W0:Y:S01]  /*1f10*/  LDC.64 R2, c[0x0][0x380] ;  /* 0x0000e000ff027b82 */ /* 0x001e220000000a00 */
[----:B------:R-:W-:Y:S02]  /*1f20*/  IMAD R5, R7, 0x100, R18 ;  /* 0x0000010007057824 */ /* 0x000fe400078e0212 */
[----:B------:R-:W-:Y:S02]  /*1f30*/  HFMA2 R15, -RZ, RZ, 0, 0 ;  /* 0x00000000ff0f7431 */ /* 0x000fe400000001ff */
[----:B------:R-:W-:-:S04]  /*1f40*/  VIADD R5, R5, 0x100 ;  /* 0x0000010005057836 */ /* 0x000fc80000000000 */
[----:B0-----:R-:W-:-:S05]  /*1f50*/  IMAD.WIDE.U32 R2, R5, 0x8, R2 ;  /* 0x0000000805027825 */ /* 0x001fca00078e0002 */
[----:B------:R1:W-:Y:S02]  /*1f60*/  REDG.E.ADD.64.STRONG.GPU desc[UR18][R2.64], R14 ;  /* 0x0000000e0200798e */ /* 0x0003e4000c12e512 */
.L_x_174:
[----:B------:R-:W-:Y:S05]  /*1f70*/  BSYNC.RECONVERGENT B1 ;  /* 0x0000000000017941 */ /* 0x000fea0003800200 */
.L_x_173:
[----:B------:R-:W-:Y:S04]  /*1f80*/  BSSY.RECONVERGENT B1, `(.L_x_175) ;  /* 0x0000009000017945 */ /* 0x000fe80003800200 */
[----:B------:R-:W-:Y:S05]  /*1f90*/  @!P2 BRA `(.L_x_176) ;  /* 0x00000000001ca947 */ /* 0x000fea0003800000 */
[----:B01----:R-:W0:Y:S01]  /*1fa0*/  LDC.64 R2, c[0x0][0x380] ;  /* 0x0000e000ff027b82 */ /* 0x003e220000000a00 */
[----:B------:R-:W-:Y:S02]  /*1fb0*/  IMAD R5, R7, 0x100, R18 ;  /* 0x0000010007057824 */ /* 0x000fe400078e0212 */
[----:B------:R-:W-:Y:S02]  /*1fc0*/  IMAD.MOV.U32 R4, RZ, RZ, R6 ;  /* 0x000000ffff047224 */ /* 0x000fe400078e0006 */
[----:B------:R-:W-:-:S04]  /*1fd0*/  VIADD R5, R5, 0x200 ;  /* 0x0000020005057836 */ /* 0x000fc80000000000 */
[----:B0-----:R-:W-:-:S04]  /*1fe0*/  IMAD.WIDE.U32 R2, R5, 0x8, R2 ;  /* 0x0000000805027825 */ /* 0x001fc800078e0002 */
[----:B------:R-:W-:-:S05]  /*1ff0*/  IMAD.MOV.U32 R5, RZ, RZ, RZ ;  /* 0x000000ffff057224 */ /* 0x000fca00078e00ff */
[----:B------:R2:W-:Y:S02]  /*2000*/  REDG.E.ADD.64.STRONG.GPU desc[UR18][R2.64], R4 ;  /* 0x000000040200798e */ /* 0x0005e4000c12e512 */
.L_x_176:
[----:B------:R-:W-:Y:S05]  /*2010*/  BSYNC.RECONVERGENT B1 ;  /* 0x0000000000017941 */ /* 0x000fea0003800200 */
.L_x_175:
[----:B------:R-:W-:Y:S04]  /*2020*/  BSSY.RECONVERGENT B1, `(.L_x_177) ;  /* 0x0000008000017945 */ /* 0x000fe80003800200 */
[----:B------:R-:W-:Y:S05]  /*2030*/  @!P3 BRA `(.L_x_178) ;  /* 0x000000000018b947 */ /* 0x000fea0003800000 */
[----:B012---:R-:W0:Y:S01]  /*2040*/  LDC.64 R2, c[0x0][0x380] ;  /* 0x0000e000ff027b82 */ /* 0x007e220000000a00 */
[----:B------:R-:W-:Y:S01]  /*2050*/  IMAD R5, R7, 0x100, R18 ;  /* 0x0000010007057824 */ /* 0x000fe200078e0212 */
[----:B------:R-:W-:-:S03]  /*2060*/  MOV R13, RZ ;  /* 0x000000ff000d7202 */ /* 0x000fc60000000f00 */
[----:B------:R-:W-:-:S04]  /*2070*/  VIADD R5, R5, 0x300 ;  /* 0x0000030005057836 */ /* 0x000fc80000000000 */
[----:B0-----:R-:W-:-:S05]  /*2080*/  IMAD.WIDE.U32 R2, R5, 0x8, R2 ;  /* 0x0000000805027825 */ /* 0x001fca00078e0002 */
[----:B------:R3:W-:Y:S02]  /*2090*/  REDG.E.ADD.64.STRONG.GPU desc[UR18][R2.64], R12 ;  /* 0x0000000c0200798e */ /* 0x0007e4000c12e512 */
.L_x_178:
[----:B------:R-:W-:Y:S05]  /*20a0*/  BSYNC.RECONVERGENT B1 ;  /* 0x0000000000017941 */ /* 0x000fea0003800200 */
.L_x_177:
[----:B------:R-:W-:-:S07]  /*20b0*/  VIADD R7, R7, 0x4 ;  /* 0x0000000407077836 */ /* 0x000fce0000000000 */
.L_x_170:
[----:B------:R-:W-:Y:S01]  /*20c0*/  UISETP.NE.AND UP0, UPT, UR9, URZ, UPT ;  /* 0x000000ff0900728c */ /* 0x000fe2000bf05270 */
[----:B------:R-:W-:Y:S08]  /*20d0*/  BSSY.RECONVERGENT B1, `(.L_x_169) ;  /* 0x0000028000017945 */ /* 0x000ff00003800200 */
[----:B------:R-:W-:Y:S05]  /*20e0*/  BRA.U !UP0, `(.L_x_179) ;  /* 0x0000000108987547 */ /* 0x000fea000b800000 */
[----:B------:R-:W-:-:S13]  /*20f0*/  ISETP.NE.AND P0, PT, R0, RZ, PT ;  /* 0x000000ff0000720c */ /* 0x000fda0003f05270 */
[----:B------:R-:W-:Y:S05]  /*2100*/  @!P0 BRA `(.L_x_180) ;  /* 0x0000000000608947 */ /* 0x000fea0003800000 */
[----:B0123--:R-:W-:Y:S01]  /*2110*/  IMAD R2, R7, 0x400, R27 ;  /* 0x0000040007027824 */ /* 0x00ffe200078e021b */
[----:B------:R-:W-:Y:S04]  /*2120*/  BSSY.RECONVERGENT B2, `(.L_x_181) ;  /* 0x000000b000027945 */ /* 0x000fe80003800200 */
[----:B------:R-:W0:Y:S04]  /*2130*/  LDS R4, [R2] ;  /* 0x0000000002047984 */ /* 0x000e280000000800 */
[----:B------:R-:W1:Y:S01]  /*2140*/  LDS R6, [R2+0x400] ;  /* 0x0004000002067984 */ /* 0x000e620000000800 */
[----:B0-----:R-:W-:-:S02]  /*2150*/  ISETP.NE.AND P0, PT, R4, RZ, PT ;  /* 0x000000ff0400720c */ /* 0x001fc40003f05270 */
[----:B-1----:R-:W-:-:S11]  /*2160*/  ISETP.NE.AND P1, PT, R6, RZ, PT ;  /* 0x000000ff0600720c */ /* 0x002fd60003f25270 */
[----:B------:R-:W-:Y:S05]  /*2170*/  @!P0 BRA `(.L_x_182) ;  /* 0x0000000000148947 */ /* 0x000fea0003800000 */
[----:B------:R-:W0:Y:S01]  /*2180*/  LDC.64 R2, c[0x0][0x380] ;  /* 0x0000e000ff027b82 */ /* 0x000e220000000a00 */
[----:B------:R-:W-:-:S04]  /*2190*/  IMAD R5, R7, 0x100, R18 ;  /* 0x0000010007057824 */ /* 0x000fc800078e0212 */
[----:B0-----:R-:W-:-:S04]  /*21a0*/  IMAD.WIDE.U32 R2, R5, 0x8, R2 ;  /* 0x0000000805027825 */ /* 0x001fc800078e0002 */
[----:B------:R-:W-:-:S05]  /*21b0*/  IMAD.MOV.U32 R5, RZ, RZ, RZ ;  /* 0x000000ffff057224 */ /* 0x000fca00078e00ff */
[----:B------:R0:W-:Y:S02]  /*21c0*/  REDG.E.ADD.64.STRONG.GPU desc[UR18][R2.64], R4 ;  /* 0x000000040200798e */ /* 0x0001e4000c12e512 */
.L_x_182:
[----:B------:R-:W-:Y:S05]  /*21d0*/  BSYNC.RECONVERGENT B2 ;  /* 0x0000000000027941 */ /* 0x000fea0003800200 */
.L_x_181:
[----:B------:R-:W-:Y:S04]  /*21e0*/  BSSY.RECONVERGENT B2, `(.L_x_183) ;  /* 0x0000009000027945 */ /* 0x000fe80003800200 */
[----:B------:R-:W-:Y:S05]  /*21f0*/  @!P1 BRA `(.L_x_184) ;  /* 0x00000000001c9947 */ /* 0x000fea0003800000 */
[----:B0-----:R-:W0:Y:S01]  /*2200*/  LDC.64 R2, c[0x0][0x380] ;  /* 0x0000e000ff027b82 */ /* 0x001e220000000a00 */
[----:B------:R-:W-:-:S05]  /*2210*/  IMAD R4, R7, 0x100, R18 ;  /* 0x0000010007047824 */ /* 0x000fca00078e0212 */
[----:B------:R-:W-:Y:S01]  /*2220*/  IADD3 R5, PT, PT, R4, 0x100, RZ ;  /* 0x0000010004057810 */ /* 0x000fe20007ffe0ff */
[----:B------:R-:W-:-:S04]  /*2230*/  IMAD.MOV.U32 R4, RZ, RZ, R6 ;  /* 0x000000ffff047224 */ /* 0x000fc800078e0006 */
[----:B0-----:R-:W-:-:S04]  /*2240*/  IMAD.WIDE.U32 R2, R5, 0x8, R2 ;  /* 0x0000000805027825 */ /* 0x001fc800078e0002 */
[----:B------:R-:W-:-:S05]  /*2250*/  IMAD.MOV.U32 R5, RZ, RZ, RZ ;  /* 0x000000ffff057224 */ /* 0x000fca00078e00ff */
[----:B------:R1:W-:Y:S02]  /*2260*/  REDG.E.ADD.64.STRONG.GPU desc[UR18][R2.64], R4 ;  /* 0x000000040200798e */ /* 0x0003e4000c12e512 */
.L_x_184:
[----:B------:R-:W-:Y:S05]  /*2270*/  BSYNC.RECONVERGENT B2 ;  /* 0x0000000000027941 */ /* 0x000fea0003800200 */
.L_x_183:
[----:B------:R-:W-:-:S07]  /*2280*/  VIADD R7, R7, 0x2 ;  /* 0x0000000207077836 */ /* 0x000fce0000000000 */
.L_x_180:
[----:B------:R-:W-:-:S13]  /*2290*/  ISETP.NE.AND P0, PT, R11, RZ, PT ;  /* 0x000000ff0b00720c */ /* 0x000fda0003f05270 */
[----:B------:R-:W-:Y:S05]  /*22a0*/  @!P0 BRA `(.L_x_179) ;  /* 0x0000000000288947 */ /* 0x000fea0003800000 */
[----:B0123--:R-:W-:-:S05]  /*22b0*/  IMAD R2, R7, 0x400, R27 ;  /* 0x0000040007027824 */ /* 0x00ffca00078e021b */
[----:B------:R-:W0:Y:S02]  /*22c0*/  LDS R6, [R2] ;  /* 0x0000000002067984 */ /* 0x000e240000000800 */
[----:B0-----:R-:W-:-:S13]  /*22d0*/  ISETP.NE.AND P0, PT, R6, RZ, PT ;  /* 0x000000ff0600720c */ /* 0x001fda0003f05270 */
[----:B------:R-:W-:Y:S05]  /*22e0*/  @!P0 BRA `(.L_x_179) ;  /* 0x0000000000188947 */ /* 0x000fea0003800000 */
[----:B------:R-:W0:Y:S01]  /*22f0*/  LDC.64 R2, c[0x0][0x380] ;  /* 0x0000e000ff027b82 */ /* 0x000e220000000a00 */
[----:B------:R-:W-:-:S04]  /*2300*/  IMAD R5, R7, 0x100, R18 ;  /* 0x0000010007057824 */ /* 0x000fc800078e0212 */
[----:B0-----:R-:W-:Y:S01]  /*2310*/  IMAD.WIDE.U32 R4, R5, 0x8, R2 ;  /* 0x0000000805047825 */ /* 0x001fe200078e0002 */
[----:B------:R-:W-:-:S03]  /*2320*/  MOV R2, R6 ;  /* 0x0000000600027202 */ /* 0x000fc60000000f00 */
[----:B------:R-:W-:-:S05]  /*2330*/  IMAD.MOV.U32 R3, RZ, RZ, RZ ;  /* 0x000000ffff037224 */ /* 0x000fca00078e00ff */
[----:B------:R4:W-:Y:S02]  /*2340*/  REDG.E.ADD.64.STRONG.GPU desc[UR18][R4.64], R2 ;  /* 0x000000020400798e */ /* 0x0009e4000c12e512 */
.L_x_179:
[----:B------:R-:W-:Y:S05]  /*2350*/  BSYNC.RECONVERGENT B1 ;  /* 0x0000000000017941 */ /* 0x000fea0003800200 */
.L_x_169:
[----:B------:R-:W-:-:S13]  /*2360*/  ISETP.GT.U32.AND P0, PT, R18, 0x7f, PT ;  /* 0x0000007f1200780c */ /* 0x000fda0003f04070 */
[----:B------:R-:W-:Y:S05]  /*2370*/  @P0 BRA `(.L_x_150) ;  /* 0x00000008008c0947 */ /* 0x000fea0003800000 */
[----:B------:R-:W-:Y:S01]  /*2380*/  ISETP.GE.U32.AND P0, PT, R8, 0x7, PT ;  /* 0x000000070800780c */ /* 0x000fe20003f06070 */
[----:B------:R-:W-:-:S12]  /*2390*/  IMAD.MOV.U32 R7, RZ, RZ, RZ ;  /* 0x000000ffff077224 */ /* 0x000fd800078e00ff */
[----:B------:R-:W-:Y:S05]  /*23a0*/  @!P0 BRA `(.L_x_185) ;  /* 0x0000000400148947 */ /* 0x000fea0003800000 */
[----:B01234-:R-:W0:Y:S01]  /*23b0*/  LDC.64 R2, c[0x0][0x380] ;  /* 0x0000e000ff027b82 */ /* 0x01fe220000000a00 */
[----:B------:R-:W-:-:S07]  /*23c0*/  IMAD.MOV.U32 R8, RZ, RZ, RZ ;  /* 0x000000ffff087224 */ /* 0x000fce00078e00ff */
.L_x_202:
[C---:B------:R-:W-:Y:S01]  /*23d0*/  IMAD R29, R8.reuse, 0x400, R27 ;  /* 0x00000400081d7824 */ /* 0x040fe200078e021b */
[----:B------:R-:W-:Y:S01]  /*23e0*/  BSSY.RECONVERGENT B1, `(.L_x_186) ;  /* 0x000000c000017945 */ /* 0x000fe20003800200 */
[----:B01234-:R-:W-:-:S03]  /*23f0*/  IMAD R5, R8, 0x100, R18 ;  /* 0x0000010008057824 */ /* 0x01ffc600078e0212 */
[----:B------:R-:W1:Y:S01]  /*2400*/  LDS R6, [R29+0x200] ;  /* 0x000200001d067984 */ /* 0x000e620000000800 */
[----:B0-----:R-:W-:-:S03]  /*2410*/  IMAD.WIDE.U32 R4, R5, 0x8, R2 ;  /* 0x0000000805047825 */ /* 0x001fc600078e0002 */
[----:B------:R-:W0:Y:S04]  /*2420*/  LDS R12, [R29+0x600] ;  /* 0x000600001d0c7984 */ /* 0x000e280000000800 */
[----:B------:R2:W3:Y:S04]  /*2430*/  LDS R17, [R29+0xa00] ;  /* 0x000a00001d117984 */ /* 0x0004e80000000800 */
[----:B------:R2:W4:Y:S01]  /*2440*/  LDS R13, [R29+0xe00] ;  /* 0x000e00001d0d7984 */ /* 0x0005220000000800 */
[----:B-1----:R-:W-:Y:S02]  /*2450*/  ISETP.NE.AND P0, PT, R6, RZ, PT ;  /* 0x000000ff0600720c */ /* 0x002fe40003f05270 */
[----:B0-----:R-:W-:-:S11]  /*2460*/  ISETP.NE.AND P1, PT, R12, RZ, PT ;  /* 0x000000ff0c00720c */ /* 0x001fd60003f25270 */
[----:B--234-:R-:W-:Y:S05]  /*2470*/  @!P0 BRA `(.L_x_187) ;  /* 0x0000000000088947 */ /* 0x01cfea0003800000 */
[----:B------:R-:W-:-:S05]  /*2480*/  HFMA2 R7, -RZ, RZ, 0, 0 ;  /* 0x00000000ff077431 */ /* 0x000fca00000001ff */
[----:B------:R0:W-:Y:S02]  /*2490*/  REDG.E.ADD.64.STRONG.GPU desc[UR18][R4.64+0x400], R6 ;  /* 0x000400060400798e */ /* 0x0001e4000c12e512 */
.L_x_187:
[----:B------:R-:W-:Y:S05]  /*24a0*/  BSYNC.RECONVERGENT B1 ;  /* 0x0000000000017941 */ /* 0x000fea0003800200 */
.L_x_186:
[----:B------:R-:W-:Y:S04]  /*24b0*/  BSSY.RECONVERGENT B1, `(.L_x_188) ;  /* 0x0000005000017945 */ /* 0x000fe80003800200 */
[----:B------:R-:W-:Y:S05]  /*24c0*/  @!P1 BRA `(.L_x_189) ;  /* 0x00000000000c9947 */ /* 0x000fea0003800000 */
[----:B0-----:R-:W-:Y:S02]  /*24d0*/  IMAD.MOV.U32 R6, RZ, RZ, R12 ;  /* 0x000000ffff067224 */ /* 0x001fe400078e000c */
[----:B------:R-:W-:-:S05]  /*24e0*/  IMAD.MOV.U32 R7, RZ, RZ, RZ ;  /* 0x000000ffff077224 */ /* 0x000fca00078e00ff */
[----:B------:R1:W-:Y:S02]  /*24f0*/  REDG.E.ADD.64.STRONG.GPU desc[UR18][R4.64+0xc00], R6 ;  /* 0x000c00060400798e */ /* 0x0003e4000c12e512 */
.L_x_189:
[----:B------:R-:W-:Y:S05]  /*2500*/  BSYNC.RECONVERGENT B1 ;  /* 0x0000000000017941 */ /* 0x000fea0003800200 */
.L_x_188:
[----:B------:R-:W2:Y:S01]  /*2510*/  LDS R15, [R29+0x1200] ;  /* 0x001200001d0f7984 */ /* 0x000ea20000000800 */
[----:B------:R-:W-:Y:S01]  /*2520*/  ISETP.NE.AND P6, PT, R17, RZ, PT ;  /* 0x000000ff1100720c */ /* 0x000fe20003fc5270 */
[----:B------:R-:W-:Y:S01]  /*2530*/  VIADD R8, R8, 0x8 ;  /* 0x0000000808087836 */ /* 0x000fe20000000000 */
[----:B------:R-:W-:Y:S01]  /*2540*/  BSSY.RECONVERGENT B1, `(.L_x_190) ;  /* 0x000000e000017945 */ /* 0x000fe20003800200 */
[----:B------:R-:W3:Y:S01]  /*2550*/  LDS R12, [R29+0x1600] ;  /* 0x001600001d0c7984 */ /* 0x000ee20000000800 */
[----:B------:R-:W-:Y:S02]  /*2560*/  ISETP.NE.AND P1, PT, R13, RZ, PT ;  /* 0x000000ff0d00720c */ /* 0x000fe40003f25270 */
[----:B------:R-:W-:Y:S01]  /*2570*/  ISETP.NE.AND P0, PT, R8, R9, PT ;  /* 0x000000090800720c */ /* 0x000fe20003f05270 */
[----:B------:R-:W4:Y:S04]  /*2580*/  LDS R14, [R29+0x1a00] ;  /* 0x001a00001d0e7984 */ /* 0x000f280000000800 */
[----:B------:R-:W5:Y:S01]  /*2590*/  LDS R16, [R29+0x1e00] ;  /* 0x001e00001d107984 */ /* 0x000f620000000800 */
[----:B--2---:R-:W-:-:S02]  /*25a0*/  ISETP.NE.AND P2, PT, R15, RZ, PT ;  /* 0x000000ff0f00720c */ /* 0x004fc40003f45270 */
[----:B---3--:R-:W-:Y:S02]  /*25b0*/  ISETP.NE.AND P3, PT, R12, RZ, PT ;  /* 0x000000ff0c00720c */ /* 0x008fe40003f65270 */
[----:B----4-:R-:W-:Y:S02]  /*25c0*/  ISETP.NE.AND P4, PT, R14, RZ, PT ;  /* 0x000000ff0e00720c */ /* 0x010fe40003f85270 */
[----:B-----5:R-:W-:Y:S01]  /*25d0*/  ISETP.NE.AND P5, PT, R16, RZ, PT ;  /* 0x000000ff1000720c */ /* 0x020fe20003fa5270 */
[----:B------:R-:W-:-:S12]  /*25e0*/  @!P6 BRA `(.L_x_191) ;  /* 0x00000000000ce947 */ /* 0x000fd80003800000 */
[----:B01----:R-:W-:Y:S02]  /*25f0*/  IMAD.MOV.U32 R6, RZ, RZ, R17 ;  /* 0x000000ffff067224 */ /* 0x003fe400078e0011 */
[----:B------:R-:W-:-:S05]  /*2600*/  IMAD.MOV.U32 R7, RZ, RZ, RZ ;  /* 0x000000ffff077224 */ /* 0x000fca00078e00ff */
[----:B------:R2:W-:Y:S02]  /*2610*/  REDG.E.ADD.64.STRONG.GPU desc[UR18][R4.64+0x1400], R6 ;  /* 0x001400060400798e */ /* 0x0005e4000c12e512 */
.L_x_191:
[----:B------:R-:W-:Y:S05]  /*2620*/  BSYNC.RECONVERGENT B1 ;  /* 0x0000000000017941 */ /* 0x000fea0003800200 */
.L_x_190:
[----:B------:R-:W-:Y:S04]  /*2630*/  BSSY.RECONVERGENT B1, `(.L_x_192) ;  /* 0x0000005000017945 */ /* 0x000fe80003800200 */
[----:B------:R-:W-:Y:S05]  /*2640*/  @!P1 BRA `(.L_x_193) ;  /* 0x00000000000c9947 */ /* 0x000fea0003800000 */
[----:B012---:R-:W-:Y:S01]  /*2650*/  MOV R6, R13 ;  /* 0x0000000d00067202 */ /* 0x007fe20000000f00 */
[----:B------:R-:W-:-:S05]  /*2660*/  IMAD.MOV.U32 R7, RZ, RZ, RZ ;  /* 0x000000ffff077224 */ /* 0x000fca00078e00ff */
[----:B------:R3:W-:Y:S02]  /*2670*/  REDG.E.ADD.64.STRONG.GPU desc[UR18][R4.64+0x1c00], R6 ;  /* 0x001c00060400798e */ /* 0x0007e4000c12e512 */
.L_x_193:
[----:B------:R-:W-:Y:S05]  /*2680*/  BSYNC.RECONVERGENT B1 ;  /* 0x0000000000017941 */ /* 0x000fea0003800200 */
.L_x_192:
[----:B------:R-:W-:Y:S04]  /*2690*/  BSSY.RECONVERGENT B1, `(.L_x_194) ;  /* 0x0000005000017945 */ /* 0x000fe80003800200 */
[----:B------:R-:W-:Y:S05]  /*26a0*/  @!P2 BRA `(.L_x_195) ;  /* 0x00000000000ca947 */ /* 0x000fea0003800000 */
[----:B0123--:R-:W-:Y:S02]  /*26b0*/  IMAD.MOV.U32 R6, RZ, RZ, R15 ;  /* 0x000000ffff067224 */ /* 0x00ffe400078e000f */
[----:B------:R-:W-:-:S05]  /*26c0*/  IMAD.MOV.U32 R7, RZ, RZ, RZ ;  /* 0x000000ffff077224 */ /* 0x000fca00078e00ff */
[----:B------:R4:W-:Y:S02]  /*26d0*/  REDG.E.ADD.64.STRONG.GPU desc[UR18][R4.64+0x2400], R6 ;  /* 0x002400060400798e */ /* 0x0009e4000c12e512 */
.L_x_195:
[----:B------:R-:W-:Y:S05]  /*26e0*/  BSYNC.RECONVERGENT B1 ;  /* 0x0000000000017941 */ /* 0x000fea0003800200 */
.L_x_194:
[----:B------:R-:W-:Y:S04]  /*26f0*/  BSSY.RECONVERGENT B1, `(.L_x_196) ;  /* 0x0000004000017945 */ /* 0x000fe80003800200 */
[----:B------:R-:W-:Y:S05]  /*2700*/  @!P3 BRA `(.L_x_197) ;  /* 0x000000000008b947 */ /* 0x000fea0003800000 */
[----:B------:R-:W-:-:S05]  /*2710*/  IMAD.MOV.U32 R13, RZ, RZ, RZ ;  /* 0x000000ffff0d7224 */ /* 0x000fca00078e00ff */
[----:B------:R0:W-:Y:S02]  /*2720*/  REDG.E.ADD.64.STRONG.GPU desc[UR18][R4.64+0x2c00], R12 ;  /* 0x002c000c0400798e */ /* 0x0001e4000c12e512 */
.L_x_197:
[----:B------:R-:W-:Y:S05]  /*2730*/  BSYNC.RECONVERGENT B1 ;  /* 0x0000000000017941 */ /* 0x000fea0003800200 */
.L_x_196:
[----:B------:R-:W-:Y:S04]  /*2740*/  BSSY.RECONVERGENT B1, `(.L_x_198) ;  /* 0x0000004000017945 */ /* 0x000fe80003800200 */
[----:B------:R-:W-:Y:S05]  /*2750*/  @!P4 BRA `(.L_x_199) ;  /* 0x000000000008c947 */ /* 0x000fea0003800000 */
[----:B------:R-:W-:-:S05]  /*2760*/  IMAD.MOV.U32 R15, RZ, RZ, RZ ;  /* 0x000000ffff0f7224 */ /* 0x000fca00078e00ff */
[----:B------:R0:W-:Y:S02]  /*2770*/  REDG.E.ADD.64.STRONG.GPU desc[UR18][R4.64+0x3400], R14 ;  /* 0x0034000e0400798e */ /* 0x0001e4000c12e512 */
.L_x_199:
[----:B------:R-:W-:Y:S05]  /*2780*/  BSYNC.RECONVERGENT B1 ;  /* 0x0000000000017941 */ /* 0x000fea0003800200 */
.L_x_198:
[----:B------:R-:W-:Y:S04]  /*2790*/  BSSY.RECONVERGENT B1, `(.L_x_200) ;  /* 0x0000004000017945 */ /* 0x000fe80003800200 */
[----:B------:R-:W-:Y:S05]  /*27a0*/  @!P5 BRA `(.L_x_201) ;  /* 0x000000000008d947 */ /* 0x000fea0003800000 */
[----:B------:R-:W-:-:S05]  /*27b0*/  HFMA2 R17, -RZ, RZ, 0, 0 ;  /* 0x00000000ff117431 */ /* 0x000fca00000001ff */
[----:B------:R0:W-:Y:S02]  /*27c0*/  REDG.E.ADD.64.STRONG.GPU desc[UR18][R4.64+0x3c00], R16 ;  /* 0x003c00100400798e */ /* 0x0001e4000c12e512 */
.L_x_201:
[----:B------:R-:W-:Y:S05]  /*27d0*/  BSYNC.RECONVERGENT B1 ;  /* 0x0000000000017941 */ /* 0x000fea0003800200 */
.L_x_200:
[----:B------:R-:W-:Y:S05]  /*27e0*/  @P0 BRA `(.L_x_202) ;  /* 0xfffffff800f80947 */ /* 0x000fea000383ffff */
[----:B01234-:R-:W-:-:S07]  /*27f0*/  IMAD.MOV.U32 R7, RZ, RZ, R9 ;  /* 0x000000ffff077224 */ /* 0x01ffce00078e0009 */
.L_x_185:
[----:B------:R-:W-:-:S09]  /*2800*/  UISETP.NE.AND UP0, UPT, UR20, URZ, UPT ;  /* 0x000000ff1400728c */ /* 0x000fd2000bf05270 */
[----:B------:R-:W-:Y:S05]  /*2810*/  BRA.U !UP0, `(.L_x_150) ;  /* 0x0000000508647547 */ /* 0x000fea000b800000 */
[----:B------:R-:W-:-:S13]  /*2820*/  ISETP.GE.U32.AND P0, PT, R10, 0x3, PT ;  /* 0x000000030a00780c */ /* 0x000fda0003f06070 */
[----:B------:R-:W-:Y:S05]  /*2830*/  @!P0 BRA `(.L_x_203) ;  /* 0x0000000000c08947 */ /* 0x000fea0003800000 */
[----:B01234-:R-:W-:Y:S01]  /*2840*/  IMAD R2, R7, 0x400, R27 ;  /* 0x0000040007027824 */ /* 0x01ffe200078e021b */
[----:B------:R-:W-:Y:S04]  /*2850*/  BSSY.RECONVERGENT B1, `(.L_x_204) ;  /* 0x0000010000017945 */ /* 0x000fe80003800200 */
[----:B------:R-:W0:Y:S04]  /*2860*/  LDS R10, [R2+0x200] ;  /* 0x00020000020a7984 */ /* 0x000e280000000800 */
        /* <DEDUP_REMOVED lines=14> */
.L_x_205:
[----:B------:R-:W-:Y:S05]  /*2950*/  BSYNC.RECONVERGENT B1 ;  /* 0x0000000000017941 */ /* 0x000fea0003800200 */
.L_x_204:
[----:B------:R-:W-:Y:S04]  /*2960*/  BSSY.RECONVERGENT B1, `(.L_x_206) ;  /* 0x0000009000017945 */ /* 0x000fe80003800200 */
[----:B------:R-:W-:Y:S05]  /*2970*/  @!P1 BRA `(.L_x_207) ;  /* 0x00000000001c9947 */ /* 0x000fea0003800000 */
[----:B0-----:R-:W0:Y:S01]  /*2980*/  LDC.64 R4, c[0x0][0x380] ;  /* 0x0000e000ff047b82 */ /* 0x001e220000000a00 */
[----:B------:R-:W-:Y:S01]  /*2990*/  LEA R3, R7, R18, 0x8 ;  /* 0x0000001207037211 */ /* 0x000fe200078e40ff */
[----:B------:R-:W-:-:S04]  /*29a0*/  IMAD.MOV.U32 R2, RZ, RZ, R9 ;  /* 0x000000ffff027224 */ /* 0x000fc800078e0009 */
[----:B------:R-:W-:-:S04]  /*29b0*/  VIADD R3, R3, 0x100 ;  /* 0x0000010003037836 */ /* 0x000fc80000000000 */
[----:B0-----:R-:W-:-:S04]  /*29c0*/  IMAD.WIDE.U32 R4, R3, 0x8, R4 ;  /* 0x0000000803047825 */ /* 0x001fc800078e0004 */
[----:B------:R-:W-:-:S05]  /*29d0*/  IMAD.MOV.U32 R3, RZ, RZ, RZ ;  /* 0x000000ffff037224 */ /* 0x000fca00078e00ff */
[----:B------:R1:W-:Y:S02]  /*29e0*/  REDG.E.ADD.64.STRONG.GPU desc[UR18][R4.64+0x400], R2 ;  /* 0x000400020400798e */ /* 0x0003e4000c12e512 */
.L_x_207:
[----:B------:R-:W-:Y:S05]  /*29f0*/  BSYNC.RECONVERGENT B1 ;  /* 0x0000000000017941 */ /* 0x000fea0003800200 */
.L_x_206:
[----:B------:R-:W-:Y:S04]  /*2a00*/  BSSY.RECONVERGENT B1, `(.L_x_208) ;  /* 0x0000009000017945 */ /* 0x000fe80003800200 */
[----:B------:R-:W-:Y:S05]  /*2a10*/  @!P2 BRA `(.L_x_209) ;  /* 0x00000000001ca947 */ /* 0x000fea0003800000 */
[----:B01----:R-:W0:Y:S01]  /*2a20*/  LDC.64 R2, c[0x0][0x380] ;  /* 0x0000e000ff027b82 */ /* 0x003e220000000a00 */
[----:B------:R-:W-:Y:S01]  /*2a30*/  IMAD R5, R7, 0x100, R18 ;  /* 0x0000010007057824 */ /* 0x000fe200078e0212 */
[----:B------:R-:W-:-:S03]  /*2a40*/  MOV R4, R6 ;  /* 0x0000000600047202 */ /* 0x000fc60000000f00 */
[----:B------:R-:W-:-:S04]  /*2a50*/  VIADD R5, R5, 0x200 ;  /* 0x0000020005057836 */ /* 0x000fc80000000000 */
[----:B0-----:R-:W-:-:S04]  /*2a60*/  IMAD.WIDE.U32 R2, R5, 0x8, R2 ;  /* 0x0000000805027825 */ /* 0x001fc800078e0002 */
[----:B------:R-:W-:-:S05]  /*2a70*/  IMAD.MOV.U32 R5, RZ, RZ, RZ ;  /* 0x000000ffff057224 */ /* 0x000fca00078e00ff */
[----:B------:R2:W-:Y:S02]  /*2a80*/  REDG.E.ADD.64.STRONG.GPU desc[UR18][R2.64+0x400], R4 ;  /* 0x000400040200798e */ /* 0x0005e4000c12e512 */
.L_x_209:
[----:B------:R-:W-:Y:S05]  /*2a90*/  BSYNC.RECONVERGENT B1 ;  /* 0x0000000000017941 */ /* 0x000fea0003800200 */
.L_x_208:
[----:B------:R-:W-:Y:S04]  /*2aa0*/  BSSY.RECONVERGENT B1, `(.L_x_210) ;  /* 0x0000008000017945 */ /* 0x000fe80003800200 */
[----:B------:R-:W-:Y:S05]  /*2ab0*/  @!P3 BRA `(.L_x_211) ;  /* 0x000000000018b947 */ /* 0x000fea0003800000 */
[----:B012---:R-:W0:Y:S01]  /*2ac0*/  LDC.64 R2, c[0x0][0x380] ;  /* 0x0000e000ff027b82 */ /* 0x007e220000000a00 */
[----:B------:R-:W-:Y:S02]  /*2ad0*/  IMAD R5, R7, 0x100, R18 ;  /* 0x0000010007057824 */ /* 0x000fe400078e0212 */
[----:B------:R-:W-:Y:S02]  /*2ae0*/  IMAD.MOV.U32 R9, RZ, RZ, RZ ;  /* 0x000000ffff097224 */ /* 0x000fe400078e00ff */
[----:B------:R-:W-:-:S04]  /*2af0*/  VIADD R5, R5, 0x300 ;  /* 0x0000030005057836 */ /* 0x000fc80000000000 */
[----:B0-----:R-:W-:-:S05]  /*2b00*/  IMAD.WIDE.U32 R2, R5, 0x8, R2 ;  /* 0x0000000805027825 */ /* 0x001fca00078e0002 */
[----:B------:R3:W-:Y:S02]  /*2b10*/  REDG.E.ADD.64.STRONG.GPU desc[UR18][R2.64+0x400], R8 ;  /* 0x000400080200798e */ /* 0x0007e4000c12e512 */
.L_x_211:
[----:B------:R-:W-:Y:S05]  /*2b20*/  BSYNC.RECONVERGENT B1 ;  /* 0x0000000000017941 */ /* 0x000fea0003800200 */
.L_x_210:
[----:B------:R-:W-:-:S07]  /*2b30*/  VIADD R7, R7, 0x4 ;  /* 0x0000000407077836 */ /* 0x000fce0000000000 */
.L_x_203:
[----:B------:R-:W-:-:S09]  /*2b40*/  UISETP.NE.AND UP0, UPT, UR9, URZ, UPT ;  /* 0x000000ff0900728c */ /* 0x000fd2000bf05270 */
[----:B------:R-:W-:Y:S05]  /*2b50*/  BRA.U !UP0, `(.L_x_150) ;  /* 0x0000000108947547 */ /* 0x000fea000b800000 */
[----:B------:R-:W-:-:S13]  /*2b60*/  ISETP.NE.AND P0, PT, R0, RZ, PT ;  /* 0x000000ff0000720c */ /* 0x000fda0003f05270 */
[----:B------:R-:W-:Y:S05]  /*2b70*/  @!P0 BRA `(.L_x_212) ;  /* 0x0000000000608947 */ /* 0x000fea0003800000 */
[----:B01234-:R-:W-:Y:S01]  /*2b80*/  LEA R2, R7, R27, 0xa ;  /* 0x0000001b07027211 */ /* 0x01ffe200078e50ff */
[----:B------:R-:W-:Y:S04]  /*2b90*/  BSSY.RECONVERGENT B1, `(.L_x_213) ;  /* 0x000000b000017945 */ /* 0x000fe80003800200 */
[----:B------:R-:W0:Y:S04]  /*2ba0*/  LDS R4, [R2+0x200] ;  /* 0x0002000002047984 */ /* 0x000e280000000800 */
        /* <DEDUP_REMOVED lines=9> */
.L_x_214:
[----:B------:R-:W-:Y:S05]  /*2c40*/  BSYNC.RECONVERGENT B1 ;  /* 0x0000000000017941 */ /* 0x000fea0003800200 */
.L_x_213:
[----:B------:R-:W-:Y:S04]  /*2c50*/  BSSY.RECONVERGENT B1, `(.L_x_215) ;  /* 0x0000009000017945 */ /* 0x000fe80003800200 */
[----:B------:R-:W-:Y:S05]  /*2c60*/  @!P1 BRA `(.L_x_216) ;  /* 0x00000000001c9947 */ /* 0x000fea0003800000 */
[----:B0-----:R-:W0:Y:S01]  /*2c70*/  LDC.64 R2, c[0x0][0x380] ;  /* 0x0000e000ff027b82 */ /* 0x001e220000000a00 */
[----:B------:R-:W-:-:S04]  /*2c80*/  IMAD R4, R7, 0x100, R18 ;  /* 0x0000010007047824 */ /* 0x000fc800078e0212 */
[----:B------:R-:W-:Y:S02]  /*2c90*/  VIADD R5, R4, 0x100 ;  /* 0x0000010004057836 */ /* 0x000fe40000000000 */
[----:B------:R-:W-:Y:S02]  /*2ca0*/  IMAD.MOV.U32 R4, RZ, RZ, R0 ;  /* 0x000000ffff047224 */ /* 0x000fe400078e0000 */
[----:B0-----:R-:W-:-:S04]  /*2cb0*/  IMAD.WIDE.U32 R2, R5, 0x8, R2 ;  /* 0x0000000805027825 */ /* 0x001fc800078e0002 */
[----:B------:R-:W-:-:S05]  /*2cc0*/  HFMA2 R5, -RZ, RZ, 0, 0 ;  /* 0x00000000ff057431 */ /* 0x000fca00000001ff */
[----:B------:R1:W-:Y:S02]  /*2cd0*/  REDG.E.ADD.64.STRONG.GPU desc[UR18][R2.64+0x400], R4 ;  /* 0x000400040200798e */ /* 0x0003e4000c12e512 */
.L_x_216:
[----:B------:R-:W-:Y:S05]  /*2ce0*/  BSYNC.RECONVERGENT B1 ;  /* 0x0000000000017941 */ /* 0x000fea0003800200 */
.L_x_215:
[----:B------:R-:W-:-:S07]  /*2cf0*/  VIADD R7, R7, 0x2 ;  /* 0x0000000207077836 */ /* 0x000fce0000000000 */
.L_x_212:
[----:B------:R-:W-:-:S13]  /*2d00*/  ISETP.NE.AND P0, PT, R11, RZ, PT ;  /* 0x000000ff0b00720c */ /* 0x000fda0003f05270 */
[----:B------:R-:W-:Y:S05]  /*2d10*/  @!P0 BRA `(.L_x_150) ;  /* 0x0000000000248947 */ /* 0x000fea0003800000 */
[----:B------:R-:W-:-:S05]  /*2d20*/  IMAD R0, R7, 0x400, R27 ;  /* 0x0000040007007824 */ /* 0x000fca00078e021b */
[----:B012-4-:R-:W0:Y:S02]  /*2d30*/  LDS R4, [R0+0x200] ;  /* 0x0002000000047984 */ /* 0x017e240000000800 */
[----:B0-----:R-:W-:-:S13]  /*2d40*/  ISETP.NE.AND P0, PT, R4, RZ, PT ;  /* 0x000000ff0400720c */ /* 0x001fda0003f05270 */
[----:B------:R-:W-:Y:S05]  /*2d50*/  @!P0 BRA `(.L_x_150) ;  /* 0x0000000000148947 */ /* 0x000fea0003800000 */
[----:B---3--:R-:W0:Y:S01]  /*2d60*/  LDC.64 R2, c[0x0][0x380] ;  /* 0x0000e000ff027b82 */ /* 0x008e220000000a00 */
[----:B------:R-:W-:Y:S02]  /*2d70*/  IMAD R7, R7, 0x100, R18 ;  /* 0x0000010007077824 */ /* 0x000fe400078e0212 */
[----:B------:R-:W-:Y:S02]  /*2d80*/  IMAD.MOV.U32 R5, RZ, RZ, RZ ;  /* 0x000000ffff057224 */ /* 0x000fe400078e00ff */
[----:B0-----:R-:W-:-:S05]  /*2d90*/  IMAD.WIDE.U32 R2, R7, 0x8, R2 ;  /* 0x0000000807027825 */ /* 0x001fca00078e0002 */
[----:B------:R0:W-:Y:S02]  /*2da0*/  REDG.E.ADD.64.STRONG.GPU desc[UR18][R2.64+0x400], R4 ;  /* 0x000400040200798e */ /* 0x0001e4000c12e512 */
.L_x_150:
[----:B------:R-:W-:Y:S05]  /*2db0*/  BSYNC.RECONVERGENT B0 ;  /* 0x0000000000007941 */ /* 0x000fea0003800200 */
.L_x_149:
[----:B------:R-:W1:Y:S01]  /*2dc0*/  LDCU.64 UR4, c[0x0][0x390] ;  /* 0x00007200ff0477ac */ /* 0x000e620008000a00 */
[----:B------:R-:W-:-:S04]  /*2dd0*/  UIADD3 UR6, UP1, UPT, UR6, 0x1, URZ ;  /* 0x0000000106067890 */ /* 0x000fc8000ff3e0ff */
[----:B------:R-:W-:Y:S02]  /*2de0*/  UIADD3.X UR7, UPT, UPT, URZ, UR7, URZ, UP1, !UPT ;  /* 0x00000007ff077290 */ /* 0x000fe40008ffe4ff */
[----:B-1----:R-:W-:-:S04]  /*2df0*/  UIADD3 UR10, UP0, UPT, UR4, -0x1, URZ ;  /* 0xffffffff040a7890 */ /* 0x002fc8000ff1e0ff */
[----:B------:R-:W-:-:S04]  /*2e00*/  UIADD3.X UR11, UPT, UPT, UR5, -0x1, URZ, UP0, !UPT ;  /* 0xffffffff050b7890 */ /* 0x000fc800087fe4ff */
[----:B------:R-:W-:-:S04]  /*2e10*/  USHF.R.U64 UR10, UR10, 0x1e, UR11 ;  /* 0x0000001e0a0a7899 */ /* 0x000fc8000800120b */
[----:B------:R-:W-:-:S04]  /*2e20*/  UIADD3 UR10, UP0, UPT, UR10, 0x1, URZ ;  /* 0x000000010a0a7890 */ /* 0x000fc8000ff1e0ff */
[----:B------:R-:W-:Y:S02]  /*2e30*/  ULEA.HI.X UR11, UR11, URZ, URZ, 0x2, UP0 ;  /* 0x000000ff0b0b7291 */ /* 0x000fe400080f14ff */
[----:B------:R-:W-:-:S04]  /*2e40*/  UISETP.LT.U32.AND UP0, UPT, UR10, UR4, UPT ;  /* 0x000000040a00728c */ /* 0x000fc8000bf01070 */
[----:B------:R-:W-:-:S04]  /*2e50*/  UISETP.LT.U32.AND.EX UP0, UPT, UR11, UR5, UPT, UP0 ;  /* 0x000000050b00728c */ /* 0x000fc8000bf01100 */
[----:B------:R-:W-:Y:S02]  /*2e60*/  USEL UR4, UR10, UR4, UP0 ;  /* 0x000000040a047287 */ /* 0x000fe40008000000 */
[----:B------:R-:W-:Y:S02]  /*2e70*/  USEL UR5, UR11, UR5, UP0 ;  /* 0x000000050b057287 */ /* 0x000fe40008000000 */
[----:B------:R-:W-:-:S04]  /*2e80*/  UISETP.NE.U32.AND UP0, UPT, UR6, UR4, UPT ;  /* 0x000000040600728c */ /* 0x000fc8000bf05070 */
[----:B------:R-:W-:Y:S01]  /*2e90*/  UISETP.NE.AND.EX UP0, UPT, UR7, UR5, UPT, UP0 ;  /* 0x000000050700728c */ /* 0x000fe2000bf05300 */
[----:B------:R-:W-:Y:S08]  /*2ea0*/  BAR.SYNC.DEFER_BLOCKING 0x0 ;  /* 0x0000000000007b1d */ /* 0x000ff00000010000 */
[----:B------:R-:W-:Y:S05]  /*2eb0*/  BRA.U UP0, `(.L_x_217) ;  /* 0xffffffd100dc7547 */ /* 0x000fea000b83ffff */
[----:B------:R-:W-:Y:S05]  /*2ec0*/  EXIT ;  /* 0x000000000000794d */ /* 0x000fea0003800000 */
.L_x_218:
        /* <DEDUP_REMOVED lines=11> */
.L_x_226:


//--------------------- .text._ZN3cub18CUB_300001_SM_10006detail10radix_sort31DeviceRadixSortSingleTileKernelINS1_5radix10policy_hubIjjyE10Policy1000ELNS0_9SortOrderE0EjjyNS1_21identity_decomposer_tEEEvPKT1_PSA_PKT2_PSE_T3_iiT4_ --------------------------
	.section	.text._ZN3cub18CUB_300001_SM_10006detail10radix_sort31DeviceRadixSortSingleTileKernelINS1_5radix10policy_hubIjjyE10Policy1000ELNS0_9SortOrderE0EjjyNS1_21identity_decomposer_tEEEvPKT1_PSA_PKT2_PSE_T3_iiT4_,"ax",@progbits
	.align	128
        .global         _ZN3cub18CUB_300001_SM_10006detail10radix_sort31DeviceRadixSortSingleTileKernelINS1_5radix10policy_hubIjjyE10Policy1000ELNS0_9SortOrderE0EjjyNS1_21identity_decomposer_tEEEvPKT1_PSA_PKT2_PSE_T3_iiT4_
        .type           _ZN3cub18CUB_300001_SM_10006detail10radix_sort31DeviceRadixSortSingleTileKernelINS1_5radix10policy_hubIjjyE10Policy1000ELNS0_9SortOrderE0EjjyNS1_21identity_decomposer_tEEEvPKT1_PSA_PKT2_PSE_T3_iiT4_,@function
        .size           _ZN3cub18CUB_300001_SM_10006detail10radix_sort31DeviceRadixSortSingleTileKernelINS1_5radix10policy_hubIjjyE10Policy1000ELNS0_9SortOrderE0EjjyNS1_21identity_decomposer_tEEEvPKT1_PSA_PKT2_PSE_T3_iiT4_,(.L_x_227 - _ZN3cub18CUB_300001_SM_10006detail10radix_sort31DeviceRadixSortSingleTileKernelINS1_5radix10policy_hubIjjyE10Policy1000ELNS0_9SortOrderE0EjjyNS1_21identity_decomposer_tEEEvPKT1_PSA_PKT2_PSE_T3_iiT4_)
        .other          _ZN3cub18CUB_300001_SM_10006detail10radix_sort31DeviceRadixSortSingleTileKernelINS1_5radix10policy_hubIjjyE10Policy1000ELNS0_9SortOrderE0EjjyNS1_21identity_decomposer_tEEEvPKT1_PSA_PKT2_PSE_T3_iiT4_,@"STO_CUDA_ENTRY STV_DEFAULT"
_ZN3cub18CUB_300001_SM_10006detail10radix_sort31DeviceRadixSortSingleTileKernelINS1_5radix10policy_hubIjjyE10Policy1000ELNS0_9SortOrderE0EjjyNS1_21identity_decomposer_tEEEvPKT1_PSA_PKT2_PSE_T3_iiT4_:
.text._ZN3cub18CUB_300001_SM_10006detail10radix_sort31DeviceRadixSortSingleTileKernelINS1_5radix10policy_hubIjjyE10Policy1000ELNS0_9SortOrderE0EjjyNS1_21identity_decomposer_tEEEvPKT1_PSA_PKT2_PSE_T3_iiT4_:
[----:B------:R-:W-:Y:S01]  /*0000*/  LDC R1, c[0x0][0x37c] ;  /* 0x0000df00ff017b82 */ /* 0x000fe20000000800 */
[----:B------:R-:W0:Y:S01]  /*0010*/  S2R R0, SR_TID.X ;  /* 0x0000000000007919 */ /* 0x000e220000002100 */
[----:B------:R-:W1:Y:S01]  /*0020*/  LDCU UR4, c[0x0][0x3a0] ;  /* 0x00007400ff0477ac */ /* 0x000e620008000800 */
[----:B------:R-:W-:-:S05]  /*0030*/  IMAD.MOV.U32 R16, RZ, RZ, -0x1 ;  /* 0xffffffffff107424 */ /* 0x000fca00078e00ff */
[----:B------:R-:W2:Y:S01]  /*0040*/  LDC.64 R6, c[0x0][0x390] ;  /* 0x0000e400ff067b82 */ /* 0x000ea20000000a00 */
[----:B------:R-:W-:Y:S01]  /*0050*/  IMAD.MOV.U32 R17, RZ, RZ, -0x1 ;  /* 0xffffffffff117424 */ /* 0x000fe200078e00ff */
[----:B------:R-:W3:Y:S01]  /*0060*/  LDCU.64 UR10, c[0x0][0x358] ;  /* 0x00006b00ff0a77ac */ /* 0x000ee20008000a00 */
[----:B------:R-:W-:Y:S02]  /*0070*/  IMAD.MOV.U32 R18, RZ, RZ, -0x1 ;  /* 0xffffffffff127424 */ /* 0x000fe400078e00ff */
[----:B------:R-:W-:Y:S01]  /*0080*/  IMAD.MOV.U32 R19, RZ, RZ, -0x1 ;  /* 0xffffffffff137424 */ /* 0x000fe200078e00ff */
[----:B------:R-:W4:Y:S01]  /*0090*/  LDCU.64 UR6, c[0x0][0x3a8] ;  /* 0x00007500ff0677ac */ /* 0x000f220008000a00 */
[----:B------:R-:W-:Y:S02]  /*00a0*/  IMAD.MOV.U32 R20, RZ, RZ, -0x1 ;  /* 0xffffffffff147424 */ /* 0x000fe400078e00ff */
[----:B------:R-:W-:Y:S02]  /*00b0*/  IMAD.MOV.U32 R21, RZ, RZ, -0x1 ;  /* 0xffffffffff157424 */ /* 0x000fe400078e00ff */
[----:B------:R-:W-:-:S02]  /*00c0*/  IMAD.MOV.U32 R22, RZ, RZ, -0x1 ;  /* 0xffffffffff167424 */ /* 0x000fc400078e00ff */
[----:B------:R-:W-:Y:S02]  /*00d0*/  IMAD.MOV.U32 R12, RZ, RZ, -0x1 ;  /* 0xffffffffff0c7424 */ /* 0x000fe400078e00ff */
[----:B------:R-:W-:Y:S02]  /*00e0*/  IMAD.MOV.U32 R13, RZ, RZ, -0x1 ;  /* 0xffffffffff0d7424 */ /* 0x000fe400078e00ff */
[----:B------:R-:W-:Y:S02]  /*00f0*/  IMAD.MOV.U32 R14, RZ, RZ, -0x1 ;  /* 0xffffffffff0e7424 */ /* 0x000fe400078e00ff */
[----:B------:R-:W-:Y:S02]  /*0100*/  IMAD.MOV.U32 R15, RZ, RZ, -0x1 ;  /* 0xffffffffff0f7424 */ /* 0x000fe400078e00ff */
[----:B------:R-:W-:Y:S02]  /*0110*/  IMAD.MOV.U32 R23, RZ, RZ, -0x1 ;  /* 0xffffffffff177424 */ /* 0x000fe400078e00ff */
[----:B------:R-:W-:-:S02]  /*0120*/  IMAD.MOV.U32 R24, RZ, RZ, -0x1 ;  /* 0xffffffffff187424 */ /* 0x000fc400078e00ff */
[----:B------:R-:W-:Y:S02]  /*0130*/  IMAD.MOV.U32 R25, RZ, RZ, -0x1 ;  /* 0xffffffffff197424 */ /* 0x000fe400078e00ff */
[----:B------:R-:W-:Y:S02]  /*0140*/  IMAD.MOV.U32 R26, RZ, RZ, -0x1 ;  /* 0xffffffffff1a7424 */ /* 0x000fe400078e00ff */
[----:B------:R-:W-:Y:S02]  /*0150*/  IMAD.MOV.U32 R27, RZ, RZ, -0x1 ;  /* 0xffffffffff1b7424 */ /* 0x000fe400078e00ff */
[----:B------:R-:W-:Y:S01]  /*0160*/  IMAD.MOV.U32 R28, RZ, RZ, -0x1 ;  /* 0xffffffffff1c7424 */ /* 0x000fe200078e00ff */
[----:B------:R-:W4:Y:S01]  /*0170*/  S2UR UR5, SR_CgaCtaId ;  /* 0x00000000000579c3 */ /* 0x000f220000008800 */
[----:B0-----:R-:W-:Y:S01]  /*0180*/  IMAD R9, R0, 0x13, RZ ;  /* 0x0000001300097824 */ /* 0x001fe200078e02ff */
[----:B------:R-:W0:Y:S03]  /*0190*/  LDCU UR9, c[0x0][0x3ac] ;  /* 0x00007580ff0977ac */ /* 0x000e260008000800 */
[C---:B------:R-:W-:Y:S01]  /*01a0*/  VIADD R4, R9.reuse, 0x3 ;  /* 0x0000000309047836 */ /* 0x040fe20000000000 */
[C---:B-1----:R-:W-:Y:S01]  /*01b0*/  ISETP.GE.AND P6, PT, R9.reuse, UR4, PT ;  /* 0x0000000409007c0c */ /* 0x042fe2000bfc6270 */
[----:B------:R-:W-:-:S02]  /*01c0*/  VIADD R5, R9, 0x6 ;  /* 0x0000000609057836 */ /* 0x000fc40000000000 */
[C---:B------:R-:W-:Y:S01]  /*01d0*/  VIADD R51, R9.reuse, 0x7 ;  /* 0x0000000709337836 */ /* 0x040fe20000000000 */
[----:B------:R-:W-:Y:S01]  /*01e0*/  ISETP.GE.AND P3, PT, R4, UR4, PT ;  /* 0x0000000404007c0c */ /* 0x000fe2000bf66270 */
[----:B------:R-:W-:Y:S01]  /*01f0*/  VIADD R52, R9, 0x8 ;  /* 0x0000000809347836 */ /* 0x000fe20000000000 */
[----:B------:R-:W-:Y:S01]  /*0200*/  ISETP.GE.AND P0, PT, R5, UR4, PT ;  /* 0x0000000405007c0c */ /* 0x000fe2000bf06270 */
[C---:B------:R-:W-:Y:S01]  /*0210*/  VIADD R53, R9.reuse, 0x9 ;  /* 0x0000000909357836 */ /* 0x040fe20000000000 */
[----:B------:R-:W1:Y:S01]  /*0220*/  LDC.64 R4, c[0x0][0x380] ;  /* 0x0000e000ff047b82 */ /* 0x000e620000000a00 */
[C---:B------:R-:W-:Y:S01]  /*0230*/  VIADD R54, R9.reuse, 0xa ;  /* 0x0000000a09367836 */ /* 0x040fe20000000000 */
[----:B------:R-:W-:Y:S01]  /*0240*/  P2R R50, PR, RZ, 0x1 ;  /* 0x00000001ff327803 */ /* 0x000fe20000000000 */
[C---:B------:R-:W-:Y:S01]  /*0250*/  VIADD R55, R9.reuse, 0xb ;  /* 0x0000000b09377836 */ /* 0x040fe20000000000 */
[----:B------:R-:W-:Y:S01]  /*0260*/  P2R R11, PR, RZ, 0x8 ;  /* 0x00000008ff0b7803 */ /* 0x000fe20000000000 */
[----:B------:R-:W-:-:S02]  /*0270*/  VIADD R56, R9, 0xc ;  /* 0x0000000c09387836 */ /* 0x000fc40000000000 */
[C---:B------:R-:W-:Y:S02]  /*0280*/  VIADD R2, R9.reuse, 0x1 ;  /* 0x0000000109027836 */ /* 0x040fe40000000000 */
[C---:B------:R-:W-:Y:S02]  /*0290*/  VIADD R3, R9.reuse, 0x2 ;  /* 0x0000000209037836 */ /* 0x040fe40000000000 */
[C---:B------:R-:W-:Y:S01]  /*02a0*/  VIADD R57, R9.reuse, 0xd ;  /* 0x0000000d09397836 */ /* 0x040fe20000000000 */
[----:B------:R-:W-:Y:S01]  /*02b0*/  ISETP.GE.AND P5, PT, R2, UR4, PT ;  /* 0x0000000402007c0c */ /* 0x000fe2000bfa6270 */
[----:B------:R-:W-:Y:S01]  /*02c0*/  VIADD R2, R9, 0x4 ;  /* 0x0000000409027836 */ /* 0x000fe20000000000 */
[----:B------:R-:W-:Y:S01]  /*02d0*/  ISETP.GE.AND P4, PT, R3, UR4, PT ;  /* 0x0000000403007c0c */ /* 0x000fe2000bf86270 */
[C---:B------:R-:W-:Y:S01]  /*02e0*/  VIADD R3, R9.reuse, 0x5 ;  /* 0x0000000509037836 */ /* 0x040fe20000000000 */
[----:B------:R-:W-:Y:S01]  /*02f0*/  P2R R8, PR, RZ, 0x20 ;  /* 0x00000020ff087803 */ /* 0x000fe20000000000 */
[----:B------:R-:W-:Y:S01]  /*0300*/  VIADD R58, R9, 0xe ;  /* 0x0000000e093a7836 */ /* 0x000fe20000000000 */
[----:B------:R-:W-:Y:S01]  /*0310*/  ISETP.GE.AND P2, PT, R2, UR4, PT ;  /* 0x0000000402007c0c */ /* 0x000fe2000bf46270 */
[----:B------:R-:W-:Y:S01]  /*0320*/  IMAD.MOV.U32 R2, RZ, RZ, -0x1 ;  /* 0xffffffffff027424 */ /* 0x000fe200078e00ff */
[----:B------:R-:W-:Y:S01]  /*0330*/  ISETP.GE.AND P1, PT, R3, UR4, PT ;  /* 0x0000000403007c0c */ /* 0x000fe2000bf26270 */
[----:B------:R-:W-:Y:S01]  /*0340*/  IMAD.MOV.U32 R3, RZ, RZ, -0x1 ;  /* 0xffffffffff037424 */ /* 0x000fe200078e00ff */
[----:B------:R-:W-:Y:S01]  /*0350*/  P2R R10, PR, RZ, 0x10 ;  /* 0x00000010ff0a7803 */ /* 0x000fe20000000000 */
[C---:B------:R-:W-:Y:S01]  /*0360*/  VIADD R59, R9.reuse, 0xf ;  /* 0x0000000f093b7836 */ /* 0x040fe20000000000 */
[----:B------:R-:W-:Y:S01]  /*0370*/  P2R R49, PR, RZ, 0x2 ;  /* 0x00000002ff317803 */ /* 0x000fe20000000000 */
[----:B-1----:R-:W-:Y:S01]  /*0380*/  IMAD.WIDE.U32 R4, R9, 0x4, R4 ;  /* 0x0000000409047825 */ /* 0x002fe200078e0004 */
[----:B------:R-:W-:-:S03]  /*0390*/  P2R R48, PR, RZ, 0x4 ;  /* 0x00000004ff307803 */ /* 0x000fc60000000000 */
[----:B------:R-:W-:Y:S01]  /*03a0*/  VIADD R60, R9, 0x10 ;  /* 0x00000010093c7836 */ /* 0x000fe20000000000 */
[----:B---3--:R1:W5:Y:S01]  /*03b0*/  @!P0 LDG.E R16, desc[UR10][R4.64+0x18] ;  /* 0x0000180a04108981 */ /* 0x008362000c1e1900 */
[----:B------:R-:W-:Y:S01]  /*03c0*/  ISETP.GE.AND P0, PT, R51, UR4, PT ;  /* 0x0000000433007c0c */ /* 0x000fe2000bf06270 */
[C---:B------:R-:W-:Y:S02]  /*03d0*/  VIADD R61, R9.reuse, 0x11 ;  /* 0x00000011093d7836 */ /* 0x040fe40000000000 */
[C---:B------:R-:W-:Y:S01]  /*03e0*/  VIADD R62, R9.reuse, 0x12 ;  /* 0x00000012093e7836 */ /* 0x040fe20000000000 */
[----:B------:R-:W-:Y:S01]  /*03f0*/  P2R R51, PR, RZ, 0x1 ;  /* 0x00000001ff337803 */ /* 0x000fe20000000000 */
[----:B------:R1:W5:Y:S01]  /*0400*/  @!P6 LDG.E R2, desc[UR10][R4.64] ;  /* 0x0000000a0402e981 */ /* 0x000362000c1e1900 */
[----:B--2---:R-:W-:-:S03]  /*0410*/  IMAD.WIDE.U32 R6, R9, 0x4, R6 ;  /* 0x0000000409067825 */ /* 0x004fc600078e0006 */
[----:B------:R1:W5:Y:S04]  /*0420*/  @!P5 LDG.E R3, desc[UR10][R4.64+0x4] ;  /* 0x0000040a0403d981 */ /* 0x000368000c1e1900 */
[----:B------:R1:W5:Y:S01]  /*0430*/  @!P0 LDG.E R17, desc[UR10][R4.64+0x1c] ;  /* 0x00001c0a04118981 */ /* 0x000362000c1e1900 */
[----:B------:R-:W-:-:S03]  /*0440*/  ISETP.GE.AND P0, PT, R52, UR4, PT ;  /* 0x0000000434007c0c */ /* 0x000fc6000bf06270 */
[----:B------:R1:W5:Y:S01]  /*0450*/  @!P4 LDG.E R12, desc[UR10][R4.64+0x8] ;  /* 0x0000080a040cc981 */ /* 0x000362000c1e1900 */
[----:B------:R-:W-:-:S03]  /*0460*/  P2R R52, PR, RZ, 0x1 ;  /* 0x00000001ff347803 */ /* 0x000fc60000000000 */
[----:B------:R1:W5:Y:S04]  /*0470*/  @!P3 LDG.E R13, desc[UR10][R4.64+0xc] ;  /* 0x00000c0a040db981 */ /* 0x000368000c1e1900 */
[----:B------:R1:W5:Y:S04]  /*0480*/  @!P2 LDG.E R14, desc[UR10][R4.64+0x10] ;  /* 0x0000100a040ea981 */ /* 0x000368000c1e1900 */
[----:B------:R1:W5:Y:S01]  /*0490*/  @!P0 LDG.E R18, desc[UR10][R4.64+0x20] ;  /* 0x0000200a04128981 */ /* 0x000362000c1e1900 */
[----:B------:R-:W-:-:S03]  /*04a0*/  ISETP.GE.AND P0, PT, R53, UR4, PT ;  /* 0x0000000435007c0c */ /* 0x000fc6000bf06270 */
[----:B------:R1:W5:Y:S01]  /*04b0*/  @!P1 LDG.E R15, desc[UR10][R4.64+0x14] ;  /* 0x0000140a040f9981 */ /* 0x000362000c1e1900 */
[----:B------:R-:W-:-:S09]  /*04c0*/  P2R R53, PR, RZ, 0x1 ;  /* 0x00000001ff357803 */ /* 0x000fd20000000000 */
[----:B------:R1:W5:Y:S01]  /*04d0*/  @!P0 LDG.E R19, desc[UR10][R4.64+0x24] ;  /* 0x0000240a04138981 */ /* 0x000362000c1e1900 */
[----:B------:R-:W-:-:S04]  /*04e0*/  ISETP.GE.AND P0, PT, R54, UR4, PT ;  /* 0x0000000436007c0c */ /* 0x000fc8000bf06270 */
        /* <DEDUP_REMOVED lines=8> */
[----:B------:R-:W-:-:S04]  /*0570*/  ISETP.NE.AND P0, PT, R55, RZ, PT ;  /* 0x000000ff3700720c */ /* 0x000fc80003f05270 */
[----:B------:R-:W-:Y:S02]  /*0580*/  P2R R55, PR, RZ, 0x1 ;  /* 0x00000001ff377803 */ /* 0x000fe40000000000 */
        /* <DEDUP_REMOVED lines=8> */
[----:B------:R-:W-:Y:S02]  /*0610*/  ISETP.NE.AND P0, PT, R50, RZ, PT ;  /* 0x000000ff3200720c */ /* 0x000fe40003f05270 */
[----:B------:R-:W-:Y:S02]  /*0620*/  ISETP.GE.AND P1, PT, R57, UR4, PT ;  /* 0x0000000439007c0c */ /* 0x000fe4000bf26270 */
[----:B------:R-:W-:Y:S02]  /*0630*/  P2R R50, PR, RZ, 0x1 ;  /* 0x00000001ff327803 */ /* 0x000fe40000000000 */
[----:B------:R-:W-:Y:S02]  /*0640*/  ISETP.NE.AND P0, PT, R49, RZ, PT ;  /* 0x000000ff3100720c */ /* 0x000fe40003f05270 */
[----:B------:R-:W-:-:S02]  /*0650*/  ISETP.GE.AND P2, PT, R58, UR4, PT ;  /* 0x000000043a007c0c */ /* 0x000fc4000bf46270 */
[----:B------:R-:W-:Y:S02]  /*0660*/  ISETP.GE.AND P3, PT, R59, UR4, PT ;  /* 0x000000043b007c0c */ /* 0x000fe4000bf66270 */
[----:B------:R-:W-:Y:S02]  /*0670*/  ISETP.GE.AND P4, PT, R60, UR4, PT ;  /* 0x000000043c007c0c */ /* 0x000fe4000bf86270 */
[----:B------:R-:W-:Y:S01]  /*0680*/  ISETP.GE.AND P5, PT, R61, UR4, PT ;  /* 0x000000043d007c0c */ /* 0x000fe2000bfa6270 */
[----:B------:R1:W5:Y:S01]  /*0690*/  @!P1 LDG.E R23, desc[UR10][R4.64+0x34] ;  /* 0x0000340a04179981 */ /* 0x000362000c1e1900 */
[----:B------:R-:W-:Y:S02]  /*06a0*/  ISETP.GE.AND P6, PT, R62, UR4, PT ;  /* 0x000000043e007c0c */ /* 0x000fe4000bfc6270 */
[----:B------:R-:W-:Y:S02]  /*06b0*/  P2R R49, PR, RZ, 0x1 ;  /* 0x00000001ff317803 */ /* 0x000fe40000000000 */
[----:B------:R-:W-:Y:S01]  /*06c0*/  ISETP.NE.AND P0, PT, R48, RZ, PT ;  /* 0x000000ff3000720c */ /* 0x000fe20003f05270 */
[----:B------:R1:W5:Y:S03]  /*06d0*/  @!P2 LDG.E R24, desc[UR10][R4.64+0x38] ;  /* 0x0000380a0418a981 */ /* 0x000366000c1e1900 */
[----:B------:R-:W-:Y:S01]  /*06e0*/  P2R R48, PR, RZ, 0x1 ;  /* 0x00000001ff307803 */ /* 0x000fe20000000000 */
[----:B------:R1:W5:Y:S01]  /*06f0*/  @!P3 LDG.E R25, desc[UR10][R4.64+0x3c] ;  /* 0x00003c0a0419b981 */ /* 0x000362000c1e1900 */
[----:B------:R-:W-:-:S03]  /*0700*/  ISETP.NE.AND P0, PT, R11, RZ, PT ;  /* 0x000000ff0b00720c */ /* 0x000fc60003f05270 */
[----:B------:R1:W5:Y:S01]  /*0710*/  @!P4 LDG.E R26, desc[UR10][R4.64+0x40] ;  /* 0x0000400a041ac981 */ /* 0x000362000c1e1900 */
[----:B------:R-:W-:-:S03]  /*0720*/  P2R R11, PR, RZ, 0x1 ;  /* 0x00000001ff0b7803 */ /* 0x000fc60000000000 */
[----:B------:R1:W5:Y:S01]  /*0730*/  @!P5 LDG.E R27, desc[UR10][R4.64+0x44] ;  /* 0x0000440a041bd981 */ /* 0x000362000c1e1900 */
[----:B------:R-:W-:-:S03]  /*0740*/  ISETP.NE.AND P0, PT, R10, RZ, PT ;  /* 0x000000ff0a00720c */ /* 0x000fc60003f05270 */
[----:B------:R1:W5:Y:S01]  /*0750*/  @!P6 LDG.E R28, desc[UR10][R4.64+0x48] ;  /* 0x0000480a041ce981 */ /* 0x000362000c1e1900 */
[----:B------:R-:W-:Y:S01]  /*0760*/  BAR.SYNC.DEFER_BLOCKING 0x0 ;  /* 0x0000000000007b1d */ /* 0x000fe20000010000 */
[----:B------:R-:W-:Y:S02]  /*0770*/  P2R R10, PR, RZ, 0x1 ;  /* 0x00000001ff0a7803 */ /* 0x000fe40000000000 */
[----:B------:R-:W-:-:S04]  /*0780*/  ISETP.NE.AND P0, PT, R8, RZ, PT ;  /* 0x000000ff0800720c */ /* 0x000fc80003f05270 */
[----:B------:R-:W-:Y:S02]  /*0790*/  P2R R8, PR, RZ, 0x1 ;  /* 0x00000001ff087803 */ /* 0x000fe40000000000 */
[----:B------:R-:W-:-:S13]  /*07a0*/  ISETP.GE.AND P0, PT, R9, UR4, PT ;  /* 0x0000000409007c0c */ /* 0x000fda000bf06270 */
[----:B------:R1:W5:Y:S01]  /*07b0*/  @!P0 LDG.E R29, desc[UR10][R6.64] ;  /* 0x0000000a061d8981 */ /* 0x000362000c1e1900 */
[----:B------:R-:W-:-:S03]  /*07c0*/  ISETP.NE.AND P0, PT, R8, RZ, PT ;  /* 0x000000ff0800720c */ /* 0x000fc60003f05270 */
[----:B------:R1:W5:Y:S04]  /*07d0*/  @!P1 LDG.E R42, desc[UR10][R6.64+0x34] ;  /* 0x0000340a062a9981 */ /* 0x000368000c1e1900 */
[----:B------:R1:W5:Y:S04]  /*07e0*/  @!P2 LDG.E R43, desc[UR10][R6.64+0x38] ;  /* 0x0000380a062ba981 */ /* 0x000368000c1e1900 */
[----:B------:R1:W5:Y:S04]  /*07f0*/  @!P3 LDG.E R44, desc[UR10][R6.64+0x3c] ;  /* 0x00003c0a062cb981 */ /* 0x000368000c1e1900 */
[----:B------:R1:W5:Y:S01]  /*0800*/  @!P0 LDG.E R30, desc[UR10][R6.64+0x4] ;  /* 0x0000040a061e8981 */ /* 0x000362000c1e1900 */
[----:B------:R-:W-:-:S03]  /*0810*/  ISETP.NE.AND P0, PT, R10, RZ, PT ;  /* 0x000000ff0a00720c */ /* 0x000fc60003f05270 */
[----:B------:R1:W5:Y:S04]  /*0820*/  @!P4 LDG.E R45, desc[UR10][R6.64+0x40] ;  /* 0x0000400a062dc981 */ /* 0x000368000c1e1900 */
[----:B------:R1:W5:Y:S04]  /*0830*/  @!P5 LDG.E R46, desc[UR10][R6.64+0x44] ;  /* 0x0000440a062ed981 */ /* 0x000368000c1e1900 */
[----:B------:R1:W5:Y:S04]  /*0840*/  @!P6 LDG.E R47, desc[UR10][R6.64+0x48] ;  /* 0x0000480a062fe981 */ /* 0x000368000c1e1900 */
[----:B------:R1:W5:Y:S01]  /*0850*/  @!P0 LDG.E R31, desc[UR10][R6.64+0x8] ;  /* 0x0000080a061f8981 */ /* 0x000362000c1e1900 */
[----:B------:R-:W-:-:S13]  /*0860*/  ISETP.NE.AND P0, PT, R11, RZ, PT ;  /* 0x000000ff0b00720c */ /* 0x000fda0003f05270 */
        /* <DEDUP_REMOVED lines=17> */
[----:B------:R-:W-:Y:S01]  /*0980*/  ISETP.NE.AND P0, PT, R56, RZ, PT ;  /* 0x000000ff3800720c */ /* 0x000fe20003f05270 */
[----:B------:R-:W2:Y:S01]  /*0990*/  S2R R48, SR_LANEID ;  /* 0x0000000000307919 */ /* 0x000ea20000000000 */
[----:B------:R-:W-:Y:S02]  /*09a0*/  UMOV UR4, 0x400 ;  /* 0x0000040000047882 */ /* 0x000fe40000000000 */
[----:B----4-:R-:W-:-:S09]  /*09b0*/  ULEA UR4, UR5, UR4, 0x18 ;  /* 0x0000000405047291 */ /* 0x010fd2000f8ec0ff */
[----:B------:R1:W5:Y:S01]  /*09c0*/  @!P0 LDG.E R41, desc[UR10][R6.64+0x30] ;  /* 0x0000300a06298981 */ /* 0x000362000c1e1900 */
[----:B------:R-:W-:Y:S02]  /*09d0*/  LEA R49, R0, UR4, 0x2 ;  /* 0x0000000400317c11 */ /* 0x000fe4000f8e10ff */
[----:B------:R-:W-:-:S03]  /*09e0*/  SHF.R.U32.HI R124, RZ, 0x5, R0 ;  /* 0x00000005ff7c7819 */ /* 0x000fc60000011600 */
[----:B------:R-:W-:Y:S01]  /*09f0*/  IMAD R51, R0, 0x80, R49 ;  /* 0x0000008000337824 */ /* 0x000fe200078e0231 */
[----:B------:R-:W-:-:S03]  /*0a00*/  LEA R50, R124, UR4, 0x2 ;  /* 0x000000047c327c11 */ /* 0x000fc6000f8e10ff */
[----:B------:R-:W-:Y:S01]  /*0a10*/  IMAD R53, R0, -0x38, R51 ;  /* 0xffffffc800357824 */ /* 0x000fe200078e0233 */
[----:B------:R-:W-:Y:S02]  /*0a20*/  UIADD3 UR8, UPT, UPT, UR6, 0x6, URZ ;  /* 0x0000000606087890 */ /* 0x000fe4000fffe0ff */
[----:B------:R-:W-:Y:S01]  /*0a30*/  UIADD3 UR5, UPT, UPT, -UR6, UR7, URZ ;  /* 0x0000000706057290 */ /* 0x000fe2000fffe1ff */
[----:B01----:R-:W-:Y:S11]  /*0a40*/  BAR.SYNC.DEFER_BLOCKING 0x0 ;  /* 0x0000000000007b1d */ /* 0x003ff60000010000 */
.L_x_220:
[----:B------:R-:W-:Y:S01]  /*0a50*/  UISETP.LT.AND UP0, UPT, UR5, 0x6, UPT ;  /* 0x000000060500788c */ /* 0x000fe2000bf01270 */
[----:B------:R-:W-:Y:S01]  /*0a60*/  STS [R49], RZ ;  /* 0x000000ff31007388 */ /* 0x000fe20000000800 */
[----:B------:R-:W-:Y:S01]  /*0a70*/  UIADD3 UR6, UPT, UPT, UR8, -0x6, URZ ;  /* 0xfffffffa08067890 */ /* 0x000fe2000fffe0ff */
[----:B--2---:R-:W-:Y:S01]  /*0a80*/  ISETP.NE.AND P1, PT, R48, 0x1f, PT ;  /* 0x0000001f3000780c */ /* 0x004fe20003f25270 */
[----:B------:R-:W-:Y:S01]  /*0a90*/  USEL UR4, UR5, 0x6, UP0 ;  /* 0x0000000605047887 */ /* 0x000fe20008000000 */
[----:B------:R-:W-:Y:S01]  /*0aa0*/  STS [R49+0x400], RZ ;  /* 0x000400ff31007388 */ /* 0x000fe20000000800 */
[C---:B------:R-:W-:Y:S01]  /*0ab0*/  ISETP.NE.AND P2, PT, R124.reuse, 0x6, PT ;  /* 0x000000067c00780c */ /* 0x040fe20003f45270 */
[----:B------:R-:W-:Y:S01]  /*0ac0*/  UISETP.GE.AND UP0, UPT, UR8, UR9, UPT ;  /* 0x000000090800728c */ /* 0x000fe2000bf06270 */
[----:B0----5:R-:W-:Y:S01]  /*0ad0*/  SHF.R.U32.HI R4, RZ, UR6, R2 ;  /* 0x00000006ff047c19 */ /* 0x021fe20008011602 */
[----:B------:R-:W-:Y:S01]  /*0ae0*/  UBMSK UR4, URZ, UR4 ;  /* 0x00000004ff04729b */ /* 0x000fe20008000000 */
[----:B------:R-:W-:Y:S01]  /*0af0*/  STS [R49+0x800], RZ ;  /* 0x000800ff31007388 */ /* 0x000fe20000000800 */
[----:B------:R-:W-:-:S03]  /*0b00*/  ISETP.NE.AND P3, PT, R124, 0x7, PT ;  /* 0x000000077c00780c */ /* 0x000fc60003f65270 */
[----:B------:R-:W-:Y:S01]  /*0b10*/  STS [R49+0xc00], RZ ;  /* 0x000c00ff31007388 */ /* 0x000fe20000000800 */
[----:B------:R-:W-:-:S03]  /*0b20*/  LOP3.LUT R4, R4, UR4, RZ, 0xc0, !PT ;  /* 0x0000000404047c12 */ /* 0x000fc6000f8ec0ff */
[----:B------:R-:W-:Y:S02]  /*0b30*/  STS [R49+0x1000], RZ ;  /* 0x001000ff31007388 */ /* 0x000fe40000000800 */
[----:B------:R-:W-:Y:S01]  /*0b40*/  IMAD.SHL.U32 R5, R4, 0x400, RZ ;  /* 0x0000040004057824 */ /* 0x000fe200078e00ff */
[----:B------:R-:W-:Y:S01]  /*0b50*/  SHF.R.U32.HI R4, RZ, 0x4, R4 ;  /* 0x00000004ff047819 */ /* 0x000fe20000011604 */
[----:B------:R-:W-:Y:S03]  /*0b60*/  STS [R49+0x1400], RZ ;  /* 0x001400ff31007388 */ /* 0x000fe60000000800 */
[----:B------:R-:W-:Y:S01]  /*0b70*/  LOP3.LUT R54, R5, 0x7c00, RZ, 0xc0, !PT ;  /* 0x00007c0005367812 */ /* 0x000fe200078ec0ff */
[----:B------:R-:W-:Y:S01]  /*0b80*/  STS [R49+0x1800], RZ ;  /* 0x001800ff31007388 */ /* 0x000fe20000000800 */
[----:B------:R-:W-:-:S03]  /*0b90*/  LOP3.LUT R4, R4, 0xffffffe, RZ, 0xc0, !PT ;  /* 0x0ffffffe04047812 */ /* 0x000fc600078ec0ff */
[----:B------:R-:W-:Y:S01]  /*0ba0*/  STS [R49+0x1c00], RZ ;  /* 0x001c00ff31007388 */ /* 0x000fe20000000800 */
[----:B------:R-:W-:Y:S02]  /*0bb0*/  IADD3 R54, PT, PT, R4, R49, R54 ;  /* 0x0000003104367210 */ /* 0x000fe40007ffe036 */
[----:B------:R-:W-:Y:S01]  /*0bc0*/  SHF.R.U32.HI R4, RZ, UR6, R3 ;  /* 0x00000006ff047c19 */ /* 0x000fe20008011603 */
[----:B------:R-:W-:Y:S03]  /*0bd0*/  STS [R49+0x2000], RZ ;  /* 0x002000ff31007388 */ /* 0x000fe60000000800 */
[----:B------:R-:W-:Y:S01]  /*0be0*/  LOP3.LUT R4, R4, UR4, RZ, 0xc0, !PT ;  /* 0x0000000404047c12 */ /* 0x000fe2000f8ec0ff */
[----:B------:R-:W-:Y:S04]  /*0bf0*/  STS [R49+0x2400], RZ ;  /* 0x002400ff31007388 */ /* 0x000fe80000000800 */
[----:B------:R-:W-:Y:S01]  /*0c00*/  STS [R49+0x2800], RZ ;  /* 0x002800ff31007388 */ /* 0x000fe20000000800 */
[----:B------:R-:W-:Y:S01]  /*0c10*/  IMAD.SHL.U32 R5, R4, 0x400, RZ ;  /* 0x0000040004057824 */ /* 0x000fe200078e00ff */
[----:B------:R-:W-:-:S02]  /*0c20*/  SHF.R.U32.HI R4, RZ, 0x4, R4 ;  /* 0x00000004ff047819 */ /* 0x000fc40000011604 */
[----:B------:R-:W-:Y:S02]  /*0c30*/  STS [R49+0x2c00], RZ ;  /* 0x002c00ff31007388 */ /* 0x000fe40000000800 */
[----:B------:R-:W-:Y:S02]  /*0c40*/  LOP3.LUT R56, R5, 0x7c00, RZ, 0xc0, !PT ;  /* 0x00007c0005387812 */ /* 0x000fe400078ec0ff */
        /* <DEDUP_REMOVED lines=32> */
[----:B------:R-:W0:Y:S02]  /*0e50*/  LDS.U16 R52, [R54] ;  /* 0x0000000036347984 */ /* 0x000e240000000400 */
[----:B0-----:R-:W-:-:S05]  /*0e60*/  VIADD R5, R52, 0x1 ;  /* 0x0000000134057836 */ /* 0x001fca0000000000 */
[----:B------:R0:W-:Y:S04]  /*0e70*/  STS.U16 [R54], R5 ;  /* 0x0000000536007388 */ /* 0x0001e80000000400 */
[----:B------:R-:W1:Y:S01]  /*0e80*/  LDS.U16 R57, [R56] ;  /* 0x0000000038397984 */ /* 0x000e620000000400 */
[----:B0-----:R-:W-:Y:S01]  /*0e90*/  IMAD.SHL.U32 R5, R4, 0x400, RZ ;  /* 0x0000040004057824 */ /* 0x001fe200078e00ff */
[----:B------:R-:W-:-:S04]  /*0ea0*/  SHF.R.U32.HI R4, RZ, 0x4, R4 ;  /* 0x00000004ff047819 */ /* 0x000fc80000011604 */
[----:B------:R-:W-:Y:S02]  /*0eb0*/  LOP3.LUT R60, R5, 0x7c00, RZ, 0xc0, !PT ;  /* 0x00007c00053c7812 */ /* 0x000fe400078ec0ff */
[----:B------:R-:W-:-:S04]  /*0ec0*/  LOP3.LUT R4, R4, 0xffffffe, RZ, 0xc0, !PT ;  /* 0x0ffffffe04047812 */ /* 0x000fc800078ec0ff */
[----:B------:R-:W-:Y:S02]  /*0ed0*/  IADD3 R60, PT, PT, R4, R49, R60 ;  /* 0x00000031043c7210 */ /* 0x000fe40007ffe03c */
[----:B------:R-:W-:-:S04]  /*0ee0*/  SHF.R.U32.HI R4, RZ, UR6, R14 ;  /* 0x00000006ff047c19 */ /* 0x000fc8000801160e */
[----:B------:R-:W-:-:S05]  /*0ef0*/  LOP3.LUT R4, R4, UR4, RZ, 0xc0, !PT ;  /* 0x0000000404047c12 */ /* 0x000fca000f8ec0ff */
[----:B------:R-:W-:Y:S01]  /*0f00*/  IMAD.SHL.U32 R6, R4, 0x400, RZ ;  /* 0x0000040004067824 */ /* 0x000fe200078e00ff */
[----:B------:R-:W-:-:S04]  /*0f10*/  SHF.R.U32.HI R4, RZ, 0x4, R4 ;  /* 0x00000004ff047819 */ /* 0x000fc80000011604 */
[----:B------:R-:W-:Y:S02]  /*0f20*/  LOP3.LUT R6, R6, 0x7c00, RZ, 0xc0, !PT ;  /* 0x00007c0006067812 */ /* 0x000fe400078ec0ff */
[----:B------:R-:W-:-:S04]  /*0f30*/  LOP3.LUT R4, R4, 0xffffffe, RZ, 0xc0, !PT ;  /* 0x0ffffffe04047812 */ /* 0x000fc800078ec0ff */
[----:B------:R-:W-:Y:S01]  /*0f40*/  IADD3 R62, PT, PT, R4, R49, R6 ;  /* 0x00000031043e7210 */ /* 0x000fe20007ffe006 */
[----:B-1----:R-:W-:Y:S01]  /*0f50*/  VIADD R7, R57, 0x1 ;  /* 0x0000000139077836 */ /* 0x002fe20000000000 */
[----:B------:R-:W-:-:S04]  /*0f60*/  SHF.R.U32.HI R4, RZ, UR6, R15 ;  /* 0x00000006ff047c19 */ /* 0x000fc8000801160f */
[----:B------:R-:W-:Y:S01]  /*0f70*/  STS.U16 [R56], R7 ;  /* 0x0000000738007388 */ /* 0x000fe20000000400 */
[----:B------:R-:W-:-:S03]  /*0f80*/  LOP3.LUT R4, R4, UR4, RZ, 0xc0, !PT ;  /* 0x0000000404047c12 */ /* 0x000fc6000f8ec0ff */
        /* <DEDUP_REMOVED lines=129> */
[----:B------:R-:W-:Y:S01]  /*17a0*/  SHF.R.U32.HI R4, RZ, UR6, R28 ;  /* 0x00000006ff047c19 */ /* 0x000fe2000801161c */
[----:B------:R-:W0:Y:S03]  /*17b0*/  S2UR UR6, SR_CgaCtaId ;  /* 0x00000000000679c3 */ /* 0x000e260000008800 */
[----:B------:R-:W-:Y:S01]  /*17c0*/  LOP3.LUT R4, R4, UR4, RZ, 0xc0, !PT ;  /* 0x0000000404047c12 */ /* 0x000fe2000f8ec0ff */
[----:B------:R-:W-:-:S04]  /*17d0*/  UMOV UR4, 0x400 ;  /* 0x0000040000047882 */ /* 0x000fc80000000000 */
[----:B------:R-:W-:Y:S01]  /*17e0*/  IMAD.SHL.U32 R6, R4, 0x400, RZ ;  /* 0x0000040004067824 */ /* 0x000fe200078e00ff */
[----:B------:R-:W-:-:S04]  /*17f0*/  SHF.R.U32.HI R4, RZ, 0x4, R4 ;  /* 0x00000004ff047819 */ /* 0x000fc80000011604 */
[----:B------:R-:W-:Y:S02]  /*1800*/  LOP3.LUT R6, R6, 0x7c00, RZ, 0xc0, !PT ;  /* 0x00007c0006067812 */ /* 0x000fe400078ec0ff */
[----:B------:R-:W-:-:S04]  /*1810*/  LOP3.LUT R4, R4, 0xffffffe, RZ, 0xc0, !PT ;  /* 0x0ffffffe04047812 */ /* 0x000fc800078ec0ff */
[----:B------:R-:W-:Y:S01]  /*1820*/  IADD3 R90, PT, PT, R4, R49, R6 ;  /* 0x00000031045a7210 */ /* 0x000fe20007ffe006 */
[----:B-1----:R-:W-:Y:S01]  /*1830*/  VIADD R7, R85, 0x1 ;  /* 0x0000000155077836 */ /* 0x002fe20000000000 */
[----:B0-----:R-:W-:-:S04]  /*1840*/  ULEA UR4, UR6, UR4, 0x18 ;  /* 0x0000000406047291 */ /* 0x001fc8000f8ec0ff */
[----:B------:R-:W-:Y:S04]  /*1850*/  STS.U16 [R84], R7 ;  /* 0x0000000754007388 */ /* 0x000fe80000000400 */
[----:B------:R-:W0:Y:S02]  /*1860*/  LDS.U16 R87, [R86] ;  /* 0x0000000056577984 */ /* 0x000e240000000400 */
[----:B0-----:R-:W-:-:S05]  /*1870*/  VIADD R5, R87, 0x1 ;  /* 0x0000000157057836 */ /* 0x001fca0000000000 */
[----:B------:R-:W-:Y:S04]  /*1880*/  STS.U16 [R86], R5 ;  /* 0x0000000556007388 */ /* 0x000fe80000000400 */
[----:B------:R-:W0:Y:S02]  /*1890*/  LDS.U16 R89, [R88] ;  /* 0x0000000058597984 */ /* 0x000e240000000400 */
[----:B0-----:R-:W-:-:S05]  /*18a0*/  VIADD R7, R89, 0x1 ;  /* 0x0000000159077836 */ /* 0x001fca0000000000 */
[----:B------:R-:W-:Y:S04]  /*18b0*/  STS.U16 [R88], R7 ;  /* 0x0000000758007388 */ /* 0x000fe80000000400 */
[----:B------:R-:W0:Y:S02]  /*18c0*/  LDS.U16 R91, [R90] ;  /* 0x000000005a5b7984 */ /* 0x000e240000000400 */
[----:B0-----:R-:W-:-:S05]  /*18d0*/  VIADD R5, R91, 0x1 ;  /* 0x000000015b057836 */ /* 0x001fca0000000000 */
[----:B------:R-:W-:Y:S01]  /*18e0*/  STS.U16 [R90], R5 ;  /* 0x000000055a007388 */ /* 0x000fe20000000400 */
[----:B------:R-:W-:Y:S06]  /*18f0*/  BAR.SYNC.DEFER_BLOCKING 0x0 ;  /* 0x0000000000007b1d */ /* 0x000fec0000010000 */
[----:B------:R-:W-:Y:S04]  /*1900*/  LDS R92, [R51] ;  /* 0x00000000335c7984 */ /* 0x000fe80000000800 */
[----:B------:R-:W0:Y:S04]  /*1910*/  LDS R93, [R51+0x4] ;  /* 0x00000400335d7984 */ /* 0x000e280000000800 */
[----:B------:R-:W1:Y:S04]  /*1920*/  LDS R94, [R51+0x8] ;  /* 0x00000800335e7984 */ /* 0x000e680000000800 */
[----:B------:R-:W2:Y:S04]  /*1930*/  LDS R95, [R51+0xc] ;  /* 0x00000c00335f7984 */ /* 0x000ea80000000800 */
[----:B------:R-:W3:Y:S04]  /*1940*/  LDS R96, [R51+0x10] ;  /* 0x0000100033607984 */ /* 0x000ee80000000800 */
[----:B------:R-:W4:Y:S04]  /*1950*/  LDS R97, [R51+0x14] ;  /* 0x0000140033617984 */ /* 0x000f280000000800 */
[----:B------:R-:W4:Y:S04]  /*1960*/  LDS R98, [R51+0x18] ;  /* 0x0000180033627984 */ /* 0x000f280000000800 */
[----:B------:R-:W4:Y:S04]  /*1970*/  LDS R99, [R51+0x1c] ;  /* 0x00001c0033637984 */ /* 0x000f280000000800 */
[----:B------:R-:W4:Y:S04]  /*1980*/  LDS R100, [R51+0x20] ;  /* 0x0000200033647984 */ /* 0x000f280000000800 */
[----:B------:R-:W4:Y:S04]  /*1990*/  LDS R101, [R51+0x24] ;  /* 0x0000240033657984 */ /* 0x000f280000000800 */
[----:B------:R-:W4:Y:S04]  /*19a0*/  LDS R102, [R51+0x28] ;  /* 0x0000280033667984 */ /* 0x000f280000000800 */
[----:B------:R-:W4:Y:S01]  /*19b0*/  LDS R103, [R51+0x2c] ;  /* 0x00002c0033677984 */ /* 0x000f220000000800 */
[----:B0-----:R-:W-:-:S03]  /*19c0*/  IMAD.IADD R93, R92, 0x1, R93 ;  /* 0x000000015c5d7824 */ /* 0x001fc600078e025d */
[----:B------:R-:W0:Y:S01]  /*19d0*/  LDS R104, [R51+0x30] ;  /* 0x0000300033687984 */ /* 0x000e220000000800 */
[----:B-1----:R-:W-:-:S03]  /*19e0*/  IMAD.IADD R94, R94, 0x1, R93 ;  /* 0x000000015e5e7824 */ /* 0x002fc600078e025d */
[----:B------:R-:W1:Y:S01]  /*19f0*/  LDS R105, [R51+0x34] ;  /* 0x0000340033697984 */ /* 0x000e620000000800 */
[----:B--2---:R-:W-:-:S03]  /*1a00*/  IMAD.IADD R95, R95, 0x1, R94 ;  /* 0x000000015f5f7824 */ /* 0x004fc600078e025e */
[----:B------:R-:W2:Y:S01]  /*1a10*/  LDS R106, [R51+0x38] ;  /* 0x00003800336a7984 */ /* 0x000ea20000000800 */
[----:B---3--:R-:W-:-:S03]  /*1a20*/  IMAD.IADD R96, R96, 0x1, R95 ;  /* 0x0000000160607824 */ /* 0x008fc600078e025f */
[----:B------:R-:W3:Y:S01]  /*1a30*/  LDS R107, [R51+0x3c] ;  /* 0x00003c00336b7984 */ /* 0x000ee20000000800 */
[----:B----4-:R-:W-:-:S03]  /*1a40*/  IMAD.IADD R97, R97, 0x1, R96 ;  /* 0x0000000161617824 */ /* 0x010fc600078e0260 */
[----:B------:R-:W4:Y:S01]  /*1a50*/  LDS R108, [R51+0x40] ;  /* 0x00004000336c7984 */ /* 0x000f220000000800 */
[----:B------:R-:W-:-:S03]  /*1a60*/  IMAD.IADD R98, R98, 0x1, R97 ;  /* 0x0000000162627824 */ /* 0x000fc600078e0261 */
        /* <DEDUP_REMOVED lines=31> */
[----:B------:R-:W-:-:S04]  /*1c60*/  IMAD.IADD R114, R114, 0x1, R113 ;  /* 0x0000000172727824 */ /* 0x000fc800078e0271 */
[----:B0-----:R-:W-:-:S04]  /*1c70*/  IMAD.IADD R115, R115, 0x1, R114 ;  /* 0x0000000173737824 */ /* 0x001fc800078e0272 */
[----:B-1----:R-:W-:-:S04]  /*1c80*/  IMAD.IADD R116, R116, 0x1, R115 ;  /* 0x0000000174747824 */ /* 0x002fc800078e0273 */
[----:B--2---:R-:W-:-:S04]  /*1c90*/  IMAD.IADD R117, R117, 0x1, R116 ;  /* 0x0000000175757824 */ /* 0x004fc800078e0274 */
[----:B---3--:R-:W-:-:S04]  /*1ca0*/  IMAD.IADD R118, R118, 0x1, R117 ;  /* 0x0000000176767824 */ /* 0x008fc800078e0275 */
[----:B----4-:R-:W-:-:S04]  /*1cb0*/  IMAD.IADD R119, R119, 0x1, R118 ;  /* 0x0000000177777824 */ /* 0x010fc800078e0276 */
[----:B------:R-:W-:-:S04]  /*1cc0*/  IMAD.IADD R120, R120, 0x1, R119 ;  /* 0x0000000178787824 */ /* 0x000fc800078e0277 */
[----:B------:R-:W-:-:S04]  /*1cd0*/  IMAD.IADD R121, R121, 0x1, R120 ;  /* 0x0000000179797824 */ /* 0x000fc800078e0278 */
[----:B------:R-:W-:-:S04]  /*1ce0*/  IMAD.IADD R122, R122, 0x1, R121 ;  /* 0x000000017a7a7824 */ /* 0x000fc800078e0279 */
[----:B------:R-:W-:-:S04]  /*1cf0*/  IMAD.IADD R123, R123, 0x1, R122 ;  /* 0x000000017b7b7824 */ /* 0x000fc800078e027a */
[----:B------:R-:W-:-:S05]  /*1d00*/  IMAD.IADD R125, R4, 0x1, R123 ;  /* 0x00000001047d7824 */ /* 0x000fca00078e027b */
        /* <DEDUP_REMOVED lines=8> */
[----:B------:R-:W0:Y:S02]  /*1d90*/  SHFL.UP P0, R126, R127, 0x10, RZ ;  /* 0x060000007f7e7989 */ /* 0x000e2400000000ff */
[----:B0-----:R-:W-:Y:S01]  /*1da0*/  @P0 IMAD.IADD R126, R127, 0x1, R126 ;  /* 0x000000017f7e0824 */ /* 0x001fe200078e027e */
[----:B------:R-:W-:-:S03]  /*1db0*/  ISETP.NE.AND P0, PT, R124, 0x1, PT ;  /* 0x000000017c00780c */ /* 0x000fc60003f05270 */
[----:B------:R-:W-:Y:S01]  /*1dc0*/  IMAD.IADD R125, R126, 0x1, -R125 ;  /* 0x000000017e7d7824 */ /* 0x000fe200078e0a7d */
[----:B------:R-:W-:Y:S01]  /*1dd0*/  @!P1 STS [R50+0x8400], R126 ;  /* 0x0084007e32009388 */ /* 0x000fe20000000800 */
[----:B------:R-:W-:Y:S01]  /*1de0*/  BAR.SYNC.DEFER_BLOCKING 0x0 ;  /* 0x0000000000007b1d */ /* 0x000fe20000010000 */
[----:B------:R-:W-:-:S05]  /*1df0*/  ISETP.NE.AND P1, PT, R124, 0x4, PT ;  /* 0x000000047c00780c */ /* 0x000fca0003f25270 */
[----:B------:R-:W0:Y:S04]  /*1e00*/  LDS.128 R4, [UR4+0x8400] ;  /* 0x00840004ff047984 */ /* 0x000e280008000c00 */
[----:B------:R-:W1:Y:S01]  /*1e10*/  LDS.128 R8, [UR4+0x8410] ;  /* 0x00841004ff087984 */ /* 0x000e620008000c00 */
[C---:B0-----:R-:W-:Y:S01]  /*1e20*/  SEL R55, R4.reuse, R55, !P0 ;  /* 0x0000003704377207 */ /* 0x041fe20004000000 */
[----:B------:R-:W-:Y:S01]  /*1e30*/  IMAD.IADD R5, R4, 0x1, R5 ;  /* 0x0000000104057824 */ /* 0x000fe200078e0205 */
[----:B------:R-:W-:-:S03]  /*1e40*/  ISETP.NE.AND P0, PT, R124, 0x2, PT ;  /* 0x000000027c00780c */ /* 0x000fc60003f05270 */
[----:B------:R-:W-:Y:S01]  /*1e50*/  IMAD.IADD R6, R6, 0x1, R5 ;  /* 0x0000000106067824 */ /* 0x000fe200078e0205 */
[----:B------:R-:W-:Y:S02]  /*1e60*/  SEL R55, R5, R55, !P0 ;  /* 0x0000003705377207 */ /* 0x000fe40004000000 */
[----:B------:R-:W-:Y:S01]  /*1e70*/  ISETP.NE.AND P0, PT, R124, 0x3, PT ;  /* 0x000000037c00780c */ /* 0x000fe20003f05270 */
[----:B------:R-:W-:-:S03]  /*1e80*/  IMAD.IADD R7, R7, 0x1, R6 ;  /* 0x0000000107077824 */ /* 0x000fc600078e0206 */
[----:B------:R-:W-:Y:S01]  /*1e90*/  SEL R55, R6, R55, !P0 ;  /* 0x0000003706377207 */ /* 0x000fe20004000000 */
[C---:B-1----:R-:W-:Y:S01]  /*1ea0*/  IMAD.IADD R8, R7.reuse, 0x1, R8 ;  /* 0x0000000107087824 */ /* 0x042fe200078e0208 */
[----:B------:R-:W-:Y:S02]  /*1eb0*/  ISETP.NE.AND P0, PT, R124, 0x5, PT ;  /* 0x000000057c00780c */ /* 0x000fe40003f05270 */
[----:B------:R-:W-:Y:S01]  /*1ec0*/  SEL R55, R7, R55, !P1 ;  /* 0x0000003707377207 */ /* 0x000fe20004800000 */
[----:B------:R-:W-:Y:S01]  /*1ed0*/  IMAD.IADD R9, R9, 0x1, R8 ;  /* 0x0000000109097824 */ /* 0x000fe200078e0208 */
[----:B------:R-:W-:Y:S02]  /*1ee0*/  ISETP.NE.AND P1, PT, R48, RZ, PT ;  /* 0x000000ff3000720c */ /* 0x000fe40003f25270 */
[----:B------:R-:W-:Y:S01]  /*1ef0*/  SEL R55, R8, R55, !P0 ;  /* 0x0000003708377207 */ /* 0x000fe20004000000 */
[----:B------:R-:W-:Y:S01]  /*1f00*/  IMAD.IADD R10, R10, 0x1, R9 ;  /* 0x000000010a0a7824 */ /* 0x000fe200078e0209 */
[----:B------:R-:W-:-:S02]  /*1f10*/  ISETP.GT.U32.AND P0, PT, R0, 0x1f, PT ;  /* 0x0000001f0000780c */ /* 0x000fc40003f04070 */
[----:B------:R-:W-:Y:S01]  /*1f20*/  SEL R55, R9, R55, !P2 ;  /* 0x0000003709377207 */ /* 0x000fe20005000000 */
[----:B------:R-:W-:Y:S01]  /*1f30*/  IMAD.IADD R11, R11, 0x1, R10 ;  /* 0x000000010b0b7824 */ /* 0x000fe200078e020a */
[----:B------:R-:W-:Y:S02]  /*1f40*/  ISETP.GT.U32.OR P2, PT, R0, 0x1f, P1 ;  /* 0x0000001f0000780c */ /* 0x000fe40000f44470 */
[----:B------:R-:W-:Y:S02]  /*1f50*/  SEL R4, R125, RZ, P1 ;  /* 0x000000ff7d047207 */ /* 0x000fe40000800000 */
[----:B------:R-:W-:-:S05]  /*1f60*/  SEL R55, R10, R55, !P3 ;  /* 0x000000370a377207 */ /* 0x000fca0005800000 */
[----:B------:R-:W-:Y:S01]  /*1f70*/  @P0 IMAD.IADD R125, R55, 0x1, R4 ;  /* 0x00000001377d0824 */ /* 0x000fe200078e0204 */
[----:B------:R-:W-:-:S03]  /*1f80*/  ISETP.NE.AND P0, PT, R0, RZ, PT ;  /* 0x000000ff0000720c */ /* 0x000fc60003f05270 */
[----:B------:R-:W-:-:S05]  /*1f90*/  @!P2 IMAD.U32 R125, R11, 0x10000, RZ ;  /* 0x000100000b7da824 */ /* 0x000fca00078e00ff */
[----:B------:R-:W-:Y:S01]  /*1fa0*/  @!P2 STS [UR4+0x8428], R125 ;  /* 0x0084287dff00a988 */ /* 0x000fe20008000804 */
[----:B------:R-:W-:Y:S06]  /*1fb0*/  BAR.SYNC.DEFER_BLOCKING 0x0 ;  /* 0x0000000000007b1d */ /* 0x000fec0000010000 */
[----:B------:R-:W0:Y:S02]  /*1fc0*/  LDS R4, [UR4+0x8428] ;  /* 0x00842804ff047984 */ /* 0x000e240008000800 */
[----:B0-----:R-:W-:-:S05]  /*1fd0*/  SEL R4, R4, RZ, P0 ;  /* 0x000000ff04047207 */ /* 0x001fca0000000000 */
[----:B------:R-:W-:-:S04]  /*1fe0*/  IMAD.IADD R4, R4, 0x1, R125 ;  /* 0x0000000104047824 */ /* 0x000fc800078e027d */
[--C-:B------:R-:W-:Y:S01]  /*1ff0*/  IMAD.IADD R92, R92, 0x1, R4.reuse ;  /* 0x000000015c5c7824 */ /* 0x100fe200078e0204 */
[----:B------:R-:W-:Y:S01]  /*2000*/  STS [R51], R4 ;  /* 0x0000000433007388 */ /* 0x000fe20000000800 */
[--C-:B------:R-:W-:Y:S02]  /*2010*/  IMAD.IADD R6, R93, 0x1, R4.reuse ;  /* 0x000000015d067824 */ /* 0x100fe400078e0204 */
[--C-:B------:R-:W-:Y:S01]  /*2020*/  IMAD.IADD R94, R94, 0x1, R4.reuse ;  /* 0x000000015e5e7824 */ /* 0x100fe200078e0204 */
[----:B------:R-:W-:Y:S01]  /*2030*/  STS [R51+0x4], R92 ;  /* 0x0000045c33007388 */ /* 0x000fe20000000800 */
[--C-:B------:R-:W-:Y:S02]  /*2040*/  IMAD.IADD R8, R95, 0x1, R4.reuse ;  /* 0x000000015f087824 */ /* 0x100fe400078e0204 */
[--C-:B------:R-:W-:Y:S01]  /*2050*/  IMAD.IADD R96, R96, 0x1, R4.reuse ;  /* 0x0000000160607824 */ /* 0x100fe200078e0204 */
[----:B------:R-:W-:Y:S01]  /*2060*/  STS [R51+0x8], R6 ;  /* 0x0000080633007388 */ /* 0x000fe20000000800 */
[----:B------:R-:W-:-:S02]  /*2070*/  IMAD.IADD R10, R97, 0x1, R4 ;  /* 0x00000001610a7824 */ /* 0x000fc400078e0204 */
[--C-:B------:R-:W-:Y:S01]  /*2080*/  IMAD.IADD R98, R98, 0x1, R4.reuse ;  /* 0x0000000162627824 */ /* 0x100fe200078e0204 */
[----:B------:R-:W-:Y:S01]  /*2090*/  STS [R51+0xc], R94 ;  /* 0x00000c5e33007388 */ /* 0x000fe20000000800 */
        /* <DEDUP_REMOVED lines=36> */
[----:B------:R-:W-:-:S03]  /*22e0*/  IMAD.IADD R150, R123, 0x1, R4 ;  /* 0x000000017b967824 */ /* 0x000fc600078e0204 */
[----:B------:R-:W-:Y:S04]  /*22f0*/  STS [R51+0x40], R134 ;  /* 0x0000408633007388 */ /* 0x000fe80000000800 */
        /* <DEDUP_REMOVED lines=15> */
[----:B------:R-:W-:Y:S01]  /*23f0*/  STS [R51+0x80], R150 ;  /* 0x0000809633007388 */ /* 0x000fe20000000800 */
[----:B------:R-:W-:Y:S06]  /*2400*/  BAR.SYNC.DEFER_BLOCKING 0x0 ;  /* 0x0000000000007b1d */ /* 0x000fec0000010000 */
[----:B------:R-:W0:Y:S04]  /*2410*/  LDS.U16 R5, [R54] ;  /* 0x0000000036057984 */ /* 0x000e280000000400 */
[----:B------:R-:W1:Y:S04]  /*2420*/  LDS.U16 R56, [R56] ;  /* 0x0000000038387984 */ /* 0x000e680000000400 */
[----:B------:R-:W2:Y:S04]  /*2430*/  LDS.U16 R58, [R58] ;  /* 0x000000003a3a7984 */ /* 0x000ea80000000400 */
[----:B------:R-:W3:Y:S04]  /*2440*/  LDS.U16 R60, [R60] ;  /* 0x000000003c3c7984 */ /* 0x000ee80000000400 */
[----:B------:R-:W4:Y:S04]  /*2450*/  LDS.U16 R62, [R62] ;  /* 0x000000003e3e7984 */ /* 0x000f280000000400 */
[----:B------:R-:W4:Y:S04]  /*2460*/  LDS.U16 R64, [R64] ;  /* 0x0000000040407984 */ /* 0x000f280000000400 */
[----:B------:R-:W4:Y:S04]  /*2470*/  LDS.U16 R66, [R66] ;  /* 0x0000000042427984 */ /* 0x000f280000000400 */
[----:B------:R-:W4:Y:S04]  /*2480*/  LDS.U16 R68, [R68] ;  /* 0x0000000044447984 */ /* 0x000f280000000400 */
[----:B------:R-:W4:Y:S04]  /*2490*/  LDS.U16 R70, [R70] ;  /* 0x0000000046467984 */ /* 0x000f280000000400 */
[----:B------:R-:W4:Y:S04]  /*24a0*/  LDS.U16 R72, [R72] ;  /* 0x0000000048487984 */ /* 0x000f280000000400 */
[----:B------:R-:W4:Y:S01]  /*24b0*/  LDS.U16 R74, [R74] ;  /* 0x000000004a4a7984 */ /* 0x000f220000000400 */
[----:B0-----:R-:W-:-:S03]  /*24c0*/  IMAD.IADD R5, R52, 0x1, R5 ;  /* 0x0000000134057824 */ /* 0x001fc600078e0205 */
[----:B------:R-:W0:Y:S01]  /*24d0*/  LDS.U16 R76, [R76] ;  /* 0x000000004c4c7984 */ /* 0x000e220000000400 */
[----:B-1----:R-:W-:-:S03]  /*24e0*/  IMAD.IADD R56, R57, 0x1, R56 ;  /* 0x0000000139387824 */ /* 0x002fc600078e0238 */
[----:B------:R-:W1:Y:S01]  /*24f0*/  LDS.U16 R78, [R78] ;  /* 0x000000004e4e7984 */ /* 0x000e620000000400 */
[----:B--2---:R-:W-:-:S03]  /*2500*/  IMAD.IADD R58, R59, 0x1, R58 ;  /* 0x000000013b3a7824 */ /* 0x004fc600078e023a */
[----:B------:R-:W2:Y:S01]  /*2510*/  LDS.U16 R80, [R80] ;  /* 0x0000000050507984 */ /* 0x000ea20000000400 */
[----:B---3--:R-:W-:-:S03]  /*2520*/  IMAD.IADD R60, R61, 0x1, R60 ;  /* 0x000000013d3c7824 */ /* 0x008fc600078e023c */
[----:B------:R-:W3:Y:S01]  /*2530*/  LDS.U16 R82, [R82] ;  /* 0x0000000052527984 */ /* 0x000ee20000000400 */
[----:B----4-:R-:W-:-:S03]  /*2540*/  IMAD.IADD R62, R63, 0x1, R62 ;  /* 0x000000013f3e7824 */ /* 0x010fc600078e023e */
[----:B------:R-:W4:Y:S01]  /*2550*/  LDS.U16 R84, [R84] ;  /* 0x0000000054547984 */ /* 0x000f220000000400 */
[----:B------:R-:W-:-:S03]  /*2560*/  IMAD.IADD R64, R65, 0x1, R64 ;  /* 0x0000000141407824 */ /* 0x000fc600078e0240 */
[----:B------:R-:W4:Y:S01]  /*2570*/  LDS.U16 R86, [R86] ;  /* 0x0000000056567984 */ /* 0x000f220000000400 */
[----:B------:R-:W-:-:S03]  /*2580*/  IMAD.IADD R66, R67, 0x1, R66 ;  /* 0x0000000143427824 */ /* 0x000fc600078e0242 */
[----:B------:R-:W4:Y:S01]  /*2590*/  LDS.U16 R88, [R88] ;  /* 0x0000000058587984 */ /* 0x000f220000000400 */
[----:B------:R-:W-:-:S03]  /*25a0*/  IMAD.IADD R68, R69, 0x1, R68 ;  /* 0x0000000145447824 */ /* 0x000fc600078e0244 */
[----:B------:R-:W4:Y:S01]  /*25b0*/  LDS.U16 R90, [R90] ;  /* 0x000000005a5a7984 */ /* 0x000f220000000400 */
[----:B------:R-:W-:Y:S02]  /*25c0*/  IMAD.IADD R70, R71, 0x1, R70 ;  /* 0x0000000147467824 */ /* 0x000fe400078e0246 */
[----:B------:R-:W-:Y:S02]  /*25d0*/  IMAD.IADD R72, R73, 0x1, R72 ;  /* 0x0000000149487824 */ /* 0x000fe400078e0248 */
[----:B------:R-:W-:Y:S02]  /*25e0*/  IMAD.IADD R74, R75, 0x1, R74 ;  /* 0x000000014b4a7824 */ /* 0x000fe400078e024a */
[----:B0-----:R-:W-:Y:S02]  /*25f0*/  IMAD.IADD R76, R77, 0x1, R76 ;  /* 0x000000014d4c7824 */ /* 0x001fe400078e024c */
[----:B-1----:R-:W-:Y:S02]  /*2600*/  IMAD.IADD R78, R79, 0x1, R78 ;  /* 0x000000014f4e7824 */ /* 0x002fe400078e024e */
[----:B--2---:R-:W-:-:S02]  /*2610*/  IMAD.IADD R80, R81, 0x1, R80 ;  /* 0x0000000151507824 */ /* 0x004fc400078e0250 */
[----:B---3--:R-:W-:Y:S02]  /*2620*/  IMAD.IADD R82, R83, 0x1, R82 ;  /* 0x0000000153527824 */ /* 0x008fe400078e0252 */
[----:B----4-:R-:W-:Y:S02]  /*2630*/  IMAD.IADD R84, R85, 0x1, R84 ;  /* 0x0000000155547824 */ /* 0x010fe400078e0254 */
[----:B------:R-:W-:Y:S02]  /*2640*/  IMAD.IADD R86, R87, 0x1, R86 ;  /* 0x0000000157567824 */ /* 0x000fe400078e0256 */
[----:B------:R-:W-:Y:S02]  /*2650*/  IMAD.IADD R88, R89, 0x1, R88 ;  /* 0x0000000159587824 */ /* 0x000fe400078e0258 */
[----:B------:R-:W-:Y:S01]  /*2660*/  IMAD.IADD R90, R91, 0x1, R90 ;  /* 0x000000015b5a7824 */ /* 0x000fe200078e025a */
[----:B------:R-:W-:Y:S06]  /*2670*/  BAR.SYNC.DEFER_BLOCKING 0x0 ;  /* 0x0000000000007b1d */ /* 0x000fec0000010000 */
[----:B------:R-:W-:Y:S05]  /*2680*/  BRA.U UP0, `(.L_x_219) ;  /* 0x0000000500987547 */ /* 0x000fea000b800000 */
[----:B------:R-:W-:Y:S01]  /*2690*/  LEA R4, R5, UR4, 0x2 ;  /* 0x0000000405047c11 */ /* 0x000fe2000f8e10ff */
[----:B------:R-:W-:Y:S01]  /*26a0*/  UIADD3 UR8, UPT, UPT, UR8, 0x6, URZ ;  /* 0x0000000608087890 */ /* 0x000fe2000fffe0ff */
[----:B------:R-:W-:Y:S01]  /*26b0*/  LEA R5, R56, UR4, 0x2 ;  /* 0x0000000438057c11 */ /* 0x000fe2000f8e10ff */
[----:B------:R-:W-:Y:S01]  /*26c0*/  UIADD3 UR5, UPT, UPT, UR5, -0x6, URZ ;  /* 0xfffffffa05057890 */ /* 0x000fe2000fffe0ff */
[----:B------:R-:W-:Y:S01]  /*26d0*/  LEA R6, R58, UR4, 0x2 ;  /* 0x000000043a067c11 */ /* 0x000fe2000f8e10ff */
[----:B------:R0:W-:Y:S01]  /*26e0*/  STS [R4], R2 ;  /* 0x0000000204007388 */ /* 0x0001e20000000800 */
[----:B------:R-:W-:Y:S02]  /*26f0*/  LEA R7, R60, UR4, 0x2 ;  /* 0x000000043c077c11 */ /* 0x000fe4000f8e10ff */
[----:B------:R-:W-:Y:S01]  /*2700*/  LEA R8, R62, UR4, 0x2 ;  /* 0x000000043e087c11 */ /* 0x000fe2000f8e10ff */
[----:B------:R0:W-:Y:S01]  /*2710*/  STS [R5], R3 ;  /* 0x0000000305007388 */ /* 0x0001e20000000800 */
[----:B------:R-:W-:-:S02]  /*2720*/  LEA R9, R64, UR4, 0x2 ;  /* 0x0000000440097c11 */ /* 0x000fc4000f8e10ff */
[----:B------:R-:W-:Y:S01]  /*2730*/  LEA R10, R66, UR4, 0x2 ;  /* 0x00000004420a7c11 */ /* 0x000fe2000f8e10ff */
[----:B------:R0:W-:Y:S01]  /*2740*/  STS [R6], R12 ;  /* 0x0000000c06007388 */ /* 0x0001e20000000800 */
[----:B------:R-:W-:Y:S02]  /*2750*/  LEA R11, R68, UR4, 0x2 ;  /* 0x00000004440b7c11 */ /* 0x000fe4000f8e10ff */
        /* <DEDUP_REMOVED lines=16> */
[----:B------:R0:W-:Y:S04]  /*2860*/  STS [R52], R18 ;  /* 0x0000001234007388 */ /* 0x0001e80000000800 */
        /* <DEDUP_REMOVED lines=9> */
[----:B------:R0:W-:Y:S01]  /*2900*/  STS [R64], R28 ;  /* 0x0000001c40007388 */ /* 0x0001e20000000800 */
[----:B------:R-:W-:Y:S06]  /*2910*/  BAR.SYNC.DEFER_BLOCKING 0x0 ;  /* 0x0000000000007b1d */ /* 0x000fec0000010000 */
[----:B------:R0:W1:Y:S04]  /*2920*/  LDS R2, [R53] ;  /* 0x0000000035027984 */ /* 0x0000680000000800 */
[----:B------:R0:W3:Y:S04]  /*2930*/  LDS R3, [R53+0x4] ;  /* 0x0000040035037984 */ /* 0x0000e80000000800 */
[----:B------:R0:W4:Y:S04]  /*2940*/  LDS R12, [R53+0x8] ;  /* 0x00000800350c7984 */ /* 0x0001280000000800 */
[----:B------:R0:W2:Y:S04]  /*2950*/  LDS R13, [R53+0xc] ;  /* 0x00000c00350d7984 */ /* 0x0000a80000000800 */
[----:B------:R0:W0:Y:S04]  /*2960*/  LDS R14, [R53+0x10] ;  /* 0x00001000350e7984 */ /* 0x0000280000000800 */
        /* <DEDUP_REMOVED lines=13> */
[----:B------:R0:W0:Y:S01]  /*2a40*/  LDS R28, [R53+0x48] ;  /* 0x00004800351c7984 */ /* 0x0000220000000800 */
[----:B------:R-:W-:Y:S06]  /*2a50*/  BAR.SYNC.DEFER_BLOCKING 0x0 ;  /* 0x0000000000007b1d */ /* 0x000fec0000010000 */
        /* <DEDUP_REMOVED lines=20> */
[----:B------:R0:W0:Y:S04]  /*2ba0*/  LDS R29, [R53] ;  /* 0x00000000351d7984 */ /* 0x0000280000000800 */
        /* <DEDUP_REMOVED lines=19> */
[----:B-1234-:R-:W-:Y:S05]  /*2ce0*/  BRA `(.L_x_220) ;  /* 0xffffffdc00587947 */ /* 0x01efea000383ffff */
.L_x_219:
[----:B------:R-:W-:Y:S01]  /*2cf0*/  LEA R5, R5, UR4, 0x2 ;  /* 0x0000000405057c11 */ /* 0x000fe2000f8e10ff */
[----:B------:R-:W-:Y:S01]  /*2d00*/  IMAD R53, R0, -0x48, R53 ;  /* 0xffffffb800357824 */ /* 0x000fe200078e0235 */
[----:B------:R-:W-:Y:S01]  /*2d10*/  LEA R56, R56, UR4, 0x2 ;  /* 0x0000000438387c11 */ /* 0x000fe2000f8e10ff */
[----:B------:R-:W0:Y:S01]  /*2d20*/  LDCU.64 UR6, c[0x0][0x3a0] ;  /* 0x00007400ff0677ac */ /* 0x000e220008000a00 */
[----:B------:R-:W-:Y:S01]  /*2d30*/  LEA R58, R58, UR4, 0x2 ;  /* 0x000000043a3a7c11 */ /* 0x000fe2000f8e10ff */
[----:B------:R-:W-:Y:S01]  /*2d40*/  STS [R5], R2 ;  /* 0x0000000205007388 */ /* 0x000fe20000000800 */
[----:B------:R-:W-:Y:S01]  /*2d50*/  LEA R60, R60, UR4, 0x2 ;  /* 0x000000043c3c7c11 */ /* 0x000fe2000f8e10ff */
[----:B------:R-:W-:Y:S01]  /*2d60*/  VIADD R6, R0, 0x100 ;  /* 0x0000010000067836 */ /* 0x000fe20000000000 */
[----:B------:R-:W-:Y:S01]  /*2d70*/  LEA R62, R62, UR4, 0x2 ;  /* 0x000000043e3e7c11 */ /* 0x000fe2000f8e10ff */
[----:B------:R1:W-:Y:S01]  /*2d80*/  STS [R56], R3 ;  /* 0x0000000338007388 */ /* 0x0003e20000000800 */
[----:B------:R-:W-:Y:S01]  /*2d90*/  LEA R64, R64, UR4, 0x2 ;  /* 0x0000000440407c11 */ /* 0x000fe2000f8e10ff */
[----:B------:R-:W-:Y:S01]  /*2da0*/  VIADD R8, R0, 0x300 ;  /* 0x0000030000087836 */ /* 0x000fe20000000000 */
[----:B------:R-:W-:Y:S01]  /*2db0*/  LEA R66, R66, UR4, 0x2 ;  /* 0x0000000442427c11 */ /* 0x000fe2000f8e10ff */
[----:B------:R2:W-:Y:S01]  /*2dc0*/  STS [R58], R12 ;  /* 0x0000000c3a007388 */ /* 0x0005e20000000800 */
[----:B------:R-:W-:-:S02]  /*2dd0*/  LEA R68, R68, UR4, 0x2 ;  /* 0x0000000444447c11 */ /* 0x000fc4000f8e10ff */
[----:B------:R-:W-:Y:S01]  /*2de0*/  LEA R70, R70, UR4, 0x2 ;  /* 0x0000000446467c11 */ /* 0x000fe2000f8e10ff */
[----:B------:R-:W-:Y:S01]  /*2df0*/  STS [R60], R13 ;  /* 0x0000000d3c007388 */ /* 0x000fe20000000800 */
[----:B------:R-:W-:Y:S01]  /*2e00*/  LEA R72, R72, UR4, 0x2 ;  /* 0x0000000448487c11 */ /* 0x000fe2000f8e10ff */
[----:B-1----:R-:W1:Y:S01]  /*2e10*/  LDC.64 R2, c[0x0][0x388] ;  /* 0x0000e200ff027b82 */ /* 0x002e620000000a00 */
[----:B------:R-:W-:Y:S01]  /*2e20*/  LEA R74, R74, UR4, 0x2 ;  /* 0x000000044a4a7c11 */ /* 0x000fe2000f8e10ff */
[----:B------:R-:W-:Y:S01]  /*2e30*/  STS [R62], R14 ;  /* 0x0000000e3e007388 */ /* 0x000fe20000000800 */
[----:B------:R-:W-:Y:S01]  /*2e40*/  LEA R76, R76, UR4, 0x2 ;  /* 0x000000044c4c7c11 */ /* 0x000fe2000f8e10ff */
[----:B0-----:R-:W-:Y:S01]  /*2e50*/  IMAD.U32 R4, RZ, RZ, UR7 ;  /* 0x00000007ff047e24 */ /* 0x001fe2000f8e00ff */
[----:B------:R-:W-:Y:S01]  /*2e60*/  LEA R78, R78, UR4, 0x2 ;  /* 0x000000044e4e7c11 */ /* 0x000fe2000f8e10ff */
[----:B------:R-:W-:Y:S01]  /*2e70*/  STS [R64], R15 ;  /* 0x0000000f40007388 */ /* 0x000fe20000000800 */
[----:B------:R-:W-:Y:S01]  /*2e80*/  LEA R80, R80, UR4, 0x2 ;  /* 0x0000000450507c11 */ /* 0x000fe2000f8e10ff */
[----:B--2---:R-:W-:Y:S01]  /*2e90*/  VIADD R12, R0, 0x500 ;  /* 0x00000500000c7836 */ /* 0x004fe20000000000 */
[----:B------:R-:W-:Y:S01]  /*2ea0*/  LEA R82, R82, UR4, 0x2 ;  /* 0x0000000452527c11 */ /* 0x000fe2000f8e10ff */
[----:B------:R-:W-:Y:S01]  /*2eb0*/  STS [R66], R16 ;  /* 0x0000001042007388 */ /* 0x000fe20000000800 */
[----:B------:R-:W-:-:S02]  /*2ec0*/  LEA R84, R84, UR4, 0x2 ;  /* 0x0000000454547c11 */ /* 0x000fc4000f8e10ff */
[----:B------:R-:W-:Y:S01]  /*2ed0*/  LEA R86, R86, UR4, 0x2 ;  /* 0x0000000456567c11 */ /* 0x000fe2000f8e10ff */
[----:B------:R-:W-:Y:S01]  /*2ee0*/  STS [R68], R17 ;  /* 0x0000001144007388 */ /* 0x000fe20000000800 */
[----:B------:R-:W-:Y:S02]  /*2ef0*/  LEA R88, R88, UR4, 0x2 ;  /* 0x0000000458587c11 */ /* 0x000fe4000f8e10ff */
[----:B------:R-:W-:Y:S01]  /*2f00*/  LEA R90, R90, UR4, 0x2 ;  /* 0x000000045a5a7c11 */ /* 0x000fe2000f8e10ff */
[----:B------:R-:W-:Y:S01]  /*2f10*/  STS [R70], R18 ;  /* 0x0000001246007388 */ /* 0x000fe20000000800 */
[----:B------:R-:W-:Y:S02]  /*2f20*/  ISETP.LT.U32.AND P6, PT, R0, UR6, PT ;  /* 0x0000000600007c0c */ /* 0x000fe4000bfc1070 */
[----:B------:R-:W-:Y:S01]  /*2f30*/  ISETP.LT.U32.AND P2, PT, R6, UR6, PT ;  /* 0x0000000606007c0c */ /* 0x000fe2000bf41070 */
[----:B------:R-:W-:Y:S01]  /*2f40*/  STS [R72], R19 ;  /* 0x0000001348007388 */ /* 0x000fe20000000800 */
[----:B------:R-:W-:Y:S01]  /*2f50*/  ISETP.GT.U32.AND.EX P6, PT, R4, RZ, PT, P6 ;  /* 0x000000ff0400720c */ /* 0x000fe20003fc4160 */
[----:B------:R-:W-:Y:S01]  /*2f60*/  VIADD R6, R0, 0x200 ;  /* 0x0000020000067836 */ /* 0x000fe20000000000 */
[----:B------:R-:W-:Y:S01]  /*2f70*/  ISETP.LT.U32.AND P4, PT, R8, UR6, PT ;  /* 0x0000000608007c0c */ /* 0x000fe2000bf81070 */
[----:B------:R-:W-:Y:S01]  /*2f80*/  STS [R74], R20 ;  /* 0x000000144a007388 */ /* 0x000fe20000000800 */
[----:B------:R-:W-:Y:S01]  /*2f90*/  IMAD.U32 R8, RZ, RZ, UR7 ;  /* 0x00000007ff087e24 */ /* 0x000fe2000f8e00ff */
[C---:B------:R-:W-:Y:S01]  /*2fa0*/  LOP3.LUT R10, R0.reuse, 0x400, RZ, 0xfc, !PT ;  /* 0x00000400000a7812 */ /* 0x040fe200078efcff */
[----:B-1----:R-:W-:Y:S01]  /*2fb0*/  IMAD.WIDE.U32 R2, R0, 0x4, R2 ;  /* 0x0000000400027825 */ /* 0x002fe200078e0002 */
[----:B------:R-:W-:Y:S01]  /*2fc0*/  STS [R76], R21 ;  /* 0x000000154c007388 */ /* 0x000fe20000000800 */
[----:B------:R-:W-:-:S02]  /*2fd0*/  ISETP.LT.U32.AND P5, PT, R6, UR6, PT ;  /* 0x0000000606007c0c */ /* 0x000fc4000bfa1070 */
[----:B------:R-:W-:Y:S01]  /*2fe0*/  VIADD R6, R0, 0x600 ;  /* 0x0000060000067836 */ /* 0x000fe20000000000 */
[----:B------:R-:W-:Y:S01]  /*2ff0*/  STS [R78], R22 ;  /* 0x000000164e007388 */ /* 0x000fe20000000800 */
[----:B------:R-:W-:Y:S01]  /*3000*/  ISETP.LT.U32.AND P3, PT, R10, UR6, PT ;  /* 0x000000060a007c0c */ /* 0x000fe2000bf61070 */
[----:B------:R-:W-:Y:S01]  /*3010*/  IMAD.U32 R10, RZ, RZ, UR7 ;  /* 0x00000007ff0a7e24 */ /* 0x000fe2000f8e00ff */
[----:B------:R-:W-:Y:S01]  /*3020*/  ISETP.GT.U32.AND.EX P2, PT, R8, RZ, PT, P2 ;  /* 0x000000ff0800720c */ /* 0x000fe20003f44120 */
[----:B------:R-:W-:Y:S01]  /*3030*/  STS [R80], R23 ;  /* 0x0000001750007388 */ /* 0x000fe20000000800 */
[----:B------:R-:W-:Y:S01]  /*3040*/  ISETP.LT.U32.AND P0, PT, R6, UR6, PT ;  /* 0x0000000606007c0c */ /* 0x000fe2000bf01070 */
[----:B------:R-:W-:Y:S01]  /*3050*/  VIADD R6, R0, 0x700 ;  /* 0x0000070000067836 */ /* 0x000fe20000000000 */
[----:B------:R-:W-:Y:S01]  /*3060*/  ISETP.GT.U32.AND.EX P5, PT, R10, RZ, PT, P5 ;  /* 0x000000ff0a00720c */ /* 0x000fe20003fa4150 */
[----:B------:R-:W-:Y:S01]  /*3070*/  STS [R82], R24 ;  /* 0x0000001852007388 */ /* 0x000fe20000000800 */
[----:B------:R-:W-:-:S02]  /*3080*/  ISETP.GT.U32.AND.EX P4, PT, R8, RZ, PT, P4 ;  /* 0x000000ff0800720c */ /* 0x000fc40003f84140 */
[----:B------:R-:W-:Y:S01]  /*3090*/  ISETP.LT.U32.AND P1, PT, R12, UR6, PT ;  /* 0x000000060c007c0c */ /* 0x000fe2000bf21070 */
[----:B------:R-:W-:Y:S01]  /*30a0*/  STS [R84], R25 ;  /* 0x0000001954007388 */ /* 0x000fe20000000800 */
[C---:B------:R-:W-:Y:S02]  /*30b0*/  ISETP.GT.U32.AND.EX P0, PT, R8.reuse, RZ, PT, P0 ;  /* 0x000000ff0800720c */ /* 0x040fe40003f04100 */
[----:B------:R-:W-:Y:S01]  /*30c0*/  ISETP.GT.U32.AND.EX P1, PT, R8, RZ, PT, P1 ;  /* 0x000000ff0800720c */ /* 0x000fe20003f24110 */
[----:B------:R-:W-:Y:S04]  /*30d0*/  STS [R86], R26 ;  /* 0x0000001a56007388 */ /* 0x000fe80000000800 */
[----:B------:R-:W-:Y:S04]  /*30e0*/  STS [R88], R27 ;  /* 0x0000001b58007388 */ /* 0x000fe80000000800 */
[----:B------:R-:W-:Y:S01]  /*30f0*/  STS [R90], R28 ;  /* 0x0000001c5a007388 */ /* 0x000fe20000000800 */
[----:B------:R-:W-:Y:S06]  /*3100*/  BAR.SYNC.DEFER_BLOCKING 0x0 ;  /* 0x0000000000007b1d */ /* 0x000fec0000010000 */
[----:B------:R-:W0:Y:S04]  /*3110*/  LDS R7, [R53] ;  /* 0x0000000035077984 */ /* 0x000e280000000800 */
[----:B------:R-:W-:Y:S04]  /*3120*/  LDS R9, [R53+0x400] ;  /* 0x0004000035097984 */ /* 0x000fe80000000800 */
        /* <DEDUP_REMOVED lines=16> */
[----:B------:R-:W-:Y:S01]  /*3230*/  LDS R65, [R53+0x4800] ;  /* 0x0048000035417984 */ /* 0x000fe20000000800 */
[----:B------:R-:W-:Y:S06]  /*3240*/  BAR.SYNC.DEFER_BLOCKING 0x0 ;  /* 0x0000000000007b1d */ /* 0x000fec0000010000 */
[----:B------:R1:W-:Y:S04]  /*3250*/  STS [R5], R29 ;  /* 0x0000001d05007388 */ /* 0x0003e80000000800 */
[----:B------:R-:W-:Y:S04]  /*3260*/  STS [R56], R30 ;  /* 0x0000001e38007388 */ /* 0x000fe80000000800 */
[----:B------:R-:W-:Y:S01]  /*3270*/  STS [R58], R31 ;  /* 0x0000001f3a007388 */ /* 0x000fe20000000800 */
[----:B-1----:R-:W1:Y:S03]  /*3280*/  LDC.64 R4, c[0x0][0x398] ;  /* 0x0000e600ff047b82 */ /* 0x002e660000000a00 */
[----:B------:R-:W-:Y:S04]  /*3290*/  STS [R60], R32 ;  /* 0x000000203c007388 */ /* 0x000fe80000000800 */
[----:B------:R-:W-:Y:S04]  /*32a0*/  STS [R62], R33 ;  /* 0x000000213e007388 */ /* 0x000fe80000000800 */
[----:B------:R-:W-:Y:S04]  /*32b0*/  STS [R64], R34 ;  /* 0x0000002240007388 */ /* 0x000fe80000000800 */
[----:B------:R-:W-:Y:S04]  /*32c0*/  STS [R66], R35 ;  /* 0x0000002342007388 */ /* 0x000fe80000000800 */
[----:B------:R-:W-:Y:S04]  /*32d0*/  STS [R68], R36 ;  /* 0x0000002444007388 */ /* 0x000fe80000000800 */
[----:B------:R-:W-:Y:S01]  /*32e0*/  STS [R70], R37 ;  /* 0x0000002546007388 */ /* 0x000fe20000000800 */
[----:B-1----:R-:W-:-:S03]  /*32f0*/  IMAD.WIDE.U32 R4, R0, 0x4, R4 ;  /* 0x0000000400047825 */ /* 0x002fc600078e0004 */
[----:B------:R-:W-:Y:S04]  /*3300*/  STS [R72], R38 ;  /* 0x0000002648007388 */ /* 0x000fe80000000800 */
        /* <DEDUP_REMOVED lines=8> */
[----:B------:R-:W-:Y:S01]  /*3390*/  STS [R90], R47 ;  /* 0x0000002f5a007388 */ /* 0x000fe20000000800 */
[----:B------:R-:W-:Y:S06]  /*33a0*/  BAR.SYNC.DEFER_BLOCKING 0x0 ;  /* 0x0000000000007b1d */ /* 0x000fec0000010000 */
[----:B------:R-:W1:Y:S04]  /*33b0*/  @P6 LDS R67, [R53] ;  /* 0x0000000035436984 */ /* 0x000e680000000800 */
[----:B------:R-:W2:Y:S04]  /*33c0*/  LDS R29, [R53+0x400] ;  /* 0x00040000351d7984 */ /* 0x000ea80000000800 */
[----:B------:R-:W3:Y:S04]  /*33d0*/  LDS R31, [R53+0x800] ;  /* 0x00080000351f7984 */ /* 0x000ee80000000800 */
[----:B------:R-:W4:Y:S04]  /*33e0*/  LDS R33, [R53+0xc00] ;  /* 0x000c000035217984 */ /* 0x000f280000000800 */
[----:B------:R-:W5:Y:S04]  /*33f0*/  LDS R35, [R53+0x1000] ;  /* 0x0010000035237984 */ /* 0x000f680000000800 */
[----:B------:R-:W5:Y:S04]  /*3400*/  LDS R37, [R53+0x1400] ;  /* 0x0014000035257984 */ /* 0x000f680000000800 */
[----:B------:R-:W5:Y:S04]  /*3410*/  LDS R39, [R53+0x1800] ;  /* 0x0018000035277984 */ /* 0x000f680000000800 */
[----:B0-----:R0:W-:Y:S04]  /*3420*/  @P6 STG.E desc[UR10][R2.64], R7 ;  /* 0x0000000702006986 */ /* 0x0011e8000c10190a */
[----:B------:R-:W5:Y:S04]  /*3430*/  LDS R41, [R53+0x1c00] ;  /* 0x001c000035297984 */ /* 0x000f680000000800 */
[----:B-1----:R-:W-:Y:S01]  /*3440*/  @P6 STG.E desc[UR10][R4.64], R67 ;  /* 0x0000004304006986 */ /* 0x002fe2000c10190a */
[----:B------:R-:W-:Y:S01]  /*3450*/  ISETP.LT.U32.AND P6, PT, R6, UR6, PT ;  /* 0x0000000606007c0c */ /* 0x000fe2000bfc1070 */
[----:B0-----:R-:W-:Y:S01]  /*3460*/  IMAD.U32 R7, RZ, RZ, UR7 ;  /* 0x00000007ff077e24 */ /* 0x001fe2000f8e00ff */
[----:B------:R-:W-:Y:S01]  /*3470*/  LOP3.LUT R6, R0, 0x800, RZ, 0xfc, !PT ;  /* 0x0000080000067812 */ /* 0x000fe200078efcff */
[----:B------:R-:W-:Y:S01]  /*3480*/  @P2 STG.E desc[UR10][R2.64+0x400], R9 ;  /* 0x0004000902002986 */ /* 0x000fe2000c10190a */
[----:B------:R-:W-:-:S02]  /*3490*/  ISETP.GT.U32.AND.EX P6, PT, R10, RZ, PT, P6 ;  /* 0x000000ff0a00720c */ /* 0x000fc40003fc4160 */
[----:B------:R-:W-:Y:S01]  /*34a0*/  ISETP.GT.U32.AND.EX P3, PT, R7, RZ, PT, P3 ;  /* 0x000000ff0700720c */ /* 0x000fe20003f64130 */
[----:B--2---:R-:W-:Y:S01]  /*34b0*/  @P2 STG.E desc[UR10][R4.64+0x400], R29 ;  /* 0x0004001d04002986 */ /* 0x004fe2000c10190a */
[----:B------:R-:W-:Y:S01]  /*34c0*/  ISETP.LT.U32.AND P2, PT, R6, UR6, PT ;  /* 0x0000000606007c0c */ /* 0x000fe2000bf41070 */
[----:B------:R-:W-:Y:S02]  /*34d0*/  VIADD R6, R0, 0x900 ;  /* 0x0000090000067836 */ /* 0x000fe40000000000 */
[----:B------:R-:W-:Y:S01]  /*34e0*/  @P5 STG.E desc[UR10][R2.64+0x800], R11 ;  /* 0x0008000b02005986 */ /* 0x000fe2000c10190a */
[----:B------:R-:W-:-:S03]  /*34f0*/  ISETP.GT.U32.AND.EX P2, PT, R8, RZ, PT, P2 ;  /* 0x000000ff0800720c */ /* 0x000fc60003f44120 */
[----:B---3--:R-:W-:Y:S01]  /*3500*/  @P5 STG.E desc[UR10][R4.64+0x800], R31 ;  /* 0x0008001f04005986 */ /* 0x008fe2000c10190a */
[----:B------:R-:W-:Y:S01]  /*3510*/  ISETP.LT.U32.AND P5, PT, R6, UR6, PT ;  /* 0x0000000606007c0c */ /* 0x000fe2000bfa1070 */
[----:B------:R-:W-:Y:S02]  /*3520*/  VIADD R6, R0, 0xa00 ;  /* 0x00000a0000067836 */ /* 0x000fe40000000000 */
[----:B------:R-:W0:Y:S01]  /*3530*/  LDS R7, [R53+0x2000] ;  /* 0x0020000035077984 */ /* 0x000e220000000800 */
[----:B------:R-:W-:Y:S01]  /*3540*/  ISETP.GT.U32.AND.EX P5, PT, R8, RZ, PT, P5 ;  /* 0x000000ff0800720c */ /* 0x000fe20003fa4150 */
[----:B------:R-:W-:Y:S02]  /*3550*/  VIADD R8, R0, 0x1100 ;  /* 0x0000110000087836 */ /* 0x000fe40000000000 */
[----:B------:R-:W-:Y:S04]  /*3560*/  @P4 STG.E desc[UR10][R2.64+0xc00], R13 ;  /* 0x000c000d02004986 */ /* 0x000fe8000c10190a */
[----:B----4-:R-:W-:Y:S01]  /*3570*/  @P4 STG.E desc[UR10][R4.64+0xc00], R33 ;  /* 0x000c002104004986 */ /* 0x010fe2000c10190a */
[----:B------:R-:W-:Y:S01]  /*3580*/  ISETP.LT.U32.AND P4, PT, R6, UR6, PT ;  /* 0x0000000606007c0c */ /* 0x000fe2000bf81070 */
[----:B------:R-:W-:-:S02]  /*3590*/  VIADD R6, R0, 0xb00 ;  /* 0x00000b0000067836 */ /* 0x000fc40000000000 */
[----:B------:R-:W1:Y:S01]  /*35a0*/  LDS R9, [R53+0x2400] ;  /* 0x0024000035097984 */ /* 0x000e620000000800 */
[----:B------:R-:W-:-:S03]  /*35b0*/  ISETP.GT.U32.AND.EX P4, PT, R10, RZ, PT, P4 ;  /* 0x000000ff0a00720c */ /* 0x000fc60003f84140 */
[----:B------:R-:W2:Y:S04]  /*35c0*/  LDS R11, [R53+0x2800] ;  /* 0x00280000350b7984 */ /* 0x000ea80000000800 */
[----:B------:R-:W3:Y:S04]  /*35d0*/  LDS R13, [R53+0x2c00] ;  /* 0x002c0000350d7984 */ /* 0x000ee80000000800 */
[----:B------:R-:W-:Y:S04]  /*35e0*/  @P3 STG.E desc[UR10][R2.64+0x1000], R15 ;  /* 0x0010000f02003986 */ /* 0x000fe8000c10190a */
[----:B-----5:R-:W-:Y:S01]  /*35f0*/  @P3 STG.E desc[UR10][R4.64+0x1000], R35 ;  /* 0x0010002304003986 */ /* 0x020fe2000c10190a */
[----:B------:R-:W-:-:S02]  /*3600*/  ISETP.LT.U32.AND P3, PT, R6, UR6, PT ;  /* 0x0000000606007c0c */ /* 0x000fc4000bf61070 */
[----:B------:R-:W-:Y:S01]  /*3610*/  LOP3.LUT R6, R0, 0xc00, RZ, 0xfc, !PT ;  /* 0x00000c0000067812 */ /* 0x000fe200078efcff */
[----:B------:R-:W-:Y:S04]  /*3620*/  @P1 STG.E desc[UR10][R2.64+0x1400], R17 ;  /* 0x0014001102001986 */ /* 0x000fe8000c10190a */
[----:B------:R-:W-:Y:S01]  /*3630*/  @P1 STG.E desc[UR10][R4.64+0x1400], R37 ;  /* 0x0014002504001986 */ /* 0x000fe2000c10190a */
[----:B------:R-:W-:Y:S01]  /*3640*/  ISETP.LT.U32.AND P1, PT, R6, UR6, PT ;  /* 0x0000000606007c0c */ /* 0x000fe2000bf21070 */
[----:B------:R-:W-:Y:S02]  /*3650*/  VIADD R6, R0, 0xd00 ;  /* 0x00000d0000067836 */ /* 0x000fe40000000000 */
[----:B------:R-:W-:Y:S04]  /*3660*/  @P0 STG.E desc[UR10][R2.64+0x1800], R19 ;  /* 0x0018001302000986 */ /* 0x000fe8000c10190a */
[----:B------:R-:W-:Y:S01]  /*3670*/  @P0 STG.E desc[UR10][R4.64+0x1800], R39 ;  /* 0x0018002704000986 */ /* 0x000fe2000c10190a */
[----:B------:R-:W-:Y:S01]  /*3680*/  ISETP.LT.U32.AND P0, PT, R6, UR6, PT ;  /* 0x0000000606007c0c */ /* 0x000fe2000bf01070 */
[----:B------:R-:W-:-:S02]  /*3690*/  VIADD R6, R0, 0xe00 ;  /* 0x00000e0000067836 */ /* 0x000fc40000000000 */
[----:B------:R-:W-:Y:S04]  /*36a0*/  @P6 STG.E desc[UR10][R2.64+0x1c00], R21 ;  /* 0x001c001502006986 */ /* 0x000fe8000c10190a */
[----:B------:R-:W-:Y:S01]  /*36b0*/  @P6 STG.E desc[UR10][R4.64+0x1c00], R41 ;  /* 0x001c002904006986 */ /* 0x000fe2000c10190a */
[----:B------:R-:W-:Y:S01]  /*36c0*/  ISETP.LT.U32.AND P6, PT, R6, UR6, PT ;  /* 0x0000000606007c0c */ /* 0x000fe2000bfc1070 */
[----:B------:R-:W-:Y:S02]  /*36d0*/  IMAD.U32 R6, RZ, RZ, UR7 ;  /* 0x00000007ff067e24 */ /* 0x000fe4000f8e00ff */
[----:B------:R-:W4:Y:S03]  /*36e0*/  LDS R15, [R53+0x3000] ;  /* 0x00300000350f7984 */ /* 0x000f260000000800 */
[----:B------:R-:W-:Y:S01]  /*36f0*/  ISETP.GT.U32.AND.EX P3, PT, R6, RZ, PT, P3 ;  /* 0x000000ff0600720c */ /* 0x000fe20003f64130 */
[----:B------:R-:W5:Y:S01]  /*3700*/  LDS R17, [R53+0x3400] ;  /* 0x0034000035117984 */ /* 0x000f620000000800 */
[----:B------:R-:W-:-:S03]  /*3710*/  VIADD R6, R0, 0xf00 ;  /* 0x00000f0000067836 */ /* 0x000fc60000000000 */
[----:B------:R-:W5:Y:S04]  /*3720*/  LDS R19, [R53+0x3800] ;  /* 0x0038000035137984 */ /* 0x000f680000000800 */
[----:B------:R-:W5:Y:S04]  /*3730*/  LDS R21, [R53+0x3c00] ;  /* 0x003c000035157984 */ /* 0x000f680000000800 */
[----:B------:R-:W5:Y:S04]  /*3740*/  LDS R29, [R53+0x4000] ;  /* 0x00400000351d7984 */ /* 0x000f680000000800 */
[----:B------:R-:W5:Y:S04]  /*3750*/  LDS R31, [R53+0x4400] ;  /* 0x00440000351f7984 */ /* 0x000f680000000800 */
[----:B------:R-:W-:Y:S04]  /*3760*/  @P2 STG.E desc[UR10][R2.64+0x2000], R23 ;  /* 0x0020001702002986 */ /* 0x000fe8000c10190a */
[----:B0-----:R0:W-:Y:S01]  /*3770*/  @P2 STG.E desc[UR10][R4.64+0x2000], R7 ;  /* 0x0020000704002986 */ /* 0x0011e2000c10190a */
[----:B------:R-:W-:-:S02]  /*3780*/  ISETP.LT.U32.AND P2, PT, R6, UR6, PT ;  /* 0x0000000606007c0c */ /* 0x000fc4000bf41070 */
[C---:B------:R-:W-:Y:S01]  /*3790*/  LOP3.LUT R6, R0.reuse, 0x1000, RZ, 0xfc, !PT ;  /* 0x0000100000067812 */ /* 0x040fe200078efcff */
[----:B------:R2:W-:Y:S01]  /*37a0*/  @P5 STG.E desc[UR10][R2.64+0x2400], R25 ;  /* 0x0024001902005986 */ /* 0x0005e2000c10190a */
[----:B------:R-:W-:-:S03]  /*37b0*/  VIADD R0, R0, 0x1200 ;  /* 0x0000120000007836 */ /* 0x000fc60000000000 */
[----:B-1----:R1:W-:Y:S01]  /*37c0*/  @P5 STG.E desc[UR10][R4.64+0x2400], R9 ;  /* 0x0024000904005986 */ /* 0x0023e2000c10190a */
[----:B------:R-:W-:Y:S01]  /*37d0*/  ISETP.LT.U32.AND P5, PT, R6, UR6, PT ;  /* 0x0000000606007c0c */ /* 0x000fe2000bfa1070 */
[----:B------:R-:W-:Y:S02]  /*37e0*/  IMAD.U32 R6, RZ, RZ, UR7 ;  /* 0x00000007ff067e24 */ /* 0x000fe4000f8e00ff */
[----:B------:R1:W-:Y:S01]  /*37f0*/  @P4 STG.E desc[UR10][R2.64+0x2800], R27 ;  /* 0x0028001b02004986 */ /* 0x0003e2000c10190a */
[----:B0-----:R-:W-:Y:S02]  /*3800*/  IMAD.U32 R7, RZ, RZ, UR7 ;  /* 0x00000007ff077e24 */ /* 0x001fe4000f8e00ff */
[C---:B------:R-:W-:Y:S01]  /*3810*/  ISETP.GT.U32.AND.EX P1, PT, R6.reuse, RZ, PT, P1 ;  /* 0x000000ff0600720c */ /* 0x040fe20003f24110 */
[----:B--2---:R1:W-:Y:S01]  /*3820*/  @P4 STG.E desc[UR10][R4.64+0x2800], R11 ;  /* 0x0028000b04004986 */ /* 0x0043e2000c10190a */
[----:B------:R-:W-:Y:S02]  /*3830*/  ISETP.GT.U32.AND.EX P6, PT, R6, RZ, PT, P6 ;  /* 0x000000ff0600720c */ /* 0x000fe40003fc4160 */
[----:B------:R-:W-:Y:S01]  /*3840*/  ISETP.LT.U32.AND P4, PT, R8, UR6, PT ;  /* 0x0000000608007c0c */ /* 0x000fe2000bf81070 */
[----:B------:R1:W-:Y:S01]  /*3850*/  @P3 STG.E desc[UR10][R2.64+0x2c00], R49 ;  /* 0x002c003102003986 */ /* 0x0003e2000c10190a */
[----:B------:R-:W-:-:S02]  /*3860*/  ISETP.GT.U32.AND.EX P2, PT, R7, RZ, PT, P2 ;  /* 0x000000ff0700720c */ /* 0x000fc40003f44120 */
[----:B------:R-:W-:Y:S01]  /*3870*/  ISETP.GT.U32.AND.EX P4, PT, R6, RZ, PT, P4 ;  /* 0x000000ff0600720c */ /* 0x000fe20003f84140 */
[----:B---3--:R1:W-:Y:S01]  /*3880*/  @P3 STG.E desc[UR10][R4.64+0x2c00], R13 ;  /* 0x002c000d04003986 */ /* 0x0083e2000c10190a */
[----:B------:R-:W-:Y:S01]  /*3890*/  ISETP.LT.U32.AND P3, PT, R0, UR6, PT ;  /* 0x0000000600007c0c */ /* 0x000fe2000bf61070 */
[----:B------:R-:W-:Y:S02]  /*38a0*/  IMAD.U32 R0, RZ, RZ, UR7 ;  /* 0x00000007ff007e24 */ /* 0x000fe4000f8e00ff */
[----:B------:R1:W-:Y:S03]  /*38b0*/  @P1 STG.E desc[UR10][R2.64+0x3000], R51 ;  /* 0x0030003302001986 */ /* 0x0003e6000c10190a */
[C---:B------:R-:W-:Y:S01]  /*38c0*/  ISETP.GT.U32.AND.EX P0, PT, R0.reuse, RZ, PT, P0 ;  /* 0x000000ff0000720c */ /* 0x040fe20003f04100 */
[----:B----4-:R1:W-:Y:S01]  /*38d0*/  @P1 STG.E desc[UR10][R4.64+0x3000], R15 ;  /* 0x0030000f04001986 */ /* 0x0103e2000c10190a */
[----:B------:R-:W-:-:S02]  /*38e0*/  ISETP.GT.U32.AND.EX P5, PT, R0, RZ, PT, P5 ;  /* 0x000000ff0000720c */ /* 0x000fc40003fa4150 */
[----:B------:R-:W-:-:S09]  /*38f0*/  ISETP.GT.U32.AND.EX P3, PT, R0, RZ, PT, P3 ;  /* 0x000000ff0000720c */ /* 0x000fd20003f64130 */
[----:B------:R1:W-:Y:S04]  /*3900*/  @P0 STG.E desc[UR10][R2.64+0x3400], R55 ;  /* 0x0034003702000986 */ /* 0x0003e8000c10190a */
[----:B-----5:R1:W-:Y:S04]  /*3910*/  @P0 STG.E desc[UR10][R4.64+0x3400], R17 ;  /* 0x0034001104000986 */ /* 0x0203e8000c10190a */
[----:B------:R1:W-:Y:S04]  /*3920*/  @P6 STG.E desc[UR10][R2.64+0x3800], R57 ;  /* 0x0038003902006986 */ /* 0x0003e8000c10190a */
[----:B------:R1:W-:Y:S04]  /*3930*/  @P6 STG.E desc[UR10][R4.64+0x3800], R19 ;  /* 0x0038001304006986 */ /* 0x0003e8000c10190a */
[----:B------:R1:W-:Y:S04]  /*3940*/  @P2 STG.E desc[UR10][R2.64+0x3c00], R59 ;  /* 0x003c003b02002986 */ /* 0x0003e8000c10190a */
[----:B------:R1:W-:Y:S04]  /*3950*/  @P2 STG.E desc[UR10][R4.64+0x3c00], R21 ;  /* 0x003c001504002986 */ /* 0x0003e8000c10190a */
[----:B------:R1:W-:Y:S04]  /*3960*/  @P5 STG.E desc[UR10][R2.64+0x4000], R61 ;  /* 0x0040003d02005986 */ /* 0x0003e8000c10190a */
[----:B------:R1:W-:Y:S04]  /*3970*/  @P5 STG.E desc[UR10][R4.64+0x4000], R29 ;  /* 0x0040001d04005986 */ /* 0x0003e8000c10190a */
[----:B------:R1:W-:Y:S04]  /*3980*/  @P4 STG.E desc[UR10][R2.64+0x4400], R63 ;  /* 0x0044003f02004986 */ /* 0x0003e8000c10190a */
[----:B------:R1:W-:Y:S01]  /*3990*/  @P4 STG.E desc[UR10][R4.64+0x4400], R31 ;  /* 0x0044001f04004986 */ /* 0x0003e2000c10190a */
[----:B------:R-:W-:Y:S05]  /*39a0*/  @!P3 EXIT ;  /* 0x000000000000b94d */ /* 0x000fea0003800000 */
[----:B------:R-:W0:Y:S04]  /*39b0*/  LDS R53, [R53+0x4800] ;  /* 0x0048000035357984 */ /* 0x000e280000000800 */
[----:B------:R-:W-:Y:S04]  /*39c0*/  STG.E desc[UR10][R2.64+0x4800], R65 ;  /* 0x0048004102007986 */ /* 0x000fe8000c10190a */
[----:B0-----:R-:W-:Y:S01]  /*39d0*/  STG.E desc[UR10][R4.64+0x4800], R53 ;  /* 0x0048003504007986 */ /* 0x001fe2000c10190a */
[----:B------:R-:W-:Y:S05]  /*39e0*/  EXIT ;  /* 0x000000000000794d */ /* 0x000fea0003800000 */
.L_x_221:
        /* <DEDUP_REMOVED lines=9> */
.L_x_227:


//--------------------- .text._ZN3cub18CUB_300001_SM_10006detail11EmptyKernelIvEEvv --------------------------
	.section	.text._ZN3cub18CUB_300001_SM_10006detail11EmptyKernelIvEEvv,"ax",@progbits
	.align	128
        .global         _ZN3cub18CUB_300001_SM_10006detail11EmptyKernelIvEEvv
        .type           _ZN3cub18CUB_300001_SM_10006detail11EmptyKernelIvEEvv,@function
        .size           _ZN3cub18CUB_300001_SM_10006detail11EmptyKernelIvEEvv,(.L_x_228 - _ZN3cub18CUB_300001_SM_10006detail11EmptyKernelIvEEvv)
        .other          _ZN3cub18CUB_300001_SM_10006detail11EmptyKernelIvEEvv,@"STO_CUDA_ENTRY STV_DEFAULT"
_ZN3cub18CUB_300001_SM_10006detail11EmptyKernelIvEEvv:
.text._ZN3cub18CUB_300001_SM_10006detail11EmptyKernelIvEEvv:
[----:B------:R-:W-:Y:S01]  /*0000*/  LDC R1, c[0x0][0x37c] ;  /* 0x0000df00ff017b82 */ /* 0x000fe20000000800 */
[----:B------:R-:W-:Y:S05]  /*0010*/  EXIT ;  /* 0x000000000000794d */ /* 0x000fea0003800000 */
.L_x_222:
        /* <DEDUP_REMOVED lines=14> */
.L_x_228:


//--------------------- .text._Z14calculate_hashPjS_i --------------------------
	.section	.text._Z14calculate_hashPjS_i,"ax",@progbits
	.align	128
        .global         _Z14calculate_hashPjS_i
        .type           _Z14calculate_hashPjS_i,@function
        .size           _Z14calculate_hashPjS_i,(.L_x_229 - _Z14calculate_hashPjS_i)
        .other          _Z14calculate_hashPjS_i,@"STO_CUDA_ENTRY STV_DEFAULT"
_Z14calculate_hashPjS_i:
.text._Z14calculate_hashPjS_i:
[----:B------:R-:W-:Y:S01]  /*0000*/  LDC R1, c[0x0][0x37c] ;  /* 0x0000df00ff017b82 */ /* 0x000fe20000000800 */
[----:B------:R-:W0:Y:S07]  /*0010*/  S2R R0, SR_TID.X ;  /* 0x0000000000007919 */ /* 0x000e2e0000002100 */
[----:B------:R-:W0:Y:S01]  /*0020*/  S2UR UR4, SR_CTAID.X ;  /* 0x00000000000479c3 */ /* 0x000e220000002500 */
[----:B------:R-:W1:Y:S07]  /*0030*/  LDCU UR5, c[0x0][0x390] ;  /* 0x00007200ff0577ac */ /* 0x000e6e0008000800 */
[----:B------:R-:W0:Y:S02]  /*0040*/  LDC R7, c[0x0][0x360] ;  /* 0x0000d800ff077b82 */ /* 0x000e240000000800 */
[----:B0-----:R-:W-:-:S05]  /*0050*/  IMAD R7, R7, UR4, R0 ;  /* 0x0000000407077c24 */ /* 0x001fca000f8e0200 */
[----:B-1----:R-:W-:-:S13]  /*0060*/  ISETP.GE.AND P0, PT, R7, UR5, PT ;  /* 0x0000000507007c0c */ /* 0x002fda000bf06270 */
[----:B------:R-:W-:Y:S05]  /*0070*/  @P0 EXIT ;  /* 0x000000000000094d */ /* 0x000fea0003800000 */
[----:B------:R-:W0:Y:S01]  /*0080*/  LDC.64 R2, c[0x0][0x380] ;  /* 0x0000e000ff027b82 */ /* 0x000e220000000a00 */
[----:B------:R-:W1:Y:S01]  /*0090*/  LDCU.64 UR4, c[0x0][0x358] ;  /* 0x00006b00ff0477ac */ /* 0x000e620008000a00 */
[----:B------:R-:W-:-:S06]  /*00a0*/  HFMA2 R9, -RZ, RZ, 0, 5.9604644775390625e-08 ;  /* 0x00000001ff097431 */ /* 0x000fcc00000001ff */
[----:B------:R-:W2:Y:S01]  /*00b0*/  LDC.64 R4, c[0x0][0x388] ;  /* 0x0000e200ff047b82 */ /* 0x000ea20000000a00 */
[----:B0-----:R-:W-:-:S05]  /*00c0*/  IMAD.WIDE R2, R7, 0x4, R2 ;  /* 0x0000000407027825 */ /* 0x001fca00078e0202 */
[----:B-1----:R-:W-:Y:S01]  /*00d0*/  STG.E desc[UR4][R2.64], R9 ;  /* 0x0000000902007986 */ /* 0x002fe2000c101904 */
[----:B--2---:R-:W-:-:S05]  /*00e0*/  IMAD.WIDE R4, R7, 0x4, R4 ;  /* 0x0000000407047825 */ /* 0x004fca00078e0204 */
[----:B------:R-:W-:Y:S01]  /*00f0*/  STG.E desc[UR4][R4.64], R7 ;  /* 0x0000000704007986 */ /* 0x000fe2000c101904 */
[----:B------:R-:W-:Y:S05]  /*0100*/  EXIT ;  /* 0x000000000000794d */ /* 0x000fea0003800000 */
.L_x_223:
        /* <DEDUP_REMOVED lines=15> */
.L_x_229:


//--------------------- .nv.shared._ZN3cub18CUB_300001_SM_10006detail10radix_sort29DeviceRadixSortOnesweepKernelINS1_5radix10policy_hubIjjyE10Policy1000ELNS0_9SortOrderE0EjjyiiNS1_21identity_decomposer_tEEEvPT5_SB_PT3_PKSC_PT1_PKSG_PT2_PKSK_T4_iiT6_ --------------------------
	.section	.nv.shared._ZN3cub18CUB_300001_SM_10006detail10radix_sort29DeviceRadixSortOnesweepKernelINS1_5radix10policy_hubIjjyE10Policy1000ELNS0_9SortOrderE0EjjyiiNS1_21identity_decomposer_tEEEvPT5_SB_PT3_PKSC_PT1_PKSG_PT2_PKSK_T4_iiT6_,"aw",@nobits
	.sectionflags	@""
	.align	16
.nv.shared._ZN3cub18CUB_300001_SM_10006detail10radix_sort29DeviceRadixSortOnesweepKernelINS1_5radix10policy_hubIjjyE10Policy1000ELNS0_9SortOrderE0EjjyiiNS1_21identity_decomposer_tEEEvPT5_SB_PT3_PKSC_PT1_PKSG_PT2_PKSK_T4_iiT6_:
	.zero		29184


//--------------------- .nv.shared.reserved.0     --------------------------
	.section	.nv.shared.reserved.0,"aw",@nobits
	.weak		__nv_reservedSMEM_offset_0_alias
	.size		__nv_reservedSMEM_offset_0_alias, 0, 64
	.other		__nv_reservedSMEM_offset_0_alias,@"STO_CUDA_RESERVED_SHARED STV_DEFAULT"
__nv_reservedSMEM_offset_0_alias:
	.zero		0
	.zero		64


//--------------------- .nv.global                --------------------------
	.section	.nv.global,"aw",@nobits
.nv.global:
	.type		_ZN34_INTERNAL_061a0eac_4_k_cu_f20016936thrust24THRUST_300001_SM_1000_NS12placeholders2_8E,@object
	.size		_ZN34_INTERNAL_061a0eac_4_k_cu_f20016936thrust24THRUST_300001_SM_1000_NS12placeholders2_8E,(_ZN34_INTERNAL_061a0eac_4_k_cu_f20016934cuda3std3__436_GLOBAL__N__061a0eac_4_k_cu_f20016936ignoreE - _ZN34_INTERNAL_061a0eac_4_k_cu_f20016936thrust24THRUST_300001_SM_1000_NS12placeholders2_8E)
_ZN34_INTERNAL_061a0eac_4_k_cu_f20016936thrust24THRUST_300001_SM_1000_NS12placeholders2_8E:
	.zero		1
	.type		_ZN34_INTERNAL_061a0eac_4_k_cu_f20016934cuda3std3__436_GLOBAL__N__061a0eac_4_k_cu_f20016936ignoreE,@object
	.size		_ZN34_INTERNAL_061a0eac_4_k_cu_f20016934cuda3std3__436_GLOBAL__N__061a0eac_4_k_cu_f20016936ignoreE,(_ZN34_INTERNAL_061a0eac_4_k_cu_f20016934cuda3std6ranges3__45__cpo4dataE - _ZN34_INTERNAL_061a0eac_4_k_cu_f20016934cuda3std3__436_GLOBAL__N__061a0eac_4_k_cu_f20016936ignoreE)
_ZN34_INTERNAL_061a0eac_4_k_cu_f20016934cuda3std3__436_GLOBAL__N__061a0eac_4_k_cu_f20016936ignoreE:
	.zero		1
	.type		_ZN34_INTERNAL_061a0eac_4_k_cu_f20016934cuda3std6ranges3__45__cpo4dataE,@object
	.size		_ZN34_INTERNAL_061a0eac_4_k_cu_f20016934cuda3std6ranges3__45__cpo4dataE,(_ZN34_INTERNAL_061a0eac_4_k_cu_f20016936thrust24THRUST_300001_SM_1000_NS6system3cpp3parE - _ZN34_INTERNAL_061a0eac_4_k_cu_f20016934cuda3std6ranges3__45__cpo4dataE)
_ZN34_INTERNAL_061a0eac_4_k_cu_f20016934cuda3std6ranges3__45__cpo4dataE:
	.zero		1
	.type		_ZN34_INTERNAL_061a0eac_4_k_cu_f20016936thrust24THRUST_300001_SM_1000_NS6system3cpp3parE,@object
	.size		_ZN34_INTERNAL_061a0eac_4_k_cu_f20016936thrust24THRUST_300001_SM_1000_NS6system3cpp3parE,(_ZN34_INTERNAL_061a0eac_4_k_cu_f20016934cuda3std3__45__cpo5beginE - _ZN34_INTERNAL_061a0eac_4_k_cu_f20016936thrust24THRUST_300001_SM_1000_NS6system3cpp3parE)
_ZN34_INTERNAL_061a0eac_4_k_cu_f20016936thrust24THRUST_300001_SM_1000_NS6system3cpp3parE:
	.zero		1
	.type		_ZN34_INTERNAL_061a0eac_4_k_cu_f20016934cuda3std3__45__cpo5beginE,@object
	.size		_ZN34_INTERNAL_061a0eac_4_k_cu_f20016934cuda3std3__45__cpo5beginE,(_ZN34_INTERNAL_061a0eac_4_k_cu_f20016934cuda3std6ranges3__45__cpo5beginE - _ZN34_INTERNAL_061a0eac_4_k_cu_f20016934cuda3std3__45__cpo5beginE)
_ZN34_INTERNAL_061a0eac_4_k_cu_f20016934cuda3std3__45__cpo5beginE:
	.zero		1
	.type		_ZN34_INTERNAL_061a0eac_4_k_cu_f20016934cuda3std6ranges3__45__cpo5beginE,@object
	.size		_ZN34_INTERNAL_061a0eac_4_k_cu_f20016934cuda3std6ranges3__45__cpo5beginE,(_ZN34_INTERNAL_061a0eac_4_k_cu_f20016936thrust24THRUST_300001_SM_1000_NS6deviceE - _ZN34_INTERNAL_061a0eac_4_k_cu_f20016934cuda3std6ranges3__45__cpo5beginE)
_ZN34_INTERNAL_061a0eac_4_k_cu_f20016934cuda3std6ranges3__45__cpo5beginE:
	.zero		1
	.type		_ZN34_INTERNAL_061a0eac_4_k_cu_f20016936thrust24THRUST_300001_SM_1000_NS6deviceE,@object
	.size		_ZN34_INTERNAL_061a0eac_4_k_cu_f20016936thrust24THRUST_300001_SM_1000_NS6deviceE,(_ZN34_INTERNAL_061a0eac_4_k_cu_f20016934cuda3std3__47nulloptE - _ZN34_INTERNAL_061a0eac_4_k_cu_f20016936thrust24THRUST_300001_SM_1000_NS6deviceE)
_ZN34_INTERNAL_061a0eac_4_k_cu_f20016936thrust24THRUST_300001_SM_1000_NS6deviceE:
	.zero		1
	.type		_ZN34_INTERNAL_061a0eac_4_k_cu_f20016934cuda3std3__47nulloptE,@object
	.size		_ZN34_INTERNAL_061a0eac_4_k_cu_f20016934cuda3std3__47nulloptE,(_ZN34_INTERNAL_061a0eac_4_k_cu_f20016934cuda3std6ranges3__45__cpo8distanceE - _ZN34_INTERNAL_061a0eac_4_k_cu_f20016934cuda3std3__47nulloptE)
_ZN34_INTERNAL_061a0eac_4_k_cu_f20016934cuda3std3__47nulloptE:
	.zero		1
	.type		_ZN34_INTERNAL_061a0eac_4_k_cu_f20016934cuda3std6ranges3__45__cpo8distanceE,@object
	.size		_ZN34_INTERNAL_061a0eac_4_k_cu_f20016934cuda3std6ranges3__45__cpo8distanceE,(_ZN34_INTERNAL_061a0eac_4_k_cu_f20016936thrust24THRUST_300001_SM_1000_NS12placeholders2_4E - _ZN34_INTERNAL_061a0eac_4_k_cu_f20016934cuda3std6ranges3__45__cpo8distanceE)
_ZN34_INTERNAL_061a0eac_4_k_cu_f20016934cuda3std6ranges3__45__cpo8distanceE:
	.zero		1
	.type		_ZN34_INTERNAL_061a0eac_4_k_cu_f20016936thrust24THRUST_300001_SM_1000_NS12placeholders2_4E,@object
	.size		_ZN34_INTERNAL_061a0eac_4_k_cu_f20016936thrust24THRUST_300001_SM_1000_NS12placeholders2_4E,(_ZN34_INTERNAL_061a0eac_4_k_cu_f20016934cuda3std3__45__cpo6rbeginE - _ZN34_INTERNAL_061a0eac_4_k_cu_f20016936thrust24THRUST_300001_SM_1000_NS12placeholders2_4E)
_ZN34_INTERNAL_061a0eac_4_k_cu_f20016936thrust24THRUST_300001_SM_1000_NS12placeholders2_4E:
	.zero		1
	.type		_ZN34_INTERNAL_061a0eac_4_k_cu_f20016934cuda3std3__45__cpo6rbeginE,@object
	.size		_ZN34_INTERNAL_061a0eac_4_k_cu_f20016934cuda3std3__45__cpo6rbeginE,(_ZN34_INTERNAL_061a0eac_4_k_cu_f20016934cuda3std6ranges3__45__cpo7advanceE - _ZN34_INTERNAL_061a0eac_4_k_cu_f20016934cuda3std3__45__cpo6rbeginE)
_ZN34_INTERNAL_061a0eac_4_k_cu_f20016934cuda3std3__45__cpo6rbeginE:
	.zero		1
	.type		_ZN34_INTERNAL_061a0eac_4_k_cu_f20016934cuda3std6ranges3__45__cpo7advanceE,@object
	.size		_ZN34_INTERNAL_061a0eac_4_k_cu_f20016934cuda3std6ranges3__45__cpo7advanceE,(_ZN34_INTERNAL_061a0eac_4_k_cu_f20016936thrust24THRUST_300001_SM_1000_NS12placeholders3_10E - _ZN34_INTERNAL_061a0eac_4_k_cu_f20016934cuda3std6ranges3__45__cpo7advanceE)
_ZN34_INTERNAL_061a0eac_4_k_cu_f20016934cuda3std6ranges3__45__cpo7advanceE:
	.zero		1
	.type		_ZN34_INTERNAL_061a0eac_4_k_cu_f20016936thrust24THRUST_300001_SM_1000_NS12placeholders3_10E,@object
	.size		_ZN34_INTERNAL_061a0eac_4_k_cu_f20016936thrust24THRUST_300001_SM_1000_NS12placeholders3_10E,(_ZN34_INTERNAL_061a0eac_4_k_cu_f20016934cuda3std3__48in_placeE - _ZN34_INTERNAL_061a0eac_4_k_cu_f20016936thrust24THRUST_300001_SM_1000_NS12placeholders3_10E)
_ZN34_INTERNAL_061a0eac_4_k_cu_f20016936thrust24THRUST_300001_SM_1000_NS12placeholders3_10E:
	.zero		1
	.type		_ZN34_INTERNAL_061a0eac_4_k_cu_f20016934cuda3std3__48in_placeE,@object
	.size		_ZN34_INTERNAL_061a0eac_4_k_cu_f20016934cuda3std3__48in_placeE,(_ZN34_INTERNAL_061a0eac_4_k_cu_f20016934cuda3std6ranges3__45__cpo4sizeE - _ZN34_INTERNAL_061a0eac_4_k_cu_f20016934cuda3std3__48in_placeE)
_ZN34_INTERNAL_061a0eac_4_k_cu_f20016934cuda3std3__48in_placeE:
	.zero		1
	.type		_ZN34_INTERNAL_061a0eac_4_k_cu_f20016934cuda3std6ranges3__45__cpo4sizeE,@object
	.size		_ZN34_INTERNAL_061a0eac_4_k_cu_f20016934cuda3std6ranges3__45__cpo4sizeE,(_ZN34_INTERNAL_061a0eac_4_k_cu_f20016936thrust24THRUST_300001_SM_1000_NS12placeholders2_2E - _ZN34_INTERNAL_061a0eac_4_k_cu_f20016934cuda3std6ranges3__45__cpo4sizeE)
_ZN34_INTERNAL_061a0eac_4_k_cu_f20016934cuda3std6ranges3__45__cpo4sizeE:
	.zero		1
	.type		_ZN34_INTERNAL_061a0eac_4_k_cu_f20016936thrust24THRUST_300001_SM_1000_NS12placeholders2_2E,@object
	.size		_ZN34_INTERNAL_061a0eac_4_k_cu_f20016936thrust24THRUST_300001_SM_1000_NS12placeholders2_2E,(_ZN34_INTERNAL_061a0eac_4_k_cu_f20016934cuda3std3__45__cpo6cbeginE - _ZN34_INTERNAL_061a0eac_4_k_cu_f20016936thrust24THRUST_300001_SM_1000_NS12placeholders2_2E)
_ZN34_INTERNAL_061a0eac_4_k_cu_f20016936thrust24THRUST_300001_SM_1000_NS12placeholders2_2E:
	.zero		1
	.type		_ZN34_INTERNAL_061a0eac_4_k_cu_f20016934cuda3std3__45__cpo6cbeginE,@object
	.size		_ZN34_INTERNAL_061a0eac_4_k_cu_f20016934cuda3std3__45__cpo6cbeginE,(_ZN34_INTERNAL_061a0eac_4_k_cu_f20016934cuda3std6ranges3__45__cpo6cbeginE - _ZN34_INTERNAL_061a0eac_4_k_cu_f20016934cuda3std3__45__cpo6cbeginE)
_ZN34_INTERNAL_061a0eac_4_k_cu_f20016934cuda3std3__45__cpo6cbeginE:
	.zero		1
	.type		_ZN34_INTERNAL_061a0eac_4_k_cu_f20016934cuda3std6ranges3__45__cpo6cbeginE,@object
	.size		_ZN34_INTERNAL_061a0eac_4_k_cu_f20016934cuda3std6ranges3__45__cpo6cbeginE,(_ZN34_INTERNAL_061a0eac_4_k_cu_f20016936thrust24THRUST_300001_SM_1000_NS12placeholders2_6E - _ZN34_INTERNAL_061a0eac_4_k_cu_f20016934cuda3std6ranges3__45__cpo6cbeginE)
_ZN34_INTERNAL_061a0eac_4_k_cu_f20016934cuda3std6ranges3__45__cpo6cbeginE:
	.zero		1
	.type		_ZN34_INTERNAL_061a0eac_4_k_cu_f20016936thrust24THRUST_300001_SM_1000_NS12placeholders2_6E,@object
	.size		_ZN34_INTERNAL_061a0eac_4_k_cu_f20016936thrust24THRUST_300001_SM_1000_NS12placeholders2_6E,(_ZN34_INTERNAL_061a0eac_4_k_cu_f20016934cuda3std3__45__cpo7crbeginE - _ZN34_INTERNAL_061a0eac_4_k_cu_f20016936thrust24THRUST_300001_SM_1000_NS12placeholders2_6E)
_ZN34_INTERNAL_061a0eac_4_k_cu_f20016936thrust24THRUST_300001_SM_1000_NS12placeholders2_6E:
	.zero		1
	.type		_ZN34_INTERNAL_061a0eac_4_k_cu_f20016934cuda3std3__45__cpo7crbeginE,@object
	.size		_ZN34_INTERNAL_061a0eac_4_k_cu_f20016934cuda3std3__45__cpo7crbeginE,(_ZN34_INTERNAL_061a0eac_4_k_cu_f20016934cuda3std6ranges3__45__cpo4nextE - _ZN34_INTERNAL_061a0eac_4_k_cu_f20016934cuda3std3__45__cpo7crbeginE)
_ZN34_INTERNAL_061a0eac_4_k_cu_f20016934cuda3std3__45__cpo7crbeginE:
	.zero		1
	.type		_ZN34_INTERNAL_061a0eac_4_k_cu_f20016934cuda3std6ranges3__45__cpo4nextE,@object
	.size		_ZN34_INTERNAL_061a0eac_4_k_cu_f20016934cuda3std6ranges3__45__cpo4nextE,(_ZN34_INTERNAL_061a0eac_4_k_cu_f20016934cuda3std6ranges3__45__cpo4swapE - _ZN34_INTERNAL_061a0eac_4_k_cu_f20016934cuda3std6ranges3__45__cpo4nextE)
_ZN34_INTERNAL_061a0eac_4_k_cu_f20016934cuda3std6ranges3__45__cpo4nextE:
	.zero		1
	.type		_ZN34_INTERNAL_061a0eac_4_k_cu_f20016934cuda3std6ranges3__45__cpo4swapE,@object
	.size		_ZN34_INTERNAL_061a0eac_4_k_cu_f20016934cuda3std6ranges3__45__cpo4swapE,(_ZN34_INTERNAL_061a0eac_4_k_cu_f20016936thrust24THRUST_300001_SM_1000_NS8cuda_cub10par_nosyncE - _ZN34_INTERNAL_061a0eac_4_k_cu_f20016934cuda3std6ranges3__45__cpo4swapE)
_ZN34_INTERNAL_061a0eac_4_k_cu_f20016934cuda3std6ranges3__45__cpo4swapE:
	.zero		1
	.type		_ZN34_INTERNAL_061a0eac_4_k_cu_f20016936thrust24THRUST_300001_SM_1000_NS8cuda_cub10par_nosyncE,@object
	.size		_ZN34_INTERNAL_061a0eac_4_k_cu_f20016936thrust24THRUST_300001_SM_1000_NS8cuda_cub10par_nosyncE,(_ZN34_INTERNAL_061a0eac_4_k_cu_f20016936thrust24THRUST_300001_SM_1000_NS3seqE - _ZN34_INTERNAL_061a0eac_4_k_cu_f20016936thrust24THRUST_300001_SM_1000_NS8cuda_cub10par_nosyncE)
_ZN34_INTERNAL_061a0eac_4_k_cu_f20016936thrust24THRUST_300001_SM_1000_NS8cuda_cub10par_nosyncE:
	.zero		1
	.type		_ZN34_INTERNAL_061a0eac_4_k_cu_f20016936thrust24THRUST_300001_SM_1000_NS3seqE,@object
	.size		_ZN34_INTERNAL_061a0eac_4_k_cu_f20016936thrust24THRUST_300001_SM_1000_NS3seqE,(_ZN34_INTERNAL_061a0eac_4_k_cu_f20016934cuda3std3__420unreachable_sentinelE - _ZN34_INTERNAL_061a0eac_4_k_cu_f20016936thrust24THRUST_300001_SM_1000_NS3seqE)
_ZN34_INTERNAL_061a0eac_4_k_cu_f20016936thrust24THRUST_300001_SM_1000_NS3seqE:
	.zero		1
	.type		_ZN34_INTERNAL_061a0eac_4_k_cu_f20016934cuda3std3__420unreachable_sentinelE,@object
	.size		_ZN34_INTERNAL_061a0eac_4_k_cu_f20016934cuda3std3__420unreachable_sentinelE,(_ZN34_INTERNAL_061a0eac_4_k_cu_f20016934cuda3std6ranges3__45__cpo5ssizeE - _ZN34_INTERNAL_061a0eac_4_k_cu_f20016934cuda3std3__420unreachable_sentinelE)
_ZN34_INTERNAL_061a0eac_4_k_cu_f20016934cuda3std3__420unreachable_sentinelE:
	.zero		1
	.type		_ZN34_INTERNAL_061a0eac_4_k_cu_f20016934cuda3std6ranges3__45__cpo5ssizeE,@object
	.size		_ZN34_INTERNAL_061a0eac_4_k_cu_f20016934cuda3std6ranges3__45__cpo5ssizeE,(_ZN34_INTERNAL_061a0eac_4_k_cu_f20016936thrust24THRUST_300001_SM_1000_NS12placeholders2_3E - _ZN34_INTERNAL_061a0eac_4_k_cu_f20016934cuda3std6ranges3__45__cpo5ssizeE)
_ZN34_INTERNAL_061a0eac_4_k_cu_f20016934cuda3std6ranges3__45__cpo5ssizeE:
	.zero		1
	.type		_ZN34_INTERNAL_061a0eac_4_k_cu_f20016936thrust24THRUST_300001_SM_1000_NS12placeholders2_3E,@object
	.size		_ZN34_INTERNAL_061a0eac_4_k_cu_f20016936thrust24THRUST_300001_SM_1000_NS12placeholders2_3E,(_ZN34_INTERNAL_061a0eac_4_k_cu_f20016934cuda3std3__45__cpo4cendE - _ZN34_INTERNAL_061a0eac_4_k_cu_f20016936thrust24THRUST_300001_SM_1000_NS12placeholders2_3E)
_ZN34_INTERNAL_061a0eac_4_k_cu_f20016936thrust24THRUST_300001_SM_1000_NS12placeholders2_3E:
	.zero		1
	.type		_ZN34_INTERNAL_061a0eac_4_k_cu_f20016934cuda3std3__45__cpo4cendE,@object
	.size		_ZN34_INTERNAL_061a0eac_4_k_cu_f20016934cuda3std3__45__cpo4cendE,(_ZN34_INTERNAL_061a0eac_4_k_cu_f20016934cuda3std6ranges3__45__cpo4cendE - _ZN34_INTERNAL_061a0eac_4_k_cu_f20016934cuda3std3__45__cpo4cendE)
_ZN34_INTERNAL_061a0eac_4_k_cu_f20016934cuda3std3__45__cpo4cendE:
	.zero		1
	.type		_ZN34_INTERNAL_061a0eac_4_k_cu_f20016934cuda3std6ranges3__45__cpo4cendE,@object
	.size		_ZN34_INTERNAL_061a0eac_4_k_cu_f20016934cuda3std6ranges3__45__cpo4cendE,(_ZN34_INTERNAL_061a0eac_4_k_cu_f20016936thrust24THRUST_300001_SM_1000_NS12placeholders2_7E - _ZN34_INTERNAL_061a0eac_4_k_cu_f20016934cuda3std6ranges3__45__cpo4cendE)
_ZN34_INTERNAL_061a0eac_4_k_cu_f20016934cuda3std6ranges3__45__cpo4cendE:
	.zero		1
	.type		_ZN34_INTERNAL_061a0eac_4_k_cu_f20016936thrust24THRUST_300001_SM_1000_NS12placeholders2_7E,@object
	.size		_ZN34_INTERNAL_061a0eac_4_k_cu_f20016936thrust24THRUST_300001_SM_1000_NS12placeholders2_7E,(_ZN34_INTERNAL_061a0eac_4_k_cu_f20016934cuda3std3__45__cpo5crendE - _ZN34_INTERNAL_061a0eac_4_k_cu_f20016936thrust24THRUST_300001_SM_1000_NS12placeholders2_7E)
_ZN34_INTERNAL_061a0eac_4_k_cu_f20016936thrust24THRUST_300001_SM_1000_NS12placeholders2_7E:
	.zero		1
	.type		_ZN34_INTERNAL_061a0eac_4_k_cu_f20016934cuda3std3__45__cpo5crendE,@object
	.size		_ZN34_INTERNAL_061a0eac_4_k_cu_f20016934cuda3std3__45__cpo5crendE,(_ZN34_INTERNAL_061a0eac_4_k_cu_f20016934cuda3std6ranges3__45__cpo4prevE - _ZN34_INTERNAL_061a0eac_4_k_cu_f20016934cuda3std3__45__cpo5crendE)
_ZN34_INTERNAL_061a0eac_4_k_cu_f20016934cuda3std3__45__cpo5crendE:
	.zero		1
	.type		_ZN34_INTERNAL_061a0eac_4_k_cu_f20016934cuda3std6ranges3__45__cpo4prevE,@object
	.size		_ZN34_INTERNAL_061a0eac_4_k_cu_f20016934cuda3std6ranges3__45__cpo4prevE,(_ZN34_INTERNAL_061a0eac_4_k_cu_f20016934cuda3std6ranges3__45__cpo9iter_moveE - _ZN34_INTERNAL_061a0eac_4_k_cu_f20016934cuda3std6ranges3__45__cpo4prevE)
_ZN34_INTERNAL_061a0eac_4_k_cu_f20016934cuda3std6ranges3__45__cpo4prevE:
	.zero		1
	.type		_ZN34_INTERNAL_061a0eac_4_k_cu_f20016934cuda3std6ranges3__45__cpo9iter_moveE,@object
	.size		_ZN34_INTERNAL_061a0eac_4_k_cu_f20016934cuda3std6ranges3__45__cpo9iter_moveE,(_ZN34_INTERNAL_061a0eac_4_k_cu_f20016936thrust24THRUST_300001_SM_1000_NS6system6detail10sequential3seqE - _ZN34_INTERNAL_061a0eac_4_k_cu_f20016934cuda3std6ranges3__45__cpo9iter_moveE)
_ZN34_INTERNAL_061a0eac_4_k_cu_f20016934cuda3std6ranges3__45__cpo9iter_moveE:
	.zero		1
	.type		_ZN34_INTERNAL_061a0eac_4_k_cu_f20016936thrust24THRUST_300001_SM_1000_NS6system6detail10sequential3seqE,@object
	.size		_ZN34_INTERNAL_061a0eac_4_k_cu_f20016936thrust24THRUST_300001_SM_1000_NS6system6detail10sequential3seqE,(_ZN34_INTERNAL_061a0eac_4_k_cu_f20016936thrust24THRUST_300001_SM_1000_NS12placeholders2_9E - _ZN34_INTERNAL_061a0eac_4_k_cu_f20016936thrust24THRUST_300001_SM_1000_NS6system6detail10sequential3seqE)
_ZN34_INTERNAL_061a0eac_4_k_cu_f20016936thrust24THRUST_300001_SM_1000_NS6system6detail10sequential3seqE:
	.zero		1
	.type		_ZN34_INTERNAL_061a0eac_4_k_cu_f20016936thrust24THRUST_300001_SM_1000_NS12placeholders2_9E,@object
	.size		_ZN34_INTERNAL_061a0eac_4_k_cu_f20016936thrust24THRUST_300001_SM_1000_NS12placeholders2_9E,(_ZN34_INTERNAL_061a0eac_4_k_cu_f20016934cuda3std3__419piecewise_constructE - _ZN34_INTERNAL_061a0eac_4_k_cu_f20016936thrust24THRUST_300001_SM_1000_NS12placeholders2_9E)
_ZN34_INTERNAL_061a0eac_4_k_cu_f20016936thrust24THRUST_300001_SM_1000_NS12placeholders2_9E:
	.zero		1
	.type		_ZN34_INTERNAL_061a0eac_4_k_cu_f20016934cuda3std3__419piecewise_constructE,@object
	.size		_ZN34_INTERNAL_061a0eac_4_k_cu_f20016934cuda3std3__419piecewise_constructE,(_ZN34_INTERNAL_061a0eac_4_k_cu_f20016934cuda3std6ranges3__45__cpo5cdataE - _ZN34_INTERNAL_061a0eac_4_k_cu_f20016934cuda3std3__419piecewise_constructE)
_ZN34_INTERNAL_061a0eac_4_k_cu_f20016934cuda3std3__419piecewise_constructE:
	.zero		1
	.type		_ZN34_INTERNAL_061a0eac_4_k_cu_f20016934cuda3std6ranges3__45__cpo5cdataE,@object
	.size		_ZN34_INTERNAL_061a0eac_4_k_cu_f20016934cuda3std6ranges3__45__cpo5cdataE,(_ZN34_INTERNAL_061a0eac_4_k_cu_f20016936thrust24THRUST_300001_SM_1000_NS12placeholders2_1E - _ZN34_INTERNAL_061a0eac_4_k_cu_f20016934cuda3std6ranges3__45__cpo5cdataE)
_ZN34_INTERNAL_061a0eac_4_k_cu_f20016934cuda3std6ranges3__45__cpo5cdataE:
	.zero		1
	.type		_ZN34_INTERNAL_061a0eac_4_k_cu_f20016936thrust24THRUST_300001_SM_1000_NS12placeholders2_1E,@object
	.size		_ZN34_INTERNAL_061a0eac_4_k_cu_f20016936thrust24THRUST_300001_SM_1000_NS12placeholders2_1E,(_ZN34_INTERNAL_061a0eac_4_k_cu_f20016934cuda3std3__45__cpo3endE - _ZN34_INTERNAL_061a0eac_4_k_cu_f20016936thrust24THRUST_300001_SM_1000_NS12placeholders2_1E)
_ZN34_INTERNAL_061a0eac_4_k_cu_f20016936thrust24THRUST_300001_SM_1000_NS12placeholders2_1E:
	.zero		1
	.type		_ZN34_INTERNAL_061a0eac_4_k_cu_f20016934cuda3std3__45__cpo3endE,@object
	.size		_ZN34_INTERNAL_061a0eac_4_k_cu_f20016934cuda3std3__45__cpo3endE,(_ZN34_INTERNAL_061a0eac_4_k_cu_f20016934cuda3std6ranges3__45__cpo3endE - _ZN34_INTERNAL_061a0eac_4_k_cu_f20016934cuda3std3__45__cpo3endE)
_ZN34_INTERNAL_061a0eac_4_k_cu_f20016934cuda3std3__45__cpo3endE:
	.zero		1
	.type		_ZN34_INTERNAL_061a0eac_4_k_cu_f20016934cuda3std6ranges3__45__cpo3endE,@object
	.size		_ZN34_INTERNAL_061a0eac_4_k_cu_f20016934cuda3std6ranges3__45__cpo3endE,(_ZN34_INTERNAL_061a0eac_4_k_cu_f20016936thrust24THRUST_300001_SM_1000_NS12placeholders2_5E - _ZN34_INTERNAL_061a0eac_4_k_cu_f20016934cuda3std6ranges3__45__cpo3endE)
_ZN34_INTERNAL_061a0eac_4_k_cu_f20016934cuda3std6ranges3__45__cpo3endE:
	.zero		1
	.type		_ZN34_INTERNAL_061a0eac_4_k_cu_f20016936thrust24THRUST_300001_SM_1000_NS12placeholders2_5E,@object
	.size		_ZN34_INTERNAL_061a0eac_4_k_cu_f20016936thrust24THRUST_300001_SM_1000_NS12placeholders2_5E,(_ZN34_INTERNAL_061a0eac_4_k_cu_f20016934cuda3std3__45__cpo4rendE - _ZN34_INTERNAL_061a0eac_4_k_cu_f20016936thrust24THRUST_300001_SM_1000_NS12placeholders2_5E)
_ZN34_INTERNAL_061a0eac_4_k_cu_f20016936thrust24THRUST_300001_SM_1000_NS12placeholders2_5E:
	.zero		1
	.type		_ZN34_INTERNAL_061a0eac_4_k_cu_f20016934cuda3std3__45__cpo4rendE,@object
	.size		_ZN34_INTERNAL_061a0eac_4_k_cu_f20016934cuda3std3__45__cpo4rendE,(_ZN34_INTERNAL_061a0eac_4_k_cu_f20016934cuda3std6ranges3__45__cpo9iter_swapE - _ZN34_INTERNAL_061a0eac_4_k_cu_f20016934cuda3std3__45__cpo4rendE)
_ZN34_INTERNAL_061a0eac_4_k_cu_f20016934cuda3std3__45__cpo4rendE:
	.zero		1
	.type		_ZN34_INTERNAL_061a0eac_4_k_cu_f20016934cuda3std6ranges3__45__cpo9iter_swapE,@object
	.size		_ZN34_INTERNAL_061a0eac_4_k_cu_f20016934cuda3std6ranges3__45__cpo9iter_swapE,(_ZN34_INTERNAL_061a0eac_4_k_cu_f20016934cuda3std3__48unexpectE - _ZN34_INTERNAL_061a0eac_4_k_cu_f20016934cuda3std6ranges3__45__cpo9iter_swapE)
_ZN34_INTERNAL_061a0eac_4_k_cu_f20016934cuda3std6ranges3__45__cpo9iter_swapE:
	.zero		1
	.type		_ZN34_INTERNAL_061a0eac_4_k_cu_f20016934cuda3std3__48unexpectE,@object
	.size		_ZN34_INTERNAL_061a0eac_4_k_cu_f20016934cuda3std3__48unexpectE,(_ZN34_INTERNAL_061a0eac_4_k_cu_f20016936thrust24THRUST_300001_SM_1000_NS8cuda_cub3parE - _ZN34_INTERNAL_061a0eac_4_k_cu_f20016934cuda3std3__48unexpectE)
_ZN34_INTERNAL_061a0eac_4_k_cu_f20016934cuda3std3__48unexpectE:
	.zero		1
	.type		_ZN34_INTERNAL_061a0eac_4_k_cu_f20016936thrust24THRUST_300001_SM_1000_NS8cuda_cub3parE,@object
	.size		_ZN34_INTERNAL_061a0eac_4_k_cu_f20016936thrust24THRUST_300001_SM_1000_NS8cuda_cub3parE,(.L_29 - _ZN34_INTERNAL_061a0eac_4_k_cu_f20016936thrust24THRUST_300001_SM_1000_NS8cuda_cub3parE)
_ZN34_INTERNAL_061a0eac_4_k_cu_f20016936thrust24THRUST_300001_SM_1000_NS8cuda_cub3parE:
	.zero		1
.L_29:


//--------------------- .nv.shared._ZN3cub18CUB_300001_SM_10006detail10radix_sort33DeviceRadixSortExclusiveSumKernelINS1_5radix10policy_hubIjjyE10Policy1000EyEEvPT0_ --------------------------
	.section	.nv.shared._ZN3cub18CUB_300001_SM_10006detail10radix_sort33DeviceRadixSortExclusiveSumKernelINS1_5radix10policy_hubIjjyE10Policy1000EyEEvPT0_,"aw",@nobits
	.sectionflags	@""
	.align	16
.nv.shared._ZN3cub18CUB_300001_SM_10006detail10radix_sort33DeviceRadixSortExclusiveSumKernelINS1_5radix10policy_hubIjjyE10Policy1000EyEEvPT0_:
	.zero		3360


//--------------------- .nv.shared._ZN3cub18CUB_300001_SM_10006detail10radix_sort30DeviceRadixSortHistogramKernelINS1_5radix10policy_hubIjjyE10Policy1000ELNS0_9SortOrderE0EjyNS1_21identity_decomposer_tEEEvPT2_PKT1_SA_iiT3_ --------------------------
	.section	.nv.shared._ZN3cub18CUB_300001_SM_10006detail10radix_sort30DeviceRadixSortHistogramKernelINS1_5radix10policy_hubIjjyE10Policy1000ELNS0_9SortOrderE0EjyNS1_21identity_decomposer_tEEEvPT2_PKT1_SA_iiT3_,"aw",@nobits
	.sectionflags	@""
	.align	4
.nv.shared._ZN3cub18CUB_300001_SM_10006detail10radix_sort30DeviceRadixSortHistogramKernelINS1_5radix10policy_hubIjjyE10Policy1000ELNS0_9SortOrderE0EjyNS1_21identity_decomposer_tEEEvPT2_PKT1_SA_iiT3_:
	.zero		5120


//--------------------- .nv.shared._ZN3cub18CUB_300001_SM_10006detail10radix_sort31DeviceRadixSortSingleTileKernelINS1_5radix10policy_hubIjjyE10Policy1000ELNS0_9SortOrderE0EjjyNS1_21identity_decomposer_tEEEvPKT1_PSA_PKT2_PSE_T3_iiT4_ --------------------------
	.section	.nv.shared._ZN3cub18CUB_300001_SM_10006detail10radix_sort31DeviceRadixSortSingleTileKernelINS1_5radix10policy_hubIjjyE10Policy1000ELNS0_9SortOrderE0EjjyNS1_21identity_decomposer_tEEEvPKT1_PSA_PKT2_PSE_T3_iiT4_,"aw",@nobits
	.sectionflags	@""
	.align	16
.nv.shared._ZN3cub18CUB_300001_SM_10006detail10radix_sort31DeviceRadixSortSingleTileKernelINS1_5radix10policy_hubIjjyE10Policy1000ELNS0_9SortOrderE0EjjyNS1_21identity_decomposer_tEEEvPKT1_PSA_PKT2_PSE_T3_iiT4_:
	.zero		34880


//--------------------- .nv.constant0._ZN3cub18CUB_300001_SM_10006detail10radix_sort29DeviceRadixSortOnesweepKernelINS1_5radix10policy_hubIjjyE10Policy1000ELNS0_9SortOrderE0EjjyiiNS1_21identity_decomposer_tEEEvPT5_SB_PT3_PKSC_PT1_PKSG_PT2_PKSK_T4_iiT6_ --------------------------
	.section	.nv.constant0._ZN3cub18CUB_300001_SM_10006detail10radix_sort29DeviceRadixSortOnesweepKernelINS1_5radix10policy_hubIjjyE10Policy1000ELNS0_9SortOrderE0EjjyiiNS1_21identity_decomposer_tEEEvPT5_SB_PT3_PKSC_PT1_PKSG_PT2_PKSK_T4_iiT6_,"a",@progbits
	.sectionflags	@""
	.align	4
.nv.constant0._ZN3cub18CUB_300001_SM_10006detail10radix_sort29DeviceRadixSortOnesweepKernelINS1_5radix10policy_hubIjjyE10Policy1000ELNS0_9SortOrderE0EjjyiiNS1_21identity_decomposer_tEEEvPT5_SB_PT3_PKSC_PT1_PKSG_PT2_PKSK_T4_iiT6_:
	.zero		973


//--------------------- .nv.constant0._ZN3cub18CUB_300001_SM_10006detail10radix_sort33DeviceRadixSortExclusiveSumKernelINS1_5radix10policy_hubIjjyE10Policy1000EyEEvPT0_ --------------------------
	.section	.nv.constant0._ZN3cub18CUB_300001_SM_10006detail10radix_sort33DeviceRadixSortExclusiveSumKernelINS1_5radix10policy_hubIjjyE10Policy1000EyEEvPT0_,"a",@progbits
	.sectionflags	@""
	.align	4
.nv.constant0._ZN3cub18CUB_300001_SM_10006detail10radix_sort33DeviceRadixSortExclusiveSumKernelINS1_5radix10policy_hubIjjyE10Policy1000EyEEvPT0_:
	.zero		904


//--------------------- .nv.constant0._ZN3cub18CUB_300001_SM_10006detail10radix_sort30DeviceRadixSortHistogramKernelINS1_5radix10policy_hubIjjyE10Policy1000ELNS0_9SortOrderE0EjyNS1_21identity_decomposer_tEEEvPT2_PKT1_SA_iiT3_ --------------------------
	.section	.nv.constant0._ZN3cub18CUB_300001_SM_10006detail10radix_sort30DeviceRadixSortHistogramKernelINS1_5radix10policy_hubIjjyE10Policy1000ELNS0_9SortOrderE0EjyNS1_21identity_decomposer_tEEEvPT2_PKT1_SA_iiT3_,"a",@progbits
	.sectionflags	@""
	.align	4
.nv.constant0._ZN3cub18CUB_300001_SM_10006detail10radix_sort30DeviceRadixSortHistogramKernelINS1_5radix10policy_hubIjjyE10Policy1000ELNS0_9SortOrderE0EjyNS1_21identity_decomposer_tEEEvPT2_PKT1_SA_iiT3_:
	.zero		929


//--------------------- .nv.constant0._ZN3cub18CUB_300001_SM_10006detail10radix_sort31DeviceRadixSortSingleTileKernelINS1_5radix10policy_hubIjjyE10Policy1000ELNS0_9SortOrderE0EjjyNS1_21identity_decomposer_tEEEvPKT1_PSA_PKT2_PSE_T3_iiT4_ --------------------------
	.section	.nv.constant0._ZN3cub18CUB_300001_SM_10006detail10radix_sort31DeviceRadixSortSingleTileKernelINS1_5radix10policy_hubIjjyE10Policy1000ELNS0_9SortOrderE0EjjyNS1_21identity_decomposer_tEEEvPKT1_PSA_PKT2_PSE_T3_iiT4_,"a",@progbits
	.sectionflags	@""
	.align	4
.nv.constant0._ZN3cub18CUB_300001_SM_10006detail10radix_sort31DeviceRadixSortSingleTileKernelINS1_5radix10policy_hubIjjyE10Policy1000ELNS0_9SortOrderE0EjjyNS1_21identity_decomposer_tEEEvPKT1_PSA_PKT2_PSE_T3_iiT4_:
	.zero		945


//--------------------- .nv.constant0._ZN3cub18CUB_300001_SM_10006detail11EmptyKernelIvEEvv --------------------------
	.section	.nv.constant0._ZN3cub18CUB_300001_SM_10006detail11EmptyKernelIvEEvv,"a",@progbits
	.sectionflags	@""
	.align	4
.nv.constant0._ZN3cub18CUB_300001_SM_10006detail11EmptyKernelIvEEvv:
	.zero		896


//--------------------- .nv.constant0._Z14calculate_hashPjS_i --------------------------
	.section	.nv.constant0._Z14calculate_hashPjS_i,"a",@progbits
	.sectionflags	@""
	.align	4
.nv.constant0._Z14calculate_hashPjS_i:
	.zero		916


//--------------------- SYMBOLS --------------------------

	.type		.nv.reservedSmem.offset0,@object
	.size		.nv.reservedSmem.offset0,0x4
	.type		.nv.reservedSmem.cap,@object
	.size		.nv.reservedSmem.cap,0x4
